// auto-generated by cutlass_sweep.gemm — config: {"arch": "sm_100", "cluster_m": 4, "cluster_n": 2, "dtype": "mxfp8_e5m2", "dtype_b": "mxfp8_e5m2", "layout": "nt", "stages": 0, "tile_k": 256, "tile_m": 256, "tile_n": 128}
#include "cutlass/cutlass.h"
#include "cutlass/gemm/collective/collective_builder.hpp"
#include "cutlass/gemm/device/gemm_universal_adapter.h"
#include "cutlass/gemm/kernel/gemm_universal.hpp"
#include "cutlass/epilogue/collective/collective_builder.hpp"

using ElemA = cutlass::mx_float8_t<cutlass::float_e5m2_t>;
using ElemB = cutlass::mx_float8_t<cutlass::float_e5m2_t>;
using ElemCD = cutlass::bfloat16_t;
using Acc  = float;
using TileShape    = cute::Shape<cute::_256, cute::_128, cute::_256>;
using ClusterShape = cute::Shape<cute::_4, cute::_2, cute::_1>;

using CollectiveEpilogue = typename cutlass::epilogue::collective::CollectiveBuilder<
    cutlass::arch::Sm100, cutlass::arch::OpClassTensorOp,
    TileShape, ClusterShape,
    cutlass::epilogue::collective::EpilogueTileAuto,
    Acc, Acc,
    ElemCD, cutlass::layout::RowMajor, 128 / cutlass::sizeof_bits<ElemCD>::value,
    ElemCD, cutlass::layout::RowMajor, 128 / cutlass::sizeof_bits<ElemCD>::value,
    cutlass::epilogue::collective::EpilogueScheduleAuto
  >::CollectiveOp;

using CollectiveMainloop = typename cutlass::gemm::collective::CollectiveBuilder<
    cutlass::arch::Sm100, cutlass::arch::OpClassBlockScaledTensorOp,
    ElemA, cutlass::layout::RowMajor, 32,
    ElemB, cutlass::layout::ColumnMajor, 32,
    Acc,
    TileShape, ClusterShape,
    cutlass::gemm::collective::StageCountAutoCarveout<static_cast<int>(sizeof(typename CollectiveEpilogue::SharedStorage))>,
    cutlass::gemm::collective::KernelScheduleAuto
  >::CollectiveOp;

using GemmKernel = cutlass::gemm::kernel::GemmUniversal<
    cute::Shape<int,int,int,int>,
    CollectiveMainloop,
    CollectiveEpilogue
>;
using Gemm = cutlass::gemm::device::GemmUniversalAdapter<GemmKernel>;

// Force the device kernel symbol into the cubin without needing a host main.
auto* _anchor = &cutlass::device_kernel<GemmKernel>;


// ===== COMPILED SASS (sm_100a) =====

	.target	sm_100a

	.elftype	@"ET_EXEC"


//--------------------- .note.nv.tkinfo           --------------------------
	.section	.note.nv.tkinfo,"",@"SHT_NOTE"
	.sectionflags	@"SHF_NOTE_NV_TKINFO"
	.tkinfo
        /*0018*/ 	.word	0x00000002
        /*0030*/ 	.string	""
        /*0030*/ 	.string	"ptxas"
        /*0030*/ 	.string	"Cuda compilation tools, release 13.0, V13.0.88"
        /*0030*/ 	.string	"Build cuda_13.0.r13.0/compiler.36424714_0"
        /*0030*/ 	.string	"-arch sm_100a -m 64 "



//--------------------- .note.nv.cuinfo           --------------------------
	.section	.note.nv.cuinfo,"",@"SHT_NOTE"
	.sectionflags	@"SHF_NOTE_NV_CUINFO"
        /*0018*/ 	.short	0x0002
        /*001a*/ 	.short	0x0064
        /*001c*/ 	.short	0x0082
	.zero		2


//--------------------- .nv.info                  --------------------------
	.section	.nv.info,"",@"SHT_CUDA_INFO"
	.align	4


	//----- nvinfo : EIATTR_REGCOUNT
	.align		4
        /*0000*/ 	.byte	0x04, 0x2f
        /*0002*/ 	.short	(.L_19 - .L_18)
	.align		4
.L_18:
        /*0004*/ 	.word	index@(_ZN7cutlass13device_kernelINS_4gemm6kernel13GemmUniversalIN4cute5tupleIJiiiiEEENS1_10collective13CollectiveMmaINS1_46MainloopSm100TmaUmmaWarpSpecializedBlockScaledILi3ELi2ELi2ENS5_IJNS4_1CILi4EEENSA_ILi2EEENSA_ILi1EEEEEEEENS5_IJNSA_ILi256EEENSA_ILi128EEESG_EEENS5_IJNS_12float_e5m2_tENS_13float_ue8m0_tEEEENS5_IJNS5_IJlSD_lEEENS4_6LayoutINS5_IJNS5_IJNS5_IJNSA_ILi32EEESB_EEEiEEESQ_NS5_IJSD_iEEEEEENS5_IJNS5_IJNS5_IJNSA_ILi16EEESB_EEEiEEENS5_IJNS5_IJNSA_ILi0EEESD_EEENSA_ILi512EEEEEENS5_IJSW_iEEEEEEEEEEESL_S13_NS4_8TiledMMAINS4_8MMA_AtomIJNS4_27SM100_MMA_MXF8F6F4_2x1SM_SSISJ_SJ_fSK_Li256ELi128ELNS4_4UMMA5MajorE0ELS18_0ELNS17_7ScaleInE0ELS19_0EEEEEENSN_INS5_IJSD_SD_SD_EEENS5_IJSW_SW_SW_EEEEENS5_IJNS4_10UnderscoreES1F_S1F_EEEEENS5_IJNS4_28SM100_TMA_2SM_LOAD_MULTICASTES1I_EEENS5_IJNS4_14ComposedLayoutINS4_7SwizzleILi3ELi4ELi3EEENS4_18smem_ptr_flag_bitsILi8EEENSN_INS5_IJNSA_ILi8EEESH_EEENS5_IJSH_SD_EEEEEEENSN_INS5_IJNS5_IJNS5_IJSP_SD_EEENS5_IJSO_SD_EEEEEESD_NS5_IJSB_SC_EEEEEENS5_IJNS5_IJNS5_IJSU_SY_EEESX_EEESW_NS5_IJSD_SY_EEEEEEEEEEEvNS4_8identityES1J_S24_vS25_EENS_8epilogue10collective18CollectiveEpilogueINS27_23Sm100TmaWarpSpecializedILi4ELi2ELi32ELb1ELb0EEEJNS5_IJSH_SH_SG_EEENS5_IJNSN_ISH_SD_EENSN_ISO_SD_EEEEENS_10bfloat16_tESM_S2G_SM_NS27_6fusion15FusionCallbacksIS2B_NS2H_17LinearCombinationIS2G_fS2G_fLNS_15FloatRoundStyleE2EEES2C_S2F_JEEENS4_5SM1004TMEM4LOAD26SM100_TMEM_LOAD_32dp32b32xENS4_13SM90_TMA_LOADENS1K_INS1L_ILi2ELi4ELi3EEENS1N_ILi16EEENSN_INS5_IJS1P_SO_EEES1V_EEEENS4_39AutoVectorizingCopyWithAssumedAlignmentILi128EEENS4_14SM90_TMA_STOREES2W_S2Y_S2Y_EEEvvEEEEvNT_6ParamsE)
        /*0008*/ 	.word	0x0000007a


	//----- nvinfo : EIATTR_FRAME_SIZE
	.align		4
.L_19:
        /*000c*/ 	.byte	0x04, 0x11
        /*000e*/ 	.short	(.L_21 - .L_20)
	.align		4
.L_20:
        /*0010*/ 	.word	index@($__internal_2_$__cuda_sm10x_tcgen05_guardrail_trap_unallocated_columns_being_dealloced)
        /*0014*/ 	.word	0x00000000


	//----- nvinfo : EIATTR_FRAME_SIZE
	.align		4
.L_21:
        /*0018*/ 	.byte	0x04, 0x11
        /*001a*/ 	.short	(.L_23 - .L_22)
	.align		4
.L_22:
        /*001c*/ 	.word	index@($__internal_1_$__cuda_sm10x_tcgen05_guardrail_trap_phase_invalid_during_alloc)
        /*0020*/ 	.word	0x00000000


	//----- nvinfo : EIATTR_FRAME_SIZE
	.align		4
.L_23:
        /*0024*/ 	.byte	0x04, 0x11
        /*0026*/ 	.short	(.L_25 - .L_24)
	.align		4
.L_24:
        /*0028*/ 	.word	index@($__internal_0_$__cuda_sm10x_tcgen05_guardrail_trap_col_being_dealloced_not_returned_by_alloc)
        /*002c*/ 	.word	0x00000000


	//----- nvinfo : EIATTR_FRAME_SIZE
	.align		4
.L_25:
        /*0030*/ 	.byte	0x04, 0x11
        /*0032*/ 	.short	(.L_27 - .L_26)
	.align		4
.L_26:
        /*0034*/ 	.word	index@(_ZN7cutlass13device_kernelINS_4gemm6kernel13GemmUniversalIN4cute5tupleIJiiiiEEENS1_10collective13CollectiveMmaINS1_46MainloopSm100TmaUmmaWarpSpecializedBlockScaledILi3ELi2ELi2ENS5_IJNS4_1CILi4EEENSA_ILi2EEENSA_ILi1EEEEEEEENS5_IJNSA_ILi256EEENSA_ILi128EEESG_EEENS5_IJNS_12float_e5m2_tENS_13float_ue8m0_tEEEENS5_IJNS5_IJlSD_lEEENS4_6LayoutINS5_IJNS5_IJNS5_IJNSA_ILi32EEESB_EEEiEEESQ_NS5_IJSD_iEEEEEENS5_IJNS5_IJNS5_IJNSA_ILi16EEESB_EEEiEEENS5_IJNS5_IJNSA_ILi0EEESD_EEENSA_ILi512EEEEEENS5_IJSW_iEEEEEEEEEEESL_S13_NS4_8TiledMMAINS4_8MMA_AtomIJNS4_27SM100_MMA_MXF8F6F4_2x1SM_SSISJ_SJ_fSK_Li256ELi128ELNS4_4UMMA5MajorE0ELS18_0ELNS17_7ScaleInE0ELS19_0EEEEEENSN_INS5_IJSD_SD_SD_EEENS5_IJSW_SW_SW_EEEEENS5_IJNS4_10UnderscoreES1F_S1F_EEEEENS5_IJNS4_28SM100_TMA_2SM_LOAD_MULTICASTES1I_EEENS5_IJNS4_14ComposedLayoutINS4_7SwizzleILi3ELi4ELi3EEENS4_18smem_ptr_flag_bitsILi8EEENSN_INS5_IJNSA_ILi8EEESH_EEENS5_IJSH_SD_EEEEEEENSN_INS5_IJNS5_IJNS5_IJSP_SD_EEENS5_IJSO_SD_EEEEEESD_NS5_IJSB_SC_EEEEEENS5_IJNS5_IJNS5_IJSU_SY_EEESX_EEESW_NS5_IJSD_SY_EEEEEEEEEEEvNS4_8identityES1J_S24_vS25_EENS_8epilogue10collective18CollectiveEpilogueINS27_23Sm100TmaWarpSpecializedILi4ELi2ELi32ELb1ELb0EEEJNS5_IJSH_SH_SG_EEENS5_IJNSN_ISH_SD_EENSN_ISO_SD_EEEEENS_10bfloat16_tESM_S2G_SM_NS27_6fusion15FusionCallbacksIS2B_NS2H_17LinearCombinationIS2G_fS2G_fLNS_15FloatRoundStyleE2EEES2C_S2F_JEEENS4_5SM1004TMEM4LOAD26SM100_TMEM_LOAD_32dp32b32xENS4_13SM90_TMA_LOADENS1K_INS1L_ILi2ELi4ELi3EEENS1N_ILi16EEENSN_INS5_IJS1P_SO_EEES1V_EEEENS4_39AutoVectorizingCopyWithAssumedAlignmentILi128EEENS4_14SM90_TMA_STOREES2W_S2Y_S2Y_EEEvvEEEEvNT_6ParamsE)
        /*0038*/ 	.word	0x00000000


	//----- nvinfo : EIATTR_MIN_STACK_SIZE
	.align		4
.L_27:
        /*003c*/ 	.byte	0x04, 0x12
        /*003e*/ 	.short	(.L_29 - .L_28)
	.align		4
.L_28:
        /*0040*/ 	.word	index@(_ZN7cutlass13device_kernelINS_4gemm6kernel13GemmUniversalIN4cute5tupleIJiiiiEEENS1_10collective13CollectiveMmaINS1_46MainloopSm100TmaUmmaWarpSpecializedBlockScaledILi3ELi2ELi2ENS5_IJNS4_1CILi4EEENSA_ILi2EEENSA_ILi1EEEEEEEENS5_IJNSA_ILi256EEENSA_ILi128EEESG_EEENS5_IJNS_12float_e5m2_tENS_13float_ue8m0_tEEEENS5_IJNS5_IJlSD_lEEENS4_6LayoutINS5_IJNS5_IJNS5_IJNSA_ILi32EEESB_EEEiEEESQ_NS5_IJSD_iEEEEEENS5_IJNS5_IJNS5_IJNSA_ILi16EEESB_EEEiEEENS5_IJNS5_IJNSA_ILi0EEESD_EEENSA_ILi512EEEEEENS5_IJSW_iEEEEEEEEEEESL_S13_NS4_8TiledMMAINS4_8MMA_AtomIJNS4_27SM100_MMA_MXF8F6F4_2x1SM_SSISJ_SJ_fSK_Li256ELi128ELNS4_4UMMA5MajorE0ELS18_0ELNS17_7ScaleInE0ELS19_0EEEEEENSN_INS5_IJSD_SD_SD_EEENS5_IJSW_SW_SW_EEEEENS5_IJNS4_10UnderscoreES1F_S1F_EEEEENS5_IJNS4_28SM100_TMA_2SM_LOAD_MULTICASTES1I_EEENS5_IJNS4_14ComposedLayoutINS4_7SwizzleILi3ELi4ELi3EEENS4_18smem_ptr_flag_bitsILi8EEENSN_INS5_IJNSA_ILi8EEESH_EEENS5_IJSH_SD_EEEEEEENSN_INS5_IJNS5_IJNS5_IJSP_SD_EEENS5_IJSO_SD_EEEEEESD_NS5_IJSB_SC_EEEEEENS5_IJNS5_IJNS5_IJSU_SY_EEESX_EEESW_NS5_IJSD_SY_EEEEEEEEEEEvNS4_8identityES1J_S24_vS25_EENS_8epilogue10collective18CollectiveEpilogueINS27_23Sm100TmaWarpSpecializedILi4ELi2ELi32ELb1ELb0EEEJNS5_IJSH_SH_SG_EEENS5_IJNSN_ISH_SD_EENSN_ISO_SD_EEEEENS_10bfloat16_tESM_S2G_SM_NS27_6fusion15FusionCallbacksIS2B_NS2H_17LinearCombinationIS2G_fS2G_fLNS_15FloatRoundStyleE2EEES2C_S2F_JEEENS4_5SM1004TMEM4LOAD26SM100_TMEM_LOAD_32dp32b32xENS4_13SM90_TMA_LOADENS1K_INS1L_ILi2ELi4ELi3EEENS1N_ILi16EEENSN_INS5_IJS1P_SO_EEES1V_EEEENS4_39AutoVectorizingCopyWithAssumedAlignmentILi128EEENS4_14SM90_TMA_STOREES2W_S2Y_S2Y_EEEvvEEEEvNT_6ParamsE)
        /*0044*/ 	.word	0x00000000
.L_29:


//--------------------- .nv.compat                --------------------------
	.section	.nv.compat,"",@"SHT_CUDA_COMPAT_INFO"
	.align	4
        /*0000*/ 	.byte	0x02, 0x09, 0x01, 0x00, 0x02, 0x02, 0x02, 0x00, 0x02, 0x05, 0x05, 0x00, 0x03, 0x07, 0x01, 0x01
        /*0010*/ 	.byte	0x02, 0x03, 0x01, 0x00, 0x02, 0x06, 0x01, 0x00, 0x04, 0x0b, 0x08, 0x00, 0x09, 0x00, 0x00, 0x00
        /*0020*/ 	.byte	0x00, 0x00, 0x00, 0x00


//--------------------- .nv.info._ZN7cutlass13device_kernelINS_4gemm6kernel13GemmUniversalIN4cute5tupleIJiiiiEEENS1_10collective13CollectiveMmaINS1_46MainloopSm100TmaUmmaWarpSpecializedBlockScaledILi3ELi2ELi2ENS5_IJNS4_1CILi4EEENSA_ILi2EEENSA_ILi1EEEEEEEENS5_IJNSA_ILi256EEENSA_ILi128EEESG_EEENS5_IJNS_12float_e5m2_tENS_13float_ue8m0_tEEEENS5_IJNS5_IJlSD_lEEENS4_6LayoutINS5_IJNS5_IJNS5_IJNSA_ILi32EEESB_EEEiEEESQ_NS5_IJSD_iEEEEEENS5_IJNS5_IJNS5_IJNSA_ILi16EEESB_EEEiEEENS5_IJNS5_IJNSA_ILi0EEESD_EEENSA_ILi512EEEEEENS5_IJSW_iEEEEEEEEEEESL_S13_NS4_8TiledMMAINS4_8MMA_AtomIJNS4_27SM100_MMA_MXF8F6F4_2x1SM_SSISJ_SJ_fSK_Li256ELi128ELNS4_4UMMA5MajorE0ELS18_0ELNS17_7ScaleInE0ELS19_0EEEEEENSN_INS5_IJSD_SD_SD_EEENS5_IJSW_SW_SW_EEEEENS5_IJNS4_10UnderscoreES1F_S1F_EEEEENS5_IJNS4_28SM100_TMA_2SM_LOAD_MULTICASTES1I_EEENS5_IJNS4_14ComposedLayoutINS4_7SwizzleILi3ELi4ELi3EEENS4_18smem_ptr_flag_bitsILi8EEENSN_INS5_IJNSA_ILi8EEESH_EEENS5_IJSH_SD_EEEEEEENSN_INS5_IJNS5_IJNS5_IJSP_SD_EEENS5_IJSO_SD_EEEEEESD_NS5_IJSB_SC_EEEEEENS5_IJNS5_IJNS5_IJSU_SY_EEESX_EEESW_NS5_IJSD_SY_EEEEEEEEEEEvNS4_8identityES1J_S24_vS25_EENS_8epilogue10collective18CollectiveEpilogueINS27_23Sm100TmaWarpSpecializedILi4ELi2ELi32ELb1ELb0EEEJNS5_IJSH_SH_SG_EEENS5_IJNSN_ISH_SD_EENSN_ISO_SD_EEEEENS_10bfloat16_tESM_S2G_SM_NS27_6fusion15FusionCallbacksIS2B_NS2H_17LinearCombinationIS2G_fS2G_fLNS_15FloatRoundStyleE2EEES2C_S2F_JEEENS4_5SM1004TMEM4LOAD26SM100_TMEM_LOAD_32dp32b32xENS4_13SM90_TMA_LOADENS1K_INS1L_ILi2ELi4ELi3EEENS1N_ILi16EEENSN_INS5_IJS1P_SO_EEES1V_EEEENS4_39AutoVectorizingCopyWithAssumedAlignmentILi128EEENS4_14SM90_TMA_STOREES2W_S2Y_S2Y_EEEvvEEEEvNT_6ParamsE --------------------------
	.section	.nv.info._ZN7cutlass13device_kernelINS_4gemm6kernel13GemmUniversalIN4cute5tupleIJiiiiEEENS1_10collective13CollectiveMmaINS1_46MainloopSm100TmaUmmaWarpSpecializedBlockScaledILi3ELi2ELi2ENS5_IJNS4_1CILi4EEENSA_ILi2EEENSA_ILi1EEEEEEEENS5_IJNSA_ILi256EEENSA_ILi128EEESG_EEENS5_IJNS_12float_e5m2_tENS_13float_ue8m0_tEEEENS5_IJNS5_IJlSD_lEEENS4_6LayoutINS5_IJNS5_IJNS5_IJNSA_ILi32EEESB_EEEiEEESQ_NS5_IJSD_iEEEEEENS5_IJNS5_IJNS5_IJNSA_ILi16EEESB_EEEiEEENS5_IJNS5_IJNSA_ILi0EEESD_EEENSA_ILi512EEEEEENS5_IJSW_iEEEEEEEEEEESL_S13_NS4_8TiledMMAINS4_8MMA_AtomIJNS4_27SM100_MMA_MXF8F6F4_2x1SM_SSISJ_SJ_fSK_Li256ELi128ELNS4_4UMMA5MajorE0ELS18_0ELNS17_7ScaleInE0ELS19_0EEEEEENSN_INS5_IJSD_SD_SD_EEENS5_IJSW_SW_SW_EEEEENS5_IJNS4_10UnderscoreES1F_S1F_EEEEENS5_IJNS4_28SM100_TMA_2SM_LOAD_MULTICASTES1I_EEENS5_IJNS4_14ComposedLayoutINS4_7SwizzleILi3ELi4ELi3EEENS4_18smem_ptr_flag_bitsILi8EEENSN_INS5_IJNSA_ILi8EEESH_EEENS5_IJSH_SD_EEEEEEENSN_INS5_IJNS5_IJNS5_IJSP_SD_EEENS5_IJSO_SD_EEEEEESD_NS5_IJSB_SC_EEEEEENS5_IJNS5_IJNS5_IJSU_SY_EEESX_EEESW_NS5_IJSD_SY_EEEEEEEEEEEvNS4_8identityES1J_S24_vS25_EENS_8epilogue10collective18CollectiveEpilogueINS27_23Sm100TmaWarpSpecializedILi4ELi2ELi32ELb1ELb0EEEJNS5_IJSH_SH_SG_EEENS5_IJNSN_ISH_SD_EENSN_ISO_SD_EEEEENS_10bfloat16_tESM_S2G_SM_NS27_6fusion15FusionCallbacksIS2B_NS2H_17LinearCombinationIS2G_fS2G_fLNS_15FloatRoundStyleE2EEES2C_S2F_JEEENS4_5SM1004TMEM4LOAD26SM100_TMEM_LOAD_32dp32b32xENS4_13SM90_TMA_LOADENS1K_INS1L_ILi2ELi4ELi3EEENS1N_ILi16EEENSN_INS5_IJS1P_SO_EEES1V_EEEENS4_39AutoVectorizingCopyWithAssumedAlignmentILi128EEENS4_14SM90_TMA_STOREES2W_S2Y_S2Y_EEEvvEEEEvNT_6ParamsE,"",@"SHT_CUDA_INFO"
	.sectionflags	@""
	.align	4


	//----- nvinfo : EIATTR_CUDA_API_VERSION
	.align		4
        /*0000*/ 	.byte	0x04, 0x37
        /*0002*/ 	.short	(.L_31 - .L_30)
.L_30:
        /*0004*/ 	.word	0x00000082


	//----- nvinfo : EIATTR_KPARAM_INFO
	.align		4
.L_31:
        /*0008*/ 	.byte	0x04, 0x17
        /*000a*/ 	.short	(.L_33 - .L_32)
.L_32:
        /*000c*/ 	.word	0x00000000
        /*0010*/ 	.short	0x0000
        /*0012*/ 	.short	0x0000
        /*0014*/ 	.byte	0x00, 0xf0, 0x01, 0x30


	//----- nvinfo : EIATTR_AT_ENTRY_FRAGMENTS
	.align		4
.L_33:
        /*0018*/ 	.byte	0x04, 0x4f
        /*001a*/ 	.short	(.L_35 - .L_34)


	//   ....[0]....
.L_34:
        /*001c*/ 	.word	0x00000007


	//----- nvinfo : EIATTR_RESERVED_SMEM_USED
	.align		4
.L_35:
        /*0020*/ 	.byte	0x01, 0x41
	.zero		2


	//----- nvinfo : EIATTR_SPARSE_MMA_MASK
	.align		4
        /*0024*/ 	.byte	0x03, 0x50
        /*0026*/ 	.short	0x0000


	//----- nvinfo : EIATTR_TCGEN05_2CTA_USED
	.align		4
        /*0028*/ 	.byte	0x01, 0x52
	.zero		2


	//----- nvinfo : EIATTR_MAXREG_COUNT
	.align		4
        /*002c*/ 	.byte	0x03, 0x1b
        /*002e*/ 	.short	0x00ff


	//----- nvinfo : EIATTR_NUM_BARRIERS
	.align		4
        /*0030*/ 	.byte	0x02, 0x4c
        /*0032*/ 	.byte	0x07
	.zero		1


	//----- nvinfo : EIATTR_EXTERNS
	.align		4
        /*0034*/ 	.byte	0x04, 0x0f
        /*0036*/ 	.short	(.L_37 - .L_36)


	//   ....[0]....
	.align		4
.L_36:
        /*0038*/ 	.word	index@(__assertfail)


	//----- nvinfo : EIATTR_MERCURY_ISA_VERSION
	.align		4
.L_37:
        /*003c*/ 	.byte	0x03, 0x5f
        /*003e*/ 	.short	0x0101


	//----- nvinfo : EIATTR_INT_WARP_WIDE_INSTR_OFFSETS
	.align		4
        /*0040*/ 	.byte	0x04, 0x31
        /*0042*/ 	.short	(.L_39 - .L_38)


	//   ....[0]....
.L_38:
        /*0044*/ 	.word	0x00000e10


	//   ....[1]....
        /*0048*/ 	.word	0x00000ec0


	//   ....[2]....
        /*004c*/ 	.word	0x00005380


	//   ....[3]....
        /*0050*/ 	.word	0x000053a0


	//   ....[4]....
        /*0054*/ 	.word	0x000053d0


	//   ....[5]....
        /*0058*/ 	.word	0x00005f20


	//   ....[6]....
        /*005c*/ 	.word	0x00005f90


	//   ....[7]....
        /*0060*/ 	.word	0x00006090


	//   ....[8]....
        /*0064*/ 	.word	0x00006110


	//   ....[9]....
        /*0068*/ 	.word	0x00006220


	//   ....[10]....
        /*006c*/ 	.word	0x000062a0


	//   ....[11]....
        /*0070*/ 	.word	0x000063a0


	//   ....[12]....
        /*0074*/ 	.word	0x00006450


	//----- nvinfo : EIATTR_COOP_GROUP_MASK_REGIDS
	.align		4
.L_39:
        /*0078*/ 	.byte	0x04, 0x29
        /*007a*/ 	.short	(.L_41 - .L_40)


	//   ....[0]....
.L_40:
        /*007c*/ 	.word	0xffffffff


	//   ....[1]....
        /*0080*/ 	.word	0xffffffff


	//   ....[2]....
        /*0084*/ 	.word	0xffffffff


	//   ....[3]....
        /*0088*/ 	.word	0xffffffff


	//   ....[4]....
        /*008c*/ 	.word	0xffffffff


	//   ....[5]....
        /*0090*/ 	.word	0xffffffff


	//   ....[6]....
        /*0094*/ 	.word	0xffffffff


	//   ....[7]....
        /*0098*/ 	.word	0xffffffff


	//   ....[8]....
        /*009c*/ 	.word	0xffffffff


	//   ....[9]....
        /*00a0*/ 	.word	0xffffffff


	//   ....[10]....
        /*00a4*/ 	.word	0xffffffff


	//   ....[11]....
        /*00a8*/ 	.word	0xffffffff


	//   ....[12]....
        /*00ac*/ 	.word	0xffffffff


	//   ....[13]....
        /*00b0*/ 	.word	0xffffffff


	//----- nvinfo : EIATTR_COOP_GROUP_INSTR_OFFSETS
	.align		4
.L_41:
        /*00b4*/ 	.byte	0x04, 0x28
        /*00b6*/ 	.short	(.L_43 - .L_42)


	//   ....[0]....
.L_42:
        /*00b8*/ 	.word	0x000000e0


	//   ....[1]....
        /*00bc*/ 	.word	0x000005a0


	//   ....[2]....
        /*00c0*/ 	.word	0x00000760


	//   ....[3]....
        /*00c4*/ 	.word	0x00000900


	//   ....[4]....
        /*00c8*/ 	.word	0x00000a00


	//   ....[5]....
        /*00cc*/ 	.word	0x00000b70


	//   ....[6]....
        /*00d0*/ 	.word	0x00000cd0


	//   ....[7]....
        /*00d4*/ 	.word	0x00000f30


	//   ....[8]....
        /*00d8*/ 	.word	0x00002a50


	//   ....[9]....
        /*00dc*/ 	.word	0x000038c0


	//   ....[10]....
        /*00e0*/ 	.word	0x00003dd0


	//   ....[11]....
        /*00e4*/ 	.word	0x00003e00


	//   ....[12]....
        /*00e8*/ 	.word	0x00005280


	//   ....[13]....
        /*00ec*/ 	.word	0x00005490


	//----- nvinfo : EIATTR_VRC_CTA_INIT_COUNT
	.align		4
.L_43:
        /*00f0*/ 	.byte	0x02, 0x4a
        /*00f2*/ 	.byte	0x80
	.zero		1


	//----- nvinfo : EIATTR_SYSCALL_OFFSETS
	.align		4
        /*00f4*/ 	.byte	0x04, 0x46
        /*00f6*/ 	.short	(.L_45 - .L_44)


	//   ....[0]....
.L_44:
        /*00f8*/ 	.word	0x000070d0


	//   ....[1]....
        /*00fc*/ 	.word	0x000071c0


	//   ....[2]....
        /*0100*/ 	.word	0x00007920


	//   ....[3]....
        /*0104*/ 	.word	0x000085b0


	//   ....[4]....
        /*0108*/ 	.word	0x00009210


	//   ....[5]....
        /*010c*/ 	.word	0x00009e70


	//----- nvinfo : EIATTR_MBARRIER_INSTR_OFFSETS
	.align		4
.L_45:
        /*0110*/ 	.byte	0x04, 0x39
        /*0112*/ 	.short	(.L_47 - .L_46)


	//   ....[0]....
.L_46:
        /*0114*/ 	.word	0x000006f0
        /*0118*/ 	.word	0x000000ff
        /*011c*/ 	.word	0x00000000
        /*0120*/ 	.short	0x0100
        /*0122*/ 	.byte	0x04
	.zero		1


	//   ....[1]....
        /*0124*/ 	.word	0x00000700
        /*0128*/ 	.word	0x000000ff
        /*012c*/ 	.word	0x00000018
        /*0130*/ 	.short	0x0100
        /*0132*/ 	.byte	0x04
	.zero		1


	//   ....[2]....
        /*0134*/ 	.word	0x00000710
        /*0138*/ 	.word	0x000000ff
        /*013c*/ 	.word	0x00000008
        /*0140*/ 	.short	0x0100
        /*0142*/ 	.byte	0x04
	.zero		1


	//   ....[3]....
        /*0144*/ 	.word	0x00000720
        /*0148*/ 	.word	0x000000ff
        /*014c*/ 	.word	0x00000020
        /*0150*/ 	.short	0x0100
        /*0152*/ 	.byte	0x04
	.zero		1


	//   ....[4]....
        /*0154*/ 	.word	0x00000730
        /*0158*/ 	.word	0x000000ff
        /*015c*/ 	.word	0x00000010
        /*0160*/ 	.short	0x0100
        /*0162*/ 	.byte	0x04
	.zero		1


	//   ....[5]....
        /*0164*/ 	.word	0x00000740
        /*0168*/ 	.word	0x000000ff
        /*016c*/ 	.word	0x00000028
        /*0170*/ 	.short	0x0100
        /*0172*/ 	.byte	0x04
	.zero		1


	//   ....[6]....
        /*0174*/ 	.word	0x00000870
        /*0178*/ 	.word	0x000000ff
        /*017c*/ 	.word	0x00000030
        /*0180*/ 	.short	0x0100
        /*0182*/ 	.byte	0x04
	.zero		1


	//   ....[7]....
        /*0184*/ 	.word	0x00000880
        /*0188*/ 	.word	0x000000ff
        /*018c*/ 	.word	0x00000050
        /*0190*/ 	.short	0x0100
        /*0192*/ 	.byte	0x04
	.zero		1


	//   ....[8]....
        /*0194*/ 	.word	0x00000890
        /*0198*/ 	.word	0x000000ff
        /*019c*/ 	.word	0x00000038
        /*01a0*/ 	.short	0x0100
        /*01a2*/ 	.byte	0x04
	.zero		1


	//   ....[9]....
        /*01a4*/ 	.word	0x000008a0
        /*01a8*/ 	.word	0x000000ff
        /*01ac*/ 	.word	0x00000058
        /*01b0*/ 	.short	0x0100
        /*01b2*/ 	.byte	0x04
	.zero		1


	//   ....[10]....
        /*01b4*/ 	.word	0x000008b0
        /*01b8*/ 	.word	0x000000ff
        /*01bc*/ 	.word	0x00000040
        /*01c0*/ 	.short	0x0100
        /*01c2*/ 	.byte	0x04
	.zero		1


	//   ....[11]....
        /*01c4*/ 	.word	0x000008c0
        /*01c8*/ 	.word	0x000000ff
        /*01cc*/ 	.word	0x00000060
        /*01d0*/ 	.short	0x0100
        /*01d2*/ 	.byte	0x04
	.zero		1


	//   ....[12]....
        /*01d4*/ 	.word	0x000008d0
        /*01d8*/ 	.word	0x000000ff
        /*01dc*/ 	.word	0x00000048
        /*01e0*/ 	.short	0x0100
        /*01e2*/ 	.byte	0x04
	.zero		1


	//   ....[13]....
        /*01e4*/ 	.word	0x000008e0
        /*01e8*/ 	.word	0x000000ff
        /*01ec*/ 	.word	0x00000068
        /*01f0*/ 	.short	0x0100
        /*01f2*/ 	.byte	0x04
	.zero		1


	//   ....[14]....
        /*01f4*/ 	.word	0x000009d0
        /*01f8*/ 	.word	0x000000ff
        /*01fc*/ 	.word	0x00000070
        /*0200*/ 	.short	0x0100
        /*0202*/ 	.byte	0x06
	.zero		1


	//   ....[15]....
        /*0204*/ 	.word	0x000009e0
        /*0208*/ 	.word	0x000000ff
        /*020c*/ 	.word	0x00000078
        /*0210*/ 	.short	0x0100
        /*0212*/ 	.byte	0x06
	.zero		1


	//   ....[16]....
        /*0214*/ 	.word	0x00000b20
        /*0218*/ 	.word	0x000000ff
        /*021c*/ 	.word	0x00000080
        /*0220*/ 	.short	0x0100
        /*0222*/ 	.byte	0x06
	.zero		1


	//   ....[17]....
        /*0224*/ 	.word	0x00000b30
        /*0228*/ 	.word	0x000000ff
        /*022c*/ 	.word	0x00000090
        /*0230*/ 	.short	0x0100
        /*0232*/ 	.byte	0x06
	.zero		1


	//   ....[18]....
        /*0234*/ 	.word	0x00000b40
        /*0238*/ 	.word	0x000000ff
        /*023c*/ 	.word	0x00000088
        /*0240*/ 	.short	0x0100
        /*0242*/ 	.byte	0x06
	.zero		1


	//   ....[19]....
        /*0244*/ 	.word	0x00000b50
        /*0248*/ 	.word	0x000000ff
        /*024c*/ 	.word	0x00000098
        /*0250*/ 	.short	0x0100
        /*0252*/ 	.byte	0x06
	.zero		1


	//   ....[20]....
        /*0254*/ 	.word	0x00000c80
        /*0258*/ 	.word	0x000000ff
        /*025c*/ 	.word	0x000000a0
        /*0260*/ 	.short	0x0100
        /*0262*/ 	.byte	0x04
	.zero		1


	//   ....[21]....
        /*0264*/ 	.word	0x00000c90
        /*0268*/ 	.word	0x000000ff
        /*026c*/ 	.word	0x000000b0
        /*0270*/ 	.short	0x0100
        /*0272*/ 	.byte	0x04
	.zero		1


	//   ....[22]....
        /*0274*/ 	.word	0x00000ca0
        /*0278*/ 	.word	0x000000ff
        /*027c*/ 	.word	0x000000a8
        /*0280*/ 	.short	0x0100
        /*0282*/ 	.byte	0x04
	.zero		1


	//   ....[23]....
        /*0284*/ 	.word	0x00000cb0
        /*0288*/ 	.word	0x000000ff
        /*028c*/ 	.word	0x000000b8
        /*0290*/ 	.short	0x0100
        /*0292*/ 	.byte	0x04
	.zero		1


	//   ....[24]....
        /*0294*/ 	.word	0x00000db0
        /*0298*/ 	.word	0x000000ff
        /*029c*/ 	.word	0x000000c0
        /*02a0*/ 	.short	0x0100
        /*02a2*/ 	.byte	0x04
	.zero		1


	//   ....[25]....
        /*02a4*/ 	.word	0x00000dc0
        /*02a8*/ 	.word	0x000000ff
        /*02ac*/ 	.word	0x000000d0
        /*02b0*/ 	.short	0x0100
        /*02b2*/ 	.byte	0x04
	.zero		1


	//   ....[26]....
        /*02b4*/ 	.word	0x00000dd0
        /*02b8*/ 	.word	0x000000ff
        /*02bc*/ 	.word	0x000000c8
        /*02c0*/ 	.short	0x0100
        /*02c2*/ 	.byte	0x04
	.zero		1


	//   ....[27]....
        /*02c4*/ 	.word	0x00000de0
        /*02c8*/ 	.word	0x000000ff
        /*02cc*/ 	.word	0x000000d8
        /*02d0*/ 	.short	0x0100
        /*02d2*/ 	.byte	0x04
	.zero		1


	//   ....[28]....
        /*02d4*/ 	.word	0x00000ef0
        /*02d8*/ 	.word	0x000000ff
        /*02dc*/ 	.word	0x000000e0
        /*02e0*/ 	.short	0x0100
        /*02e2*/ 	.byte	0x06
	.zero		1


	//   ....[29]....
        /*02e4*/ 	.word	0x00001d30
        /*02e8*/ 	.word	0x00000003
        /*02ec*/ 	.word	0x000000d0
        /*02f0*/ 	.short	0x010a
        /*02f2*/ 	.byte	0xff
	.zero		1


	//   ....[30]....
        /*02f4*/ 	.word	0x00001d60
        /*02f8*/ 	.word	0x00000003
        /*02fc*/ 	.word	0x000000c0
        /*0300*/ 	.short	0x0101
        /*0302*/ 	.byte	0xff
	.zero		1


	//   ....[31]....
        /*0304*/ 	.word	0x00001e50
        /*0308*/ 	.word	0x000000ff
        /*030c*/ 	.word	0x00000018
        /*0310*/ 	.short	0x010a
        /*0312*/ 	.byte	0x04
	.zero		1


	//   ....[32]....
        /*0314*/ 	.word	0x00001f60
        /*0318*/ 	.word	0x000000ff
        /*031c*/ 	.word	0x00000018
        /*0320*/ 	.short	0x010a
        /*0322*/ 	.byte	0x06
	.zero		1


	//   ....[33]....
        /*0324*/ 	.word	0x000020c0
        /*0328*/ 	.word	0x000000ff
        /*032c*/ 	.word	0x00000018
        /*0330*/ 	.short	0x010a
        /*0332*/ 	.byte	0x04
	.zero		1


	//   ....[34]....
        /*0334*/ 	.word	0x00002490
        /*0338*/ 	.word	0x000000ff
        /*033c*/ 	.word	0x00000078
        /*0340*/ 	.short	0x0101
        /*0342*/ 	.byte	0x07
	.zero		1


	//   ....[35]....
        /*0344*/ 	.word	0x000024b0
        /*0348*/ 	.word	0x000000ff
        /*034c*/ 	.word	0x00000018
        /*0350*/ 	.short	0x010a
        /*0352*/ 	.byte	0x04
	.zero		1


	//   ....[36]....
        /*0354*/ 	.word	0x00002530
        /*0358*/ 	.word	0x000000ff
        /*035c*/ 	.word	0x00000018
        /*0360*/ 	.short	0x010a
        /*0362*/ 	.byte	0x0e
	.zero		1


	//   ....[37]....
        /*0364*/ 	.word	0x00002670
        /*0368*/ 	.word	0x000000ff
        /*036c*/ 	.word	0x00000018
        /*0370*/ 	.short	0x010a
        /*0372*/ 	.byte	0x04
	.zero		1


	//   ....[38]....
        /*0374*/ 	.word	0x00002a80
        /*0378*/ 	.word	0x00000003
        /*037c*/ 	.word	0x00000080
        /*0380*/ 	.short	0x010a
        /*0382*/ 	.byte	0xff
	.zero		1


	//   ....[39]....
        /*0384*/ 	.word	0x00002bd0
        /*0388*/ 	.word	0x00000000
        /*038c*/ 	.word	0x00000000
        /*0390*/ 	.short	0x0101
        /*0392*/ 	.byte	0xff
	.zero		1


	//   ....[40]....
        /*0394*/ 	.word	0x00003190
        /*0398*/ 	.word	0x000000ff
        /*039c*/ 	.word	0x00000000
        /*03a0*/ 	.short	0x010a
        /*03a2*/ 	.byte	0x04
	.zero		1


	//   ....[41]....
        /*03a4*/ 	.word	0x00003220
        /*03a8*/ 	.word	0x000000ff
        /*03ac*/ 	.word	0x00000000
        /*03b0*/ 	.short	0x010a
        /*03b2*/ 	.byte	0x05
	.zero		1


	//   ....[42]....
        /*03b4*/ 	.word	0x000032c0
        /*03b8*/ 	.word	0x00000000
        /*03bc*/ 	.word	0x00000000
        /*03c0*/ 	.short	0x010a
        /*03c2*/ 	.byte	0xff
	.zero		1


	//   ....[43]....
        /*03c4*/ 	.word	0x00003410
        /*03c8*/ 	.word	0x00000000
        /*03cc*/ 	.word	0x000000c0
        /*03d0*/ 	.short	0x010a
        /*03d2*/ 	.byte	0xff
	.zero		1


	//   ....[44]....
        /*03d4*/ 	.word	0x00003480
        /*03d8*/ 	.word	0x00000008
        /*03dc*/ 	.word	0x00000000
        /*03e0*/ 	.short	0x0101
        /*03e2*/ 	.byte	0xff
	.zero		1


	//   ....[45]....
        /*03e4*/ 	.word	0x000034a0
        /*03e8*/ 	.word	0x000000ff
        /*03ec*/ 	.word	0x00000090
        /*03f0*/ 	.short	0x010a
        /*03f2*/ 	.byte	0x04
	.zero		1


	//   ....[46]....
        /*03f4*/ 	.word	0x000035c0
        /*03f8*/ 	.word	0x00000000
        /*03fc*/ 	.word	0x00000080
        /*0400*/ 	.short	0x010a
        /*0402*/ 	.byte	0xff
	.zero		1


	//   ....[47]....
        /*0404*/ 	.word	0x000036c0
        /*0408*/ 	.word	0x00000000
        /*040c*/ 	.word	0x00000000
        /*0410*/ 	.short	0x0101
        /*0412*/ 	.byte	0xff
	.zero		1


	//   ....[48]....
        /*0414*/ 	.word	0x00003750
        /*0418*/ 	.word	0x000000ff
        /*041c*/ 	.word	0x00000090
        /*0420*/ 	.short	0x0106
        /*0422*/ 	.byte	0x04
	.zero		1


	//   ....[49]....
        /*0424*/ 	.word	0x00003770
        /*0428*/ 	.word	0x000000ff
        /*042c*/ 	.word	0x00000090
        /*0430*/ 	.short	0x010a
        /*0432*/ 	.byte	0x04
	.zero		1


	//   ....[50]....
        /*0434*/ 	.word	0x00003800
        /*0438*/ 	.word	0x000000ff
        /*043c*/ 	.word	0x00000090
        /*0440*/ 	.short	0x0106
        /*0442*/ 	.byte	0x07
	.zero		1


	//   ....[51]....
        /*0444*/ 	.word	0x00003840
        /*0448*/ 	.word	0x00000000
        /*044c*/ 	.word	0x00000090
        /*0450*/ 	.short	0x010a
        /*0452*/ 	.byte	0xff
	.zero		1


	//   ....[52]....
        /*0454*/ 	.word	0x00003ab0
        /*0458*/ 	.word	0x000000ff
        /*045c*/ 	.word	0x00000008
        /*0460*/ 	.short	0x010a
        /*0462*/ 	.byte	0x05
	.zero		1


	//   ....[53]....
        /*0464*/ 	.word	0x00003ad0
        /*0468*/ 	.word	0x000000ff
        /*046c*/ 	.word	0x00000008
        /*0470*/ 	.short	0x010a
        /*0472*/ 	.byte	0x05
	.zero		1


	//   ....[54]....
        /*0474*/ 	.word	0x00003c70
        /*0478*/ 	.word	0x000000ff
        /*047c*/ 	.word	0x00000008
        /*0480*/ 	.short	0x010a
        /*0482*/ 	.byte	0x05
	.zero		1


	//   ....[55]....
        /*0484*/ 	.word	0x00003c90
        /*0488*/ 	.word	0x000000ff
        /*048c*/ 	.word	0x00000008
        /*0490*/ 	.short	0x010a
        /*0492*/ 	.byte	0x05
	.zero		1


	//   ....[56]....
        /*0494*/ 	.word	0x00003d60
        /*0498*/ 	.word	0x000000ff
        /*049c*/ 	.word	0x00000000
        /*04a0*/ 	.short	0x0101
        /*04a2*/ 	.byte	0x04
	.zero		1


	//   ....[57]....
        /*04a4*/ 	.word	0x000046a0
        /*04a8*/ 	.word	0x00000000
        /*04ac*/ 	.word	0x00000080
        /*04b0*/ 	.short	0x010a
        /*04b2*/ 	.byte	0xff
	.zero		1


	//   ....[58]....
        /*04b4*/ 	.word	0x00004760
        /*04b8*/ 	.word	0x00000000
        /*04bc*/ 	.word	0x00000000
        /*04c0*/ 	.short	0x0101
        /*04c2*/ 	.byte	0xff
	.zero		1


	//   ....[59]....
        /*04c4*/ 	.word	0x00004840
        /*04c8*/ 	.word	0x000000ff
        /*04cc*/ 	.word	0x00000000
        /*04d0*/ 	.short	0x010a
        /*04d2*/ 	.byte	0x04
	.zero		1


	//   ....[60]....
        /*04d4*/ 	.word	0x00004850
        /*04d8*/ 	.word	0x000000ff
        /*04dc*/ 	.word	0x000000b0
        /*04e0*/ 	.short	0x010a
        /*04e2*/ 	.byte	0x06
	.zero		1


	//   ....[61]....
        /*04e4*/ 	.word	0x00004910
        /*04e8*/ 	.word	0x000000ff
        /*04ec*/ 	.word	0x00000000
        /*04f0*/ 	.short	0x010a
        /*04f2*/ 	.byte	0x07
	.zero		1


	//   ....[62]....
        /*04f4*/ 	.word	0x00004a80
        /*04f8*/ 	.word	0x000000ff
        /*04fc*/ 	.word	0x00000000
        /*0500*/ 	.short	0x010a
        /*0502*/ 	.byte	0x04
	.zero		1


	//   ....[63]....
        /*0504*/ 	.word	0x00005060
        /*0508*/ 	.word	0x000000ff
        /*050c*/ 	.word	0x00000000
        /*0510*/ 	.short	0x010a
        /*0512*/ 	.byte	0x04
	.zero		1


	//   ....[64]....
        /*0514*/ 	.word	0x00005110
        /*0518*/ 	.word	0x00000000
        /*051c*/ 	.word	0x00000000
        /*0520*/ 	.short	0x010a
        /*0522*/ 	.byte	0xff
	.zero		1


	//   ....[65]....
        /*0524*/ 	.word	0x00005150
        /*0528*/ 	.word	0x00000000
        /*052c*/ 	.word	0x00000000
        /*0530*/ 	.short	0x010a
        /*0532*/ 	.byte	0xff
	.zero		1


	//   ....[66]....
        /*0534*/ 	.word	0x000051d0
        /*0538*/ 	.word	0x000000ff
        /*053c*/ 	.word	0x00000000
        /*0540*/ 	.short	0x0101
        /*0542*/ 	.byte	0x04
	.zero		1


	//   ....[67]....
        /*0544*/ 	.word	0x00005210
        /*0548*/ 	.word	0x000000ff
        /*054c*/ 	.word	0x000000e0
        /*0550*/ 	.short	0x010a
        /*0552*/ 	.byte	0x31
	.zero		1


	//   ....[68]....
        /*0554*/ 	.word	0x00005270
        /*0558*/ 	.word	0x000000ff
        /*055c*/ 	.word	0x00000000
        /*0560*/ 	.short	0x0101
        /*0562*/ 	.byte	0x04
	.zero		1


	//   ....[69]....
        /*0564*/ 	.word	0x00005720
        /*0568*/ 	.word	0x0000000c
        /*056c*/ 	.word	0x00000080
        /*0570*/ 	.short	0x010a
        /*0572*/ 	.byte	0xff
	.zero		1


	//   ....[70]....
        /*0574*/ 	.word	0x00005890
        /*0578*/ 	.word	0x00000000
        /*057c*/ 	.word	0x00000000
        /*0580*/ 	.short	0x0101
        /*0582*/ 	.byte	0xff
	.zero		1


	//   ....[71]....
        /*0584*/ 	.word	0x00005d20
        /*0588*/ 	.word	0x000000ff
        /*058c*/ 	.word	0x00000078
        /*0590*/ 	.short	0x010a
        /*0592*/ 	.byte	0x15
	.zero		1


	//   ....[72]....
        /*0594*/ 	.word	0x00005ea0
        /*0598*/ 	.word	0x000000ff
        /*059c*/ 	.word	0x00000050
        /*05a0*/ 	.short	0x010a
        /*05a2*/ 	.byte	0x15
	.zero		1


	//   ....[73]....
        /*05a4*/ 	.word	0x00006040
        /*05a8*/ 	.word	0x000000ff
        /*05ac*/ 	.word	0x00000030
        /*05b0*/ 	.short	0x010b
        /*05b2*/ 	.byte	0x15
	.zero		1


	//   ....[74]....
        /*05b4*/ 	.word	0x00006050
        /*05b8*/ 	.word	0x000000ff
        /*05bc*/ 	.word	0x00000000
        /*05c0*/ 	.short	0x0101
        /*05c2*/ 	.byte	0x06
	.zero		1


	//   ....[75]....
        /*05c4*/ 	.word	0x00006060
        /*05c8*/ 	.word	0x000000ff
        /*05cc*/ 	.word	0x00000058
        /*05d0*/ 	.short	0x010a
        /*05d2*/ 	.byte	0x15
	.zero		1


	//   ....[76]....
        /*05d4*/ 	.word	0x000061d0
        /*05d8*/ 	.word	0x000000ff
        /*05dc*/ 	.word	0x00000038
        /*05e0*/ 	.short	0x010b
        /*05e2*/ 	.byte	0x15
	.zero		1


	//   ....[77]....
        /*05e4*/ 	.word	0x000061e0
        /*05e8*/ 	.word	0x000000ff
        /*05ec*/ 	.word	0x00000000
        /*05f0*/ 	.short	0x0101
        /*05f2*/ 	.byte	0x06
	.zero		1


	//   ....[78]....
        /*05f4*/ 	.word	0x000061f0
        /*05f8*/ 	.word	0x000000ff
        /*05fc*/ 	.word	0x00000060
        /*0600*/ 	.short	0x010a
        /*0602*/ 	.byte	0x15
	.zero		1


	//   ....[79]....
        /*0604*/ 	.word	0x00006350
        /*0608*/ 	.word	0x000000ff
        /*060c*/ 	.word	0x00000040
        /*0610*/ 	.short	0x010b
        /*0612*/ 	.byte	0x15
	.zero		1


	//   ....[80]....
        /*0614*/ 	.word	0x00006360
        /*0618*/ 	.word	0x000000ff
        /*061c*/ 	.word	0x00000000
        /*0620*/ 	.short	0x0101
        /*0622*/ 	.byte	0x06
	.zero		1


	//   ....[81]....
        /*0624*/ 	.word	0x00006370
        /*0628*/ 	.word	0x000000ff
        /*062c*/ 	.word	0x00000068
        /*0630*/ 	.short	0x010a
        /*0632*/ 	.byte	0x15
	.zero		1


	//   ....[82]....
        /*0634*/ 	.word	0x00006560
        /*0638*/ 	.word	0x000000ff
        /*063c*/ 	.word	0x00000048
        /*0640*/ 	.short	0x010b
        /*0642*/ 	.byte	0x15
	.zero		1


	//   ....[83]....
        /*0644*/ 	.word	0x00006570
        /*0648*/ 	.word	0x000000ff
        /*064c*/ 	.word	0x00000000
        /*0650*/ 	.short	0x0101
        /*0652*/ 	.byte	0x25
	.zero		1


	//   ....[84]....
        /*0654*/ 	.word	0x000065b0
        /*0658*/ 	.word	0x000000ff
        /*065c*/ 	.word	0x00000050
        /*0660*/ 	.short	0x010a
        /*0662*/ 	.byte	0x15
	.zero		1


	//   ....[85]....
        /*0664*/ 	.word	0x000065d0
        /*0668*/ 	.word	0x000000ff
        /*066c*/ 	.word	0x00000058
        /*0670*/ 	.short	0x010a
        /*0672*/ 	.byte	0x15
	.zero		1


	//   ....[86]....
        /*0674*/ 	.word	0x000065f0
        /*0678*/ 	.word	0x000000ff
        /*067c*/ 	.word	0x00000060
        /*0680*/ 	.short	0x010a
        /*0682*/ 	.byte	0x15
	.zero		1


	//   ....[87]....
        /*0684*/ 	.word	0x00006630
        /*0688*/ 	.word	0x00000000
        /*068c*/ 	.word	0x00000068
        /*0690*/ 	.short	0x010a
        /*0692*/ 	.byte	0xff
	.zero		1


	//   ....[88]....
        /*0694*/ 	.word	0x00006960
        /*0698*/ 	.word	0x00000003
        /*069c*/ 	.word	0x00000080
        /*06a0*/ 	.short	0x010a
        /*06a2*/ 	.byte	0xff
	.zero		1


	//   ....[89]....
        /*06a4*/ 	.word	0x00006ae0
        /*06a8*/ 	.word	0x00000000
        /*06ac*/ 	.word	0x00000000
        /*06b0*/ 	.short	0x0101
        /*06b2*/ 	.byte	0xff
	.zero		1


	//   ....[90]....
        /*06b4*/ 	.word	0x00007600
        /*06b8*/ 	.word	0x000000ff
        /*06bc*/ 	.word	0x00000030
        /*06c0*/ 	.short	0x010a
        /*06c2*/ 	.byte	0x2b
	.zero		1


	//   ....[91]....
        /*06c4*/ 	.word	0x00007620
        /*06c8*/ 	.word	0x00000066
        /*06cc*/ 	.word	0x000000a0
        /*06d0*/ 	.short	0x010a
        /*06d2*/ 	.byte	0xff
	.zero		1


	//   ....[92]....
        /*06d4*/ 	.word	0x00007710
        /*06d8*/ 	.word	0x000000ff
        /*06dc*/ 	.word	0x00000030
        /*06e0*/ 	.short	0x010a
        /*06e2*/ 	.byte	0x2b
	.zero		1


	//   ....[93]....
        /*06e4*/ 	.word	0x00007800
        /*06e8*/ 	.word	0x00000066
        /*06ec*/ 	.word	0x000000a0
        /*06f0*/ 	.short	0x010a
        /*06f2*/ 	.byte	0xff
	.zero		1


	//   ....[94]....
        /*06f4*/ 	.word	0x000082d0
        /*06f8*/ 	.word	0x00000000
        /*06fc*/ 	.word	0x00000000
        /*0700*/ 	.short	0x0101
        /*0702*/ 	.byte	0xff
	.zero		1


	//   ....[95]....
        /*0704*/ 	.word	0x000082f0
        /*0708*/ 	.word	0x00000003
        /*070c*/ 	.word	0x00000030
        /*0710*/ 	.short	0x010a
        /*0712*/ 	.byte	0xff
	.zero		1


	//   ....[96]....
        /*0714*/ 	.word	0x000083d0
        /*0718*/ 	.word	0x00000003
        /*071c*/ 	.word	0x00000030
        /*0720*/ 	.short	0x010a
        /*0722*/ 	.byte	0xff
	.zero		1


	//   ....[97]....
        /*0724*/ 	.word	0x00008f40
        /*0728*/ 	.word	0x0000003d
        /*072c*/ 	.word	0x00000000
        /*0730*/ 	.short	0x0101
        /*0732*/ 	.byte	0xff
	.zero		1


	//   ....[98]....
        /*0734*/ 	.word	0x00008f60
        /*0738*/ 	.word	0x0000003e
        /*073c*/ 	.word	0x00000030
        /*0740*/ 	.short	0x010a
        /*0742*/ 	.byte	0xff
	.zero		1


	//   ....[99]....
        /*0744*/ 	.word	0x00009030
        /*0748*/ 	.word	0x0000003e
        /*074c*/ 	.word	0x00000030
        /*0750*/ 	.short	0x010a
        /*0752*/ 	.byte	0xff
	.zero		1


	//   ....[100]....
        /*0754*/ 	.word	0x00009ba0
        /*0758*/ 	.word	0x0000003d
        /*075c*/ 	.word	0x00000000
        /*0760*/ 	.short	0x0101
        /*0762*/ 	.byte	0xff
	.zero		1


	//   ....[101]....
        /*0764*/ 	.word	0x00009bc0
        /*0768*/ 	.word	0x0000003e
        /*076c*/ 	.word	0x00000030
        /*0770*/ 	.short	0x010a
        /*0772*/ 	.byte	0xff
	.zero		1


	//   ....[102]....
        /*0774*/ 	.word	0x00009c90
        /*0778*/ 	.word	0x0000003e
        /*077c*/ 	.word	0x00000030
        /*0780*/ 	.short	0x010a
        /*0782*/ 	.byte	0xff
	.zero		1


	//   ....[103]....
        /*0784*/ 	.word	0x0000a080
        /*0788*/ 	.word	0x00000066
        /*078c*/ 	.word	0x00000000
        /*0790*/ 	.short	0x0101
        /*0792*/ 	.byte	0xff
	.zero		1


	//   ....[104]....
        /*0794*/ 	.word	0x0000a850
        /*0798*/ 	.word	0x00000002
        /*079c*/ 	.word	0x00000000
        /*07a0*/ 	.short	0x0101
        /*07a2*/ 	.byte	0xff
	.zero		1


	//   ....[105]....
        /*07a4*/ 	.word	0x0000ab10
        /*07a8*/ 	.word	0x000000ff
        /*07ac*/ 	.word	0x00000000
        /*07b0*/ 	.short	0x0101
        /*07b2*/ 	.byte	0x06
	.zero		1


	//   ....[106]....
        /*07b4*/ 	.word	0x0000ab30
        /*07b8*/ 	.word	0x00000003
        /*07bc*/ 	.word	0x000000d0
        /*07c0*/ 	.short	0x010a
        /*07c2*/ 	.byte	0xff
	.zero		1


	//   ....[107]....
        /*07c4*/ 	.word	0x0000ab90
        /*07c8*/ 	.word	0x00000000
        /*07cc*/ 	.word	0x00000018
        /*07d0*/ 	.short	0x010a
        /*07d2*/ 	.byte	0xff
	.zero		1


	//   ....[108]....
        /*07d4*/ 	.word	0x0000abf0
        /*07d8*/ 	.word	0x00000000
        /*07dc*/ 	.word	0x00000018
        /*07e0*/ 	.short	0x010a
        /*07e2*/ 	.byte	0xff
	.zero		1


	//   ....[109]....
        /*07e4*/ 	.word	0x0000ac40
        /*07e8*/ 	.word	0x00000003
        /*07ec*/ 	.word	0x00000080
        /*07f0*/ 	.short	0x010a
        /*07f2*/ 	.byte	0xff
	.zero		1


	//   ....[110]....
        /*07f4*/ 	.word	0x0000aca0
        /*07f8*/ 	.word	0x00000000
        /*07fc*/ 	.word	0x00000000
        /*0800*/ 	.short	0x010a
        /*0802*/ 	.byte	0xff
	.zero		1


	//   ....[111]....
        /*0804*/ 	.word	0x0000ad00
        /*0808*/ 	.word	0x00000000
        /*080c*/ 	.word	0x00000000
        /*0810*/ 	.short	0x010a
        /*0812*/ 	.byte	0xff
	.zero		1


	//   ....[112]....
        /*0814*/ 	.word	0x0000ad50
        /*0818*/ 	.word	0x00000000
        /*081c*/ 	.word	0x000000c0
        /*0820*/ 	.short	0x010a
        /*0822*/ 	.byte	0xff
	.zero		1


	//   ....[113]....
        /*0824*/ 	.word	0x0000adb0
        /*0828*/ 	.word	0x00000000
        /*082c*/ 	.word	0x00000090
        /*0830*/ 	.short	0x010a
        /*0832*/ 	.byte	0xff
	.zero		1


	//   ....[114]....
        /*0834*/ 	.word	0x0000ae00
        /*0838*/ 	.word	0x00000000
        /*083c*/ 	.word	0x00000080
        /*0840*/ 	.short	0x010a
        /*0842*/ 	.byte	0xff
	.zero		1


	//   ....[115]....
        /*0844*/ 	.word	0x0000ae60
        /*0848*/ 	.word	0x00000000
        /*084c*/ 	.word	0x00000090
        /*0850*/ 	.short	0x010a
        /*0852*/ 	.byte	0xff
	.zero		1


	//   ....[116]....
        /*0854*/ 	.word	0x0000aec0
        /*0858*/ 	.word	0x00000007
        /*085c*/ 	.word	0x00000008
        /*0860*/ 	.short	0x010a
        /*0862*/ 	.byte	0xff
	.zero		1


	//   ....[117]....
        /*0864*/ 	.word	0x0000afb0
        /*0868*/ 	.word	0x00000005
        /*086c*/ 	.word	0x00000008
        /*0870*/ 	.short	0x010a
        /*0872*/ 	.byte	0xff
	.zero		1


	//   ....[118]....
        /*0874*/ 	.word	0x0000b000
        /*0878*/ 	.word	0x00000000
        /*087c*/ 	.word	0x00000080
        /*0880*/ 	.short	0x010a
        /*0882*/ 	.byte	0xff
	.zero		1


	//   ....[119]....
        /*0884*/ 	.word	0x0000b070
        /*0888*/ 	.word	0x00000000
        /*088c*/ 	.word	0x000000b0
        /*0890*/ 	.short	0x010a
        /*0892*/ 	.byte	0xff
	.zero		1


	//   ....[120]....
        /*0894*/ 	.word	0x0000b0d0
        /*0898*/ 	.word	0x00000000
        /*089c*/ 	.word	0x00000000
        /*08a0*/ 	.short	0x010a
        /*08a2*/ 	.byte	0xff
	.zero		1


	//   ....[121]....
        /*08a4*/ 	.word	0x0000b130
        /*08a8*/ 	.word	0x00000000
        /*08ac*/ 	.word	0x00000000
        /*08b0*/ 	.short	0x010a
        /*08b2*/ 	.byte	0xff
	.zero		1


	//   ....[122]....
        /*08b4*/ 	.word	0x0000b190
        /*08b8*/ 	.word	0x00000000
        /*08bc*/ 	.word	0x000000e0
        /*08c0*/ 	.short	0x010a
        /*08c2*/ 	.byte	0xff
	.zero		1


	//   ....[123]....
        /*08c4*/ 	.word	0x0000b1e0
        /*08c8*/ 	.word	0x0000000c
        /*08cc*/ 	.word	0x00000080
        /*08d0*/ 	.short	0x010a
        /*08d2*/ 	.byte	0xff
	.zero		1


	//   ....[124]....
        /*08d4*/ 	.word	0x0000b240
        /*08d8*/ 	.word	0x00000000
        /*08dc*/ 	.word	0x00000078
        /*08e0*/ 	.short	0x010a
        /*08e2*/ 	.byte	0xff
	.zero		1


	//   ....[125]....
        /*08e4*/ 	.word	0x0000b2a0
        /*08e8*/ 	.word	0x00000000
        /*08ec*/ 	.word	0x00000050
        /*08f0*/ 	.short	0x010a
        /*08f2*/ 	.byte	0xff
	.zero		1


	//   ....[126]....
        /*08f4*/ 	.word	0x0000b300
        /*08f8*/ 	.word	0x00000000
        /*08fc*/ 	.word	0x00000058
        /*0900*/ 	.short	0x010a
        /*0902*/ 	.byte	0xff
	.zero		1


	//   ....[127]....
        /*0904*/ 	.word	0x0000b360
        /*0908*/ 	.word	0x00000000
        /*090c*/ 	.word	0x00000060
        /*0910*/ 	.short	0x010a
        /*0912*/ 	.byte	0xff
	.zero		1


	//   ....[128]....
        /*0914*/ 	.word	0x0000b3c0
        /*0918*/ 	.word	0x00000000
        /*091c*/ 	.word	0x00000068
        /*0920*/ 	.short	0x010a
        /*0922*/ 	.byte	0xff
	.zero		1


	//   ....[129]....
        /*0924*/ 	.word	0x0000b420
        /*0928*/ 	.word	0x00000000
        /*092c*/ 	.word	0x00000050
        /*0930*/ 	.short	0x010a
        /*0932*/ 	.byte	0xff
	.zero		1


	//   ....[130]....
        /*0934*/ 	.word	0x0000b480
        /*0938*/ 	.word	0x00000000
        /*093c*/ 	.word	0x00000058
        /*0940*/ 	.short	0x010a
        /*0942*/ 	.byte	0xff
	.zero		1


	//   ....[131]....
        /*0944*/ 	.word	0x0000b4e0
        /*0948*/ 	.word	0x00000000
        /*094c*/ 	.word	0x00000060
        /*0950*/ 	.short	0x010a
        /*0952*/ 	.byte	0xff
	.zero		1


	//   ....[132]....
        /*0954*/ 	.word	0x0000b530
        /*0958*/ 	.word	0x00000003
        /*095c*/ 	.word	0x00000080
        /*0960*/ 	.short	0x010a
        /*0962*/ 	.byte	0xff
	.zero		1


	//   ....[133]....
        /*0964*/ 	.word	0x0000b590
        /*0968*/ 	.word	0x00000000
        /*096c*/ 	.word	0x00000030
        /*0970*/ 	.short	0x010a
        /*0972*/ 	.byte	0xff
	.zero		1


	//   ....[134]....
        /*0974*/ 	.word	0x0000b5e0
        /*0978*/ 	.word	0x00000066
        /*097c*/ 	.word	0x000000a0
        /*0980*/ 	.short	0x010a
        /*0982*/ 	.byte	0xff
	.zero		1


	//   ....[135]....
        /*0984*/ 	.word	0x0000b630
        /*0988*/ 	.word	0x00000003
        /*098c*/ 	.word	0x00000030
        /*0990*/ 	.short	0x010a
        /*0992*/ 	.byte	0xff
	.zero		1


	//   ....[136]....
        /*0994*/ 	.word	0x0000b680
        /*0998*/ 	.word	0x0000003e
        /*099c*/ 	.word	0x00000030
        /*09a0*/ 	.short	0x010a
        /*09a2*/ 	.byte	0xff
	.zero		1


	//   ....[137]....
        /*09a4*/ 	.word	0x0000b6d0
        /*09a8*/ 	.word	0x0000003e
        /*09ac*/ 	.word	0x00000030
        /*09b0*/ 	.short	0x010a
        /*09b2*/ 	.byte	0xff
	.zero		1


	//----- nvinfo : EIATTR_NUM_MBARRIERS
	.align		4
.L_47:
        /*09b4*/ 	.byte	0x03, 0x38
        /*09b6*/ 	.short	0x001d


	//----- nvinfo : EIATTR_EXIT_INSTR_OFFSETS
	.align		4
        /*09b8*/ 	.byte	0x04, 0x1c
        /*09ba*/ 	.short	(.L_49 - .L_48)


	//   ....[0]....
.L_48:
        /*09bc*/ 	.word	0x000032f0


	//   ....[1]....
        /*09c0*/ 	.word	0x00003810


	//   ....[2]....
        /*09c4*/ 	.word	0x00003870


	//   ....[3]....
        /*09c8*/ 	.word	0x000054a0


	//   ....[4]....
        /*09cc*/ 	.word	0x00006660


	//   ....[5]....
        /*09d0*/ 	.word	0x000066a0


	//   ....[6]....
        /*09d4*/ 	.word	0x0000aa00


	//   ....[7]....
        /*09d8*/ 	.word	0x0000aa70


	//   ....[8]....
        /*09dc*/ 	.word	0x0000aaa0


	//   ....[9]....
        /*09e0*/ 	.word	0x0000ab20


	//----- nvinfo : EIATTR_MAX_THREADS
	.align		4
.L_49:
        /*09e4*/ 	.byte	0x04, 0x05
        /*09e6*/ 	.short	(.L_51 - .L_50)
.L_50:
        /*09e8*/ 	.word	0x00000100
        /*09ec*/ 	.word	0x00000001
        /*09f0*/ 	.word	0x00000001


	//----- nvinfo : EIATTR_CRS_STACK_SIZE
	.align		4
.L_51:
        /*09f4*/ 	.byte	0x04, 0x1e
        /*09f6*/ 	.short	(.L_53 - .L_52)
.L_52:
        /*09f8*/ 	.word	0x00000000


	//----- nvinfo : EIATTR_CBANK_PARAM_SIZE
	.align		4
.L_53:
        /*09fc*/ 	.byte	0x03, 0x19
        /*09fe*/ 	.short	0x0c00


	//----- nvinfo : EIATTR_PARAM_CBANK
	.align		4
        /*0a00*/ 	.byte	0x04, 0x0a
        /*0a02*/ 	.short	(.L_55 - .L_54)
	.align		4
.L_54:
        /*0a04*/ 	.word	index@(.nv.constant0._ZN7cutlass13device_kernelINS_4gemm6kernel13GemmUniversalIN4cute5tupleIJiiiiEEENS1_10collective13CollectiveMmaINS1_46MainloopSm100TmaUmmaWarpSpecializedBlockScaledILi3ELi2ELi2ENS5_IJNS4_1CILi4EEENSA_ILi2EEENSA_ILi1EEEEEEEENS5_IJNSA_ILi256EEENSA_ILi128EEESG_EEENS5_IJNS_12float_e5m2_tENS_13float_ue8m0_tEEEENS5_IJNS5_IJlSD_lEEENS4_6LayoutINS5_IJNS5_IJNS5_IJNSA_ILi32EEESB_EEEiEEESQ_NS5_IJSD_iEEEEEENS5_IJNS5_IJNS5_IJNSA_ILi16EEESB_EEEiEEENS5_IJNS5_IJNSA_ILi0EEESD_EEENSA_ILi512EEEEEENS5_IJSW_iEEEEEEEEEEESL_S13_NS4_8TiledMMAINS4_8MMA_AtomIJNS4_27SM100_MMA_MXF8F6F4_2x1SM_SSISJ_SJ_fSK_Li256ELi128ELNS4_4UMMA5MajorE0ELS18_0ELNS17_7ScaleInE0ELS19_0EEEEEENSN_INS5_IJSD_SD_SD_EEENS5_IJSW_SW_SW_EEEEENS5_IJNS4_10UnderscoreES1F_S1F_EEEEENS5_IJNS4_28SM100_TMA_2SM_LOAD_MULTICASTES1I_EEENS5_IJNS4_14ComposedLayoutINS4_7SwizzleILi3ELi4ELi3EEENS4_18smem_ptr_flag_bitsILi8EEENSN_INS5_IJNSA_ILi8EEESH_EEENS5_IJSH_SD_EEEEEEENSN_INS5_IJNS5_IJNS5_IJSP_SD_EEENS5_IJSO_SD_EEEEEESD_NS5_IJSB_SC_EEEEEENS5_IJNS5_IJNS5_IJSU_SY_EEESX_EEESW_NS5_IJSD_SY_EEEEEEEEEEEvNS4_8identityES1J_S24_vS25_EENS_8epilogue10collective18CollectiveEpilogueINS27_23Sm100TmaWarpSpecializedILi4ELi2ELi32ELb1ELb0EEEJNS5_IJSH_SH_SG_EEENS5_IJNSN_ISH_SD_EENSN_ISO_SD_EEEEENS_10bfloat16_tESM_S2G_SM_NS27_6fusion15FusionCallbacksIS2B_NS2H_17LinearCombinationIS2G_fS2G_fLNS_15FloatRoundStyleE2EEES2C_S2F_JEEENS4_5SM1004TMEM4LOAD26SM100_TMEM_LOAD_32dp32b32xENS4_13SM90_TMA_LOADENS1K_INS1L_ILi2ELi4ELi3EEENS1N_ILi16EEENSN_INS5_IJS1P_SO_EEES1V_EEEENS4_39AutoVectorizingCopyWithAssumedAlignmentILi128EEENS4_14SM90_TMA_STOREES2W_S2Y_S2Y_EEEvvEEEEvNT_6ParamsE)
        /*0a08*/ 	.short	0x0380
        /*0a0a*/ 	.short	0x0c00


	//----- nvinfo : EIATTR_SW_WAR
	.align		4
.L_55:
        /*0a0c*/ 	.byte	0x04, 0x36
        /*0a0e*/ 	.short	(.L_57 - .L_56)
.L_56:
        /*0a10*/ 	.word	0x00000008
.L_57:


//--------------------- .nv.callgraph             --------------------------
	.section	.nv.callgraph,"",@"SHT_CUDA_CALLGRAPH"
	.align	4
	.sectionentsize	8
	.align		4
        /*0000*/ 	.word	0x00000000
	.align		4
        /*0004*/ 	.word	0xffffffff
	.align		4
        /*0008*/ 	.word	index@(_ZN7cutlass13device_kernelINS_4gemm6kernel13GemmUniversalIN4cute5tupleIJiiiiEEENS1_10collective13CollectiveMmaINS1_46MainloopSm100TmaUmmaWarpSpecializedBlockScaledILi3ELi2ELi2ENS5_IJNS4_1CILi4EEENSA_ILi2EEENSA_ILi1EEEEEEEENS5_IJNSA_ILi256EEENSA_ILi128EEESG_EEENS5_IJNS_12float_e5m2_tENS_13float_ue8m0_tEEEENS5_IJNS5_IJlSD_lEEENS4_6LayoutINS5_IJNS5_IJNS5_IJNSA_ILi32EEESB_EEEiEEESQ_NS5_IJSD_iEEEEEENS5_IJNS5_IJNS5_IJNSA_ILi16EEESB_EEEiEEENS5_IJNS5_IJNSA_ILi0EEESD_EEENSA_ILi512EEEEEENS5_IJSW_iEEEEEEEEEEESL_S13_NS4_8TiledMMAINS4_8MMA_AtomIJNS4_27SM100_MMA_MXF8F6F4_2x1SM_SSISJ_SJ_fSK_Li256ELi128ELNS4_4UMMA5MajorE0ELS18_0ELNS17_7ScaleInE0ELS19_0EEEEEENSN_INS5_IJSD_SD_SD_EEENS5_IJSW_SW_SW_EEEEENS5_IJNS4_10UnderscoreES1F_S1F_EEEEENS5_IJNS4_28SM100_TMA_2SM_LOAD_MULTICASTES1I_EEENS5_IJNS4_14ComposedLayoutINS4_7SwizzleILi3ELi4ELi3EEENS4_18smem_ptr_flag_bitsILi8EEENSN_INS5_IJNSA_ILi8EEESH_EEENS5_IJSH_SD_EEEEEEENSN_INS5_IJNS5_IJNS5_IJSP_SD_EEENS5_IJSO_SD_EEEEEESD_NS5_IJSB_SC_EEEEEENS5_IJNS5_IJNS5_IJSU_SY_EEESX_EEESW_NS5_IJSD_SY_EEEEEEEEEEEvNS4_8identityES1J_S24_vS25_EENS_8epilogue10collective18CollectiveEpilogueINS27_23Sm100TmaWarpSpecializedILi4ELi2ELi32ELb1ELb0EEEJNS5_IJSH_SH_SG_EEENS5_IJNSN_ISH_SD_EENSN_ISO_SD_EEEEENS_10bfloat16_tESM_S2G_SM_NS27_6fusion15FusionCallbacksIS2B_NS2H_17LinearCombinationIS2G_fS2G_fLNS_15FloatRoundStyleE2EEES2C_S2F_JEEENS4_5SM1004TMEM4LOAD26SM100_TMEM_LOAD_32dp32b32xENS4_13SM90_TMA_LOADENS1K_INS1L_ILi2ELi4ELi3EEENS1N_ILi16EEENSN_INS5_IJS1P_SO_EEES1V_EEEENS4_39AutoVectorizingCopyWithAssumedAlignmentILi128EEENS4_14SM90_TMA_STOREES2W_S2Y_S2Y_EEEvvEEEEvNT_6ParamsE)
	.align		4
        /*000c*/ 	.word	index@(__assertfail)
	.align		4
        /*0010*/ 	.word	0x00000000
	.align		4
        /*0014*/ 	.word	0xfffffffe
	.align		4
        /*0018*/ 	.word	0x00000000
	.align		4
        /*001c*/ 	.word	0xfffffffd
	.align		4
        /*0020*/ 	.word	0x00000000
	.align		4
        /*0024*/ 	.word	0xfffffffc


//--------------------- .nv.constant4             --------------------------
	.section	.nv.constant4,"a",@progbits
	.align	8
	.align		8
.nv.constant4:
        /*0000*/ 	.dword	__assertfail
	.align		8
        /*0008*/ 	.dword	__unnamed_1
	.align		8
        /*0010*/ 	.dword	__unnamed_2
	.align		8
        /*0018*/ 	.dword	_ZN40_INTERNAL_6374c39e_4_k_cu_cda6640d_187874cuda3std3__45__cpo5beginE
	.align		8
        /*0020*/ 	.dword	_ZN40_INTERNAL_6374c39e_4_k_cu_cda6640d_187874cuda3std3__45__cpo3endE
	.align		8
        /*0028*/ 	.dword	_ZN40_INTERNAL_6374c39e_4_k_cu_cda6640d_187874cuda3std3__45__cpo6cbeginE
	.align		8
        /*0030*/ 	.dword	_ZN40_INTERNAL_6374c39e_4_k_cu_cda6640d_187874cuda3std3__45__cpo4cendE
	.align		8
        /*0038*/ 	.dword	_ZN40_INTERNAL_6374c39e_4_k_cu_cda6640d_187874cuda3std3__442_GLOBAL__N__6374c39e_4_k_cu_cda6640d_187876ignoreE
	.align		8
        /*0040*/ 	.dword	_ZN40_INTERNAL_6374c39e_4_k_cu_cda6640d_187874cuda3std3__419piecewise_constructE
	.align		8
        /*0048*/ 	.dword	_ZN40_INTERNAL_6374c39e_4_k_cu_cda6640d_187874cuda3std3__48in_placeE
	.align		8
        /*0050*/ 	.dword	_ZN40_INTERNAL_6374c39e_4_k_cu_cda6640d_187874cuda3std6ranges3__45__cpo4swapE
	.align		8
        /*0058*/ 	.dword	_ZN40_INTERNAL_6374c39e_4_k_cu_cda6640d_187874cuda3std6ranges3__45__cpo9iter_moveE
	.align		8
        /*0060*/ 	.dword	_ZN40_INTERNAL_6374c39e_4_k_cu_cda6640d_187874cute7productE
	.align		8
        /*0068*/ 	.dword	_ZN40_INTERNAL_6374c39e_4_k_cu_cda6640d_187874cute1_E
	.align		8
        /*0070*/ 	.dword	$str$25
	.align		8
        /*0078*/ 	.dword	$str$26
	.align		8
        /*0080*/ 	.dword	$str$27
	.align		8
        /*0088*/ 	.dword	$str$28


//--------------------- .text._ZN7cutlass13device_kernelINS_4gemm6kernel13GemmUniversalIN4cute5tupleIJiiiiEEENS1_10collective13CollectiveMmaINS1_46MainloopSm100TmaUmmaWarpSpecializedBlockScaledILi3ELi2ELi2ENS5_IJNS4_1CILi4EEENSA_ILi2EEENSA_ILi1EEEEEEEENS5_IJNSA_ILi256EEENSA_ILi128EEESG_EEENS5_IJNS_12float_e5m2_tENS_13float_ue8m0_tEEEENS5_IJNS5_IJlSD_lEEENS4_6LayoutINS5_IJNS5_IJNS5_IJNSA_ILi32EEESB_EEEiEEESQ_NS5_IJSD_iEEEEEENS5_IJNS5_IJNS5_IJNSA_ILi16EEESB_EEEiEEENS5_IJNS5_IJNSA_ILi0EEESD_EEENSA_ILi512EEEEEENS5_IJSW_iEEEEEEEEEEESL_S13_NS4_8TiledMMAINS4_8MMA_AtomIJNS4_27SM100_MMA_MXF8F6F4_2x1SM_SSISJ_SJ_fSK_Li256ELi128ELNS4_4UMMA5MajorE0ELS18_0ELNS17_7ScaleInE0ELS19_0EEEEEENSN_INS5_IJSD_SD_SD_EEENS5_IJSW_SW_SW_EEEEENS5_IJNS4_10UnderscoreES1F_S1F_EEEEENS5_IJNS4_28SM100_TMA_2SM_LOAD_MULTICASTES1I_EEENS5_IJNS4_14ComposedLayoutINS4_7SwizzleILi3ELi4ELi3EEENS4_18smem_ptr_flag_bitsILi8EEENSN_INS5_IJNSA_ILi8EEESH_EEENS5_IJSH_SD_EEEEEEENSN_INS5_IJNS5_IJNS5_IJSP_SD_EEENS5_IJSO_SD_EEEEEESD_NS5_IJSB_SC_EEEEEENS5_IJNS5_IJNS5_IJSU_SY_EEESX_EEESW_NS5_IJSD_SY_EEEEEEEEEEEvNS4_8identityES1J_S24_vS25_EENS_8epilogue10collective18CollectiveEpilogueINS27_23Sm100TmaWarpSpecializedILi4ELi2ELi32ELb1ELb0EEEJNS5_IJSH_SH_SG_EEENS5_IJNSN_ISH_SD_EENSN_ISO_SD_EEEEENS_10bfloat16_tESM_S2G_SM_NS27_6fusion15FusionCallbacksIS2B_NS2H_17LinearCombinationIS2G_fS2G_fLNS_15FloatRoundStyleE2EEES2C_S2F_JEEENS4_5SM1004TMEM4LOAD26SM100_TMEM_LOAD_32dp32b32xENS4_13SM90_TMA_LOADENS1K_INS1L_ILi2ELi4ELi3EEENS1N_ILi16EEENSN_INS5_IJS1P_SO_EEES1V_EEEENS4_39AutoVectorizingCopyWithAssumedAlignmentILi128EEENS4_14SM90_TMA_STOREES2W_S2Y_S2Y_EEEvvEEEEvNT_6ParamsE --------------------------
	.section	.text._ZN7cutlass13device_kernelINS_4gemm6kernel13GemmUniversalIN4cute5tupleIJiiiiEEENS1_10collective13CollectiveMmaINS1_46MainloopSm100TmaUmmaWarpSpecializedBlockScaledILi3ELi2ELi2ENS5_IJNS4_1CILi4EEENSA_ILi2EEENSA_ILi1EEEEEEEENS5_IJNSA_ILi256EEENSA_ILi128EEESG_EEENS5_IJNS_12float_e5m2_tENS_13float_ue8m0_tEEEENS5_IJNS5_IJlSD_lEEENS4_6LayoutINS5_IJNS5_IJNS5_IJNSA_ILi32EEESB_EEEiEEESQ_NS5_IJSD_iEEEEEENS5_IJNS5_IJNS5_IJNSA_ILi16EEESB_EEEiEEENS5_IJNS5_IJNSA_ILi0EEESD_EEENSA_ILi512EEEEEENS5_IJSW_iEEEEEEEEEEESL_S13_NS4_8TiledMMAINS4_8MMA_AtomIJNS4_27SM100_MMA_MXF8F6F4_2x1SM_SSISJ_SJ_fSK_Li256ELi128ELNS4_4UMMA5MajorE0ELS18_0ELNS17_7ScaleInE0ELS19_0EEEEEENSN_INS5_IJSD_SD_SD_EEENS5_IJSW_SW_SW_EEEEENS5_IJNS4_10UnderscoreES1F_S1F_EEEEENS5_IJNS4_28SM100_TMA_2SM_LOAD_MULTICASTES1I_EEENS5_IJNS4_14ComposedLayoutINS4_7SwizzleILi3ELi4ELi3EEENS4_18smem_ptr_flag_bitsILi8EEENSN_INS5_IJNSA_ILi8EEESH_EEENS5_IJSH_SD_EEEEEEENSN_INS5_IJNS5_IJNS5_IJSP_SD_EEENS5_IJSO_SD_EEEEEESD_NS5_IJSB_SC_EEEEEENS5_IJNS5_IJNS5_IJSU_SY_EEESX_EEESW_NS5_IJSD_SY_EEEEEEEEEEEvNS4_8identityES1J_S24_vS25_EENS_8epilogue10collective18CollectiveEpilogueINS27_23Sm100TmaWarpSpecializedILi4ELi2ELi32ELb1ELb0EEEJNS5_IJSH_SH_SG_EEENS5_IJNSN_ISH_SD_EENSN_ISO_SD_EEEEENS_10bfloat16_tESM_S2G_SM_NS27_6fusion15FusionCallbacksIS2B_NS2H_17LinearCombinationIS2G_fS2G_fLNS_15FloatRoundStyleE2EEES2C_S2F_JEEENS4_5SM1004TMEM4LOAD26SM100_TMEM_LOAD_32dp32b32xENS4_13SM90_TMA_LOADENS1K_INS1L_ILi2ELi4ELi3EEENS1N_ILi16EEENSN_INS5_IJS1P_SO_EEES1V_EEEENS4_39AutoVectorizingCopyWithAssumedAlignmentILi128EEENS4_14SM90_TMA_STOREES2W_S2Y_S2Y_EEEvvEEEEvNT_6ParamsE,"ax",@progbits
	.align	128
.text._ZN7cutlass13device_kernelINS_4gemm6kernel13GemmUniversalIN4cute5tupleIJiiiiEEENS1_10collective13CollectiveMmaINS1_46MainloopSm100TmaUmmaWarpSpecializedBlockScaledILi3ELi2ELi2ENS5_IJNS4_1CILi4EEENSA_ILi2EEENSA_ILi1EEEEEEEENS5_IJNSA_ILi256EEENSA_ILi128EEESG_EEENS5_IJNS_12float_e5m2_tENS_13float_ue8m0_tEEEENS5_IJNS5_IJlSD_lEEENS4_6LayoutINS5_IJNS5_IJNS5_IJNSA_ILi32EEESB_EEEiEEESQ_NS5_IJSD_iEEEEEENS5_IJNS5_IJNS5_IJNSA_ILi16EEESB_EEEiEEENS5_IJNS5_IJNSA_ILi0EEESD_EEENSA_ILi512EEEEEENS5_IJSW_iEEEEEEEEEEESL_S13_NS4_8TiledMMAINS4_8MMA_AtomIJNS4_27SM100_MMA_MXF8F6F4_2x1SM_SSISJ_SJ_fSK_Li256ELi128ELNS4_4UMMA5MajorE0ELS18_0ELNS17_7ScaleInE0ELS19_0EEEEEENSN_INS5_IJSD_SD_SD_EEENS5_IJSW_SW_SW_EEEEENS5_IJNS4_10UnderscoreES1F_S1F_EEEEENS5_IJNS4_28SM100_TMA_2SM_LOAD_MULTICASTES1I_EEENS5_IJNS4_14ComposedLayoutINS4_7SwizzleILi3ELi4ELi3EEENS4_18smem_ptr_flag_bitsILi8EEENSN_INS5_IJNSA_ILi8EEESH_EEENS5_IJSH_SD_EEEEEEENSN_INS5_IJNS5_IJNS5_IJSP_SD_EEENS5_IJSO_SD_EEEEEESD_NS5_IJSB_SC_EEEEEENS5_IJNS5_IJNS5_IJSU_SY_EEESX_EEESW_NS5_IJSD_SY_EEEEEEEEEEEvNS4_8identityES1J_S24_vS25_EENS_8epilogue10collective18CollectiveEpilogueINS27_23Sm100TmaWarpSpecializedILi4ELi2ELi32ELb1ELb0EEEJNS5_IJSH_SH_SG_EEENS5_IJNSN_ISH_SD_EENSN_ISO_SD_EEEEENS_10bfloat16_tESM_S2G_SM_NS27_6fusion15FusionCallbacksIS2B_NS2H_17LinearCombinationIS2G_fS2G_fLNS_15FloatRoundStyleE2EEES2C_S2F_JEEENS4_5SM1004TMEM4LOAD26SM100_TMEM_LOAD_32dp32b32xENS4_13SM90_TMA_LOADENS1K_INS1L_ILi2ELi4ELi3EEENS1N_ILi16EEENSN_INS5_IJS1P_SO_EEES1V_EEEENS4_39AutoVectorizingCopyWithAssumedAlignmentILi128EEENS4_14SM90_TMA_STOREES2W_S2Y_S2Y_EEEvvEEEEvNT_6ParamsE:
        .type           _ZN7cutlass13device_kernelINS_4gemm6kernel13GemmUniversalIN4cute5tupleIJiiiiEEENS1_10collective13CollectiveMmaINS1_46MainloopSm100TmaUmmaWarpSpecializedBlockScaledILi3ELi2ELi2ENS5_IJNS4_1CILi4EEENSA_ILi2EEENSA_ILi1EEEEEEEENS5_IJNSA_ILi256EEENSA_ILi128EEESG_EEENS5_IJNS_12float_e5m2_tENS_13float_ue8m0_tEEEENS5_IJNS5_IJlSD_lEEENS4_6LayoutINS5_IJNS5_IJNS5_IJNSA_ILi32EEESB_EEEiEEESQ_NS5_IJSD_iEEEEEENS5_IJNS5_IJNS5_IJNSA_ILi16EEESB_EEEiEEENS5_IJNS5_IJNSA_ILi0EEESD_EEENSA_ILi512EEEEEENS5_IJSW_iEEEEEEEEEEESL_S13_NS4_8TiledMMAINS4_8MMA_AtomIJNS4_27SM100_MMA_MXF8F6F4_2x1SM_SSISJ_SJ_fSK_Li256ELi128ELNS4_4UMMA5MajorE0ELS18_0ELNS17_7ScaleInE0ELS19_0EEEEEENSN_INS5_IJSD_SD_SD_EEENS5_IJSW_SW_SW_EEEEENS5_IJNS4_10UnderscoreES1F_S1F_EEEEENS5_IJNS4_28SM100_TMA_2SM_LOAD_MULTICASTES1I_EEENS5_IJNS4_14ComposedLayoutINS4_7SwizzleILi3ELi4ELi3EEENS4_18smem_ptr_flag_bitsILi8EEENSN_INS5_IJNSA_ILi8EEESH_EEENS5_IJSH_SD_EEEEEEENSN_INS5_IJNS5_IJNS5_IJSP_SD_EEENS5_IJSO_SD_EEEEEESD_NS5_IJSB_SC_EEEEEENS5_IJNS5_IJNS5_IJSU_SY_EEESX_EEESW_NS5_IJSD_SY_EEEEEEEEEEEvNS4_8identityES1J_S24_vS25_EENS_8epilogue10collective18CollectiveEpilogueINS27_23Sm100TmaWarpSpecializedILi4ELi2ELi32ELb1ELb0EEEJNS5_IJSH_SH_SG_EEENS5_IJNSN_ISH_SD_EENSN_ISO_SD_EEEEENS_10bfloat16_tESM_S2G_SM_NS27_6fusion15FusionCallbacksIS2B_NS2H_17LinearCombinationIS2G_fS2G_fLNS_15FloatRoundStyleE2EEES2C_S2F_JEEENS4_5SM1004TMEM4LOAD26SM100_TMEM_LOAD_32dp32b32xENS4_13SM90_TMA_LOADENS1K_INS1L_ILi2ELi4ELi3EEENS1N_ILi16EEENSN_INS5_IJS1P_SO_EEES1V_EEEENS4_39AutoVectorizingCopyWithAssumedAlignmentILi128EEENS4_14SM90_TMA_STOREES2W_S2Y_S2Y_EEEvvEEEEvNT_6ParamsE,@function
        .size           _ZN7cutlass13device_kernelINS_4gemm6kernel13GemmUniversalIN4cute5tupleIJiiiiEEENS1_10collective13CollectiveMmaINS1_46MainloopSm100TmaUmmaWarpSpecializedBlockScaledILi3ELi2ELi2ENS5_IJNS4_1CILi4EEENSA_ILi2EEENSA_ILi1EEEEEEEENS5_IJNSA_ILi256EEENSA_ILi128EEESG_EEENS5_IJNS_12float_e5m2_tENS_13float_ue8m0_tEEEENS5_IJNS5_IJlSD_lEEENS4_6LayoutINS5_IJNS5_IJNS5_IJNSA_ILi32EEESB_EEEiEEESQ_NS5_IJSD_iEEEEEENS5_IJNS5_IJNS5_IJNSA_ILi16EEESB_EEEiEEENS5_IJNS5_IJNSA_ILi0EEESD_EEENSA_ILi512EEEEEENS5_IJSW_iEEEEEEEEEEESL_S13_NS4_8TiledMMAINS4_8MMA_AtomIJNS4_27SM100_MMA_MXF8F6F4_2x1SM_SSISJ_SJ_fSK_Li256ELi128ELNS4_4UMMA5MajorE0ELS18_0ELNS17_7ScaleInE0ELS19_0EEEEEENSN_INS5_IJSD_SD_SD_EEENS5_IJSW_SW_SW_EEEEENS5_IJNS4_10UnderscoreES1F_S1F_EEEEENS5_IJNS4_28SM100_TMA_2SM_LOAD_MULTICASTES1I_EEENS5_IJNS4_14ComposedLayoutINS4_7SwizzleILi3ELi4ELi3EEENS4_18smem_ptr_flag_bitsILi8EEENSN_INS5_IJNSA_ILi8EEESH_EEENS5_IJSH_SD_EEEEEEENSN_INS5_IJNS5_IJNS5_IJSP_SD_EEENS5_IJSO_SD_EEEEEESD_NS5_IJSB_SC_EEEEEENS5_IJNS5_IJNS5_IJSU_SY_EEESX_EEESW_NS5_IJSD_SY_EEEEEEEEEEEvNS4_8identityES1J_S24_vS25_EENS_8epilogue10collective18CollectiveEpilogueINS27_23Sm100TmaWarpSpecializedILi4ELi2ELi32ELb1ELb0EEEJNS5_IJSH_SH_SG_EEENS5_IJNSN_ISH_SD_EENSN_ISO_SD_EEEEENS_10bfloat16_tESM_S2G_SM_NS27_6fusion15FusionCallbacksIS2B_NS2H_17LinearCombinationIS2G_fS2G_fLNS_15FloatRoundStyleE2EEES2C_S2F_JEEENS4_5SM1004TMEM4LOAD26SM100_TMEM_LOAD_32dp32b32xENS4_13SM90_TMA_LOADENS1K_INS1L_ILi2ELi4ELi3EEENS1N_ILi16EEENSN_INS5_IJS1P_SO_EEES1V_EEEENS4_39AutoVectorizingCopyWithAssumedAlignmentILi128EEENS4_14SM90_TMA_STOREES2W_S2Y_S2Y_EEEvvEEEEvNT_6ParamsE,(.L_x_192 - _ZN7cutlass13device_kernelINS_4gemm6kernel13GemmUniversalIN4cute5tupleIJiiiiEEENS1_10collective13CollectiveMmaINS1_46MainloopSm100TmaUmmaWarpSpecializedBlockScaledILi3ELi2ELi2ENS5_IJNS4_1CILi4EEENSA_ILi2EEENSA_ILi1EEEEEEEENS5_IJNSA_ILi256EEENSA_ILi128EEESG_EEENS5_IJNS_12float_e5m2_tENS_13float_ue8m0_tEEEENS5_IJNS5_IJlSD_lEEENS4_6LayoutINS5_IJNS5_IJNS5_IJNSA_ILi32EEESB_EEEiEEESQ_NS5_IJSD_iEEEEEENS5_IJNS5_IJNS5_IJNSA_ILi16EEESB_EEEiEEENS5_IJNS5_IJNSA_ILi0EEESD_EEENSA_ILi512EEEEEENS5_IJSW_iEEEEEEEEEEESL_S13_NS4_8TiledMMAINS4_8MMA_AtomIJNS4_27SM100_MMA_MXF8F6F4_2x1SM_SSISJ_SJ_fSK_Li256ELi128ELNS4_4UMMA5MajorE0ELS18_0ELNS17_7ScaleInE0ELS19_0EEEEEENSN_INS5_IJSD_SD_SD_EEENS5_IJSW_SW_SW_EEEEENS5_IJNS4_10UnderscoreES1F_S1F_EEEEENS5_IJNS4_28SM100_TMA_2SM_LOAD_MULTICASTES1I_EEENS5_IJNS4_14ComposedLayoutINS4_7SwizzleILi3ELi4ELi3EEENS4_18smem_ptr_flag_bitsILi8EEENSN_INS5_IJNSA_ILi8EEESH_EEENS5_IJSH_SD_EEEEEEENSN_INS5_IJNS5_IJNS5_IJSP_SD_EEENS5_IJSO_SD_EEEEEESD_NS5_IJSB_SC_EEEEEENS5_IJNS5_IJNS5_IJSU_SY_EEESX_EEESW_NS5_IJSD_SY_EEEEEEEEEEEvNS4_8identityES1J_S24_vS25_EENS_8epilogue10collective18CollectiveEpilogueINS27_23Sm100TmaWarpSpecializedILi4ELi2ELi32ELb1ELb0EEEJNS5_IJSH_SH_SG_EEENS5_IJNSN_ISH_SD_EENSN_ISO_SD_EEEEENS_10bfloat16_tESM_S2G_SM_NS27_6fusion15FusionCallbacksIS2B_NS2H_17LinearCombinationIS2G_fS2G_fLNS_15FloatRoundStyleE2EEES2C_S2F_JEEENS4_5SM1004TMEM4LOAD26SM100_TMEM_LOAD_32dp32b32xENS4_13SM90_TMA_LOADENS1K_INS1L_ILi2ELi4ELi3EEENS1N_ILi16EEENSN_INS5_IJS1P_SO_EEES1V_EEEENS4_39AutoVectorizingCopyWithAssumedAlignmentILi128EEENS4_14SM90_TMA_STOREES2W_S2Y_S2Y_EEEvvEEEEvNT_6ParamsE)
        .other          _ZN7cutlass13device_kernelINS_4gemm6kernel13GemmUniversalIN4cute5tupleIJiiiiEEENS1_10collective13CollectiveMmaINS1_46MainloopSm100TmaUmmaWarpSpecializedBlockScaledILi3ELi2ELi2ENS5_IJNS4_1CILi4EEENSA_ILi2EEENSA_ILi1EEEEEEEENS5_IJNSA_ILi256EEENSA_ILi128EEESG_EEENS5_IJNS_12float_e5m2_tENS_13float_ue8m0_tEEEENS5_IJNS5_IJlSD_lEEENS4_6LayoutINS5_IJNS5_IJNS5_IJNSA_ILi32EEESB_EEEiEEESQ_NS5_IJSD_iEEEEEENS5_IJNS5_IJNS5_IJNSA_ILi16EEESB_EEEiEEENS5_IJNS5_IJNSA_ILi0EEESD_EEENSA_ILi512EEEEEENS5_IJSW_iEEEEEEEEEEESL_S13_NS4_8TiledMMAINS4_8MMA_AtomIJNS4_27SM100_MMA_MXF8F6F4_2x1SM_SSISJ_SJ_fSK_Li256ELi128ELNS4_4UMMA5MajorE0ELS18_0ELNS17_7ScaleInE0ELS19_0EEEEEENSN_INS5_IJSD_SD_SD_EEENS5_IJSW_SW_SW_EEEEENS5_IJNS4_10UnderscoreES1F_S1F_EEEEENS5_IJNS4_28SM100_TMA_2SM_LOAD_MULTICASTES1I_EEENS5_IJNS4_14ComposedLayoutINS4_7SwizzleILi3ELi4ELi3EEENS4_18smem_ptr_flag_bitsILi8EEENSN_INS5_IJNSA_ILi8EEESH_EEENS5_IJSH_SD_EEEEEEENSN_INS5_IJNS5_IJNS5_IJSP_SD_EEENS5_IJSO_SD_EEEEEESD_NS5_IJSB_SC_EEEEEENS5_IJNS5_IJNS5_IJSU_SY_EEESX_EEESW_NS5_IJSD_SY_EEEEEEEEEEEvNS4_8identityES1J_S24_vS25_EENS_8epilogue10collective18CollectiveEpilogueINS27_23Sm100TmaWarpSpecializedILi4ELi2ELi32ELb1ELb0EEEJNS5_IJSH_SH_SG_EEENS5_IJNSN_ISH_SD_EENSN_ISO_SD_EEEEENS_10bfloat16_tESM_S2G_SM_NS27_6fusion15FusionCallbacksIS2B_NS2H_17LinearCombinationIS2G_fS2G_fLNS_15FloatRoundStyleE2EEES2C_S2F_JEEENS4_5SM1004TMEM4LOAD26SM100_TMEM_LOAD_32dp32b32xENS4_13SM90_TMA_LOADENS1K_INS1L_ILi2ELi4ELi3EEENS1N_ILi16EEENSN_INS5_IJS1P_SO_EEES1V_EEEENS4_39AutoVectorizingCopyWithAssumedAlignmentILi128EEENS4_14SM90_TMA_STOREES2W_S2Y_S2Y_EEEvvEEEEvNT_6ParamsE,@"STO_CUDA_ENTRY STV_DEFAULT"
_ZN7cutlass13device_kernelINS_4gemm6kernel13GemmUniversalIN4cute5tupleIJiiiiEEENS1_10collective13CollectiveMmaINS1_46MainloopSm100TmaUmmaWarpSpecializedBlockScaledILi3ELi2ELi2ENS5_IJNS4_1CILi4EEENSA_ILi2EEENSA_ILi1EEEEEEEENS5_IJNSA_ILi256EEENSA_ILi128EEESG_EEENS5_IJNS_12float_e5m2_tENS_13float_ue8m0_tEEEENS5_IJNS5_IJlSD_lEEENS4_6LayoutINS5_IJNS5_IJNS5_IJNSA_ILi32EEESB_EEEiEEESQ_NS5_IJSD_iEEEEEENS5_IJNS5_IJNS5_IJNSA_ILi16EEESB_EEEiEEENS5_IJNS5_IJNSA_ILi0EEESD_EEENSA_ILi512EEEEEENS5_IJSW_iEEEEEEEEEEESL_S13_NS4_8TiledMMAINS4_8MMA_AtomIJNS4_27SM100_MMA_MXF8F6F4_2x1SM_SSISJ_SJ_fSK_Li256ELi128ELNS4_4UMMA5MajorE0ELS18_0ELNS17_7ScaleInE0ELS19_0EEEEEENSN_INS5_IJSD_SD_SD_EEENS5_IJSW_SW_SW_EEEEENS5_IJNS4_10UnderscoreES1F_S1F_EEEEENS5_IJNS4_28SM100_TMA_2SM_LOAD_MULTICASTES1I_EEENS5_IJNS4_14ComposedLayoutINS4_7SwizzleILi3ELi4ELi3EEENS4_18smem_ptr_flag_bitsILi8EEENSN_INS5_IJNSA_ILi8EEESH_EEENS5_IJSH_SD_EEEEEEENSN_INS5_IJNS5_IJNS5_IJSP_SD_EEENS5_IJSO_SD_EEEEEESD_NS5_IJSB_SC_EEEEEENS5_IJNS5_IJNS5_IJSU_SY_EEESX_EEESW_NS5_IJSD_SY_EEEEEEEEEEEvNS4_8identityES1J_S24_vS25_EENS_8epilogue10collective18CollectiveEpilogueINS27_23Sm100TmaWarpSpecializedILi4ELi2ELi32ELb1ELb0EEEJNS5_IJSH_SH_SG_EEENS5_IJNSN_ISH_SD_EENSN_ISO_SD_EEEEENS_10bfloat16_tESM_S2G_SM_NS27_6fusion15FusionCallbacksIS2B_NS2H_17LinearCombinationIS2G_fS2G_fLNS_15FloatRoundStyleE2EEES2C_S2F_JEEENS4_5SM1004TMEM4LOAD26SM100_TMEM_LOAD_32dp32b32xENS4_13SM90_TMA_LOADENS1K_INS1L_ILi2ELi4ELi3EEENS1N_ILi16EEENSN_INS5_IJS1P_SO_EEES1V_EEEENS4_39AutoVectorizingCopyWithAssumedAlignmentILi128EEENS4_14SM90_TMA_STOREES2W_S2Y_S2Y_EEEvvEEEEvNT_6ParamsE:
[----:B------:R-:W1:Y:S01]  /*0000*/  LDC R1, c[0x0][0x37c] ;  /* 0x0000df00ff017b82 */ /* 0x000e620000000800 */
[----:B------:R-:W2:Y:S01]  /*0010*/  S2R R99, SR_TID.X ;  /* 0x0000000000637919 */ /* 0x000ea20000002100 */
[----:B------:R-:W3:Y:S06]  /*0020*/  LDCU.64 UR12, c[0x0][0xc90] ;  /* 0x00019200ff0c77ac */ /* 0x000eec0008000a00 */
[----:B------:R-:W4:Y:S01]  /*0030*/  S2UR UR4, SR_CgaCtaId ;  /* 0x00000000000479c3 */ /* 0x000f220000008800 */
[----:B------:R-:W-:Y:S02]  /*0040*/  PRMT R84, RZ, 0x7610, R84 ;  /* 0x00007610ff547816 */ /* 0x000fe40000000054 */
[----:B------:R-:W-:-:S02]  /*0050*/  ELECT P0, URZ, PT ;  /* 0x0000000000ff782f */ /* 0x000fc40003800000 */
[----:B---3--:R-:W-:-:S04]  /*0060*/  ISETP.NE.U32.AND P1, PT, RZ, UR12, PT ;  /* 0x0000000cff007c0c */ /* 0x008fc8000bf25070 */
[----:B------:R-:W-:Y:S01]  /*0070*/  ISETP.NE.AND.EX P2, PT, RZ, UR13, PT, P1 ;  /* 0x0000000dff007c0c */ /* 0x000fe2000bf45310 */
[----:B----4-:R-:W-:Y:S01]  /*0080*/  IMAD.U32 R88, RZ, RZ, UR4 ;  /* 0x00000004ff587e24 */ /* 0x010fe2000f8e00ff */
[----:B------:R-:W-:Y:S02]  /*0090*/  ULOP3.LUT UR5, UR4, 0x1, URZ, 0xc0, !UPT ;  /* 0x0000000104057892 */ /* 0x000fe4000f8ec0ff */
[----:B------:R-:W-:Y:S01]  /*00a0*/  ULOP3.LUT UR4, UR4, 0x1, URZ, 0x3c, !UPT ;  /* 0x0000000104047892 */ /* 0x000fe2000f8e3cff */
[----:B--2---:R-:W-:-:S03]  /*00b0*/  SHF.R.U32.HI R85, RZ, 0x5, R99 ;  /* 0x00000005ff557819 */ /* 0x004fc60000011663 */
[----:B------:R-:W-:Y:S02]  /*00c0*/  IMAD.U32 R4, RZ, RZ, UR5 ;  /* 0x00000005ff047e24 */ /* 0x000fe4000f8e00ff */
[----:B------:R-:W-:Y:S01]  /*00d0*/  IMAD.U32 R3, RZ, RZ, UR4 ;  /* 0x00000004ff037e24 */ /* 0x000fe2000f8e00ff */
[----:B------:R-:W2:Y:S02]  /*00e0*/  SHFL.IDX PT, R0, R85, RZ, 0x1f ;  /* 0x00001fff55007589 */ /* 0x000ea400000e0000 */
[----:B--2---:R-:W-:Y:S01]  /*00f0*/  R2UR UR21, R0 ;  /* 0x00000000001572ca */ /* 0x004fe200000e0000 */
[----:B-1----:R-:W-:-:S14]  /*0100*/  @P2 BRA `(.L_x_0) ;  /* 0x0000000000302947 */ /* 0x002fdc0003800000 */
[----:B------:R-:W1:Y:S02]  /*0110*/  LDCU.64 UR4, c[0x0][0xc88] ;  /* 0x00019100ff0477ac */ /* 0x000e640008000a00 */
[----:B-1----:R-:W-:-:S04]  /*0120*/  UISETP.NE.U32.AND UP0, UPT, UR4, URZ, UPT ;  /* 0x000000ff0400728c */ /* 0x002fc8000bf05070 */
[----:B------:R-:W-:-:S09]  /*0130*/  UISETP.NE.AND.EX UP0, UPT, UR5, URZ, UPT, UP0 ;  /* 0x000000ff0500728c */ /* 0x000fd2000bf05300 */
[----:B------:R-:W-:Y:S05]  /*0140*/  BRA.U !UP0, `(.L_x_1) ;  /* 0x0000000108147547 */ /* 0x000fea000b800000 */
[----:B------:R-:W1:Y:S01]  /*0150*/  LDC.64 R6, c[0x0][0xc88] ;  /* 0x00032200ff067b82 */ /* 0x000e620000000a00 */
[----:B------:R-:W1:Y:S02]  /*0160*/  LDCU.64 UR4, c[0x0][0x358] ;  /* 0x00006b00ff0477ac */ /* 0x000e640008000a00 */
[----:B-1----:R1:W5:Y:S01]  /*0170*/  LDG.E R41, desc[UR4][R6.64] ;  /* 0x0000000406297981 */ /* 0x002362000c1e1900 */
[----:B------:R-:W-:Y:S01]  /*0180*/  HFMA2 R84, -RZ, RZ, 0, 5.9604644775390625e-08 ;  /* 0x00000001ff547431 */ /* 0x000fe200000001ff */
[----:B------:R-:W-:Y:S05]  /*0190*/  BRA `(.L_x_0) ;  /* 0x00000000000c7947 */ /* 0x000fea0003800000 */
.L_x_1:
[----:B------:R-:W1:Y:S01]  /*01a0*/  LDCU UR4, c[0x0][0xc80] ;  /* 0x00019000ff0477ac */ /* 0x000e620008000800 */
[----:B------:R-:W-:Y:S01]  /*01b0*/  HFMA2 R84, -RZ, RZ, 0, 5.9604644775390625e-08 ;  /* 0x00000001ff547431 */ /* 0x000fe200000001ff */
[----:B-1----:R-:W-:-:S07]  /*01c0*/  MOV R41, UR4 ;  /* 0x0000000400297c02 */ /* 0x002fce0008000f00 */
.L_x_0:
[----:B------:R-:W2:Y:S02]  /*01d0*/  LDCU.64 UR4, c[0x0][0xcb0] ;  /* 0x00019600ff0477ac */ /* 0x000ea40008000a00 */
[----:B--2---:R-:W-:-:S04]  /*01e0*/  UISETP.NE.U32.AND UP0, UPT, UR4, URZ, UPT ;  /* 0x000000ff0400728c */ /* 0x004fc8000bf05070 */
[----:B------:R-:W-:-:S09]  /*01f0*/  UISETP.NE.AND.EX UP0, UPT, UR5, URZ, UPT, UP0 ;  /* 0x000000ff0500728c */ /* 0x000fd2000bf05300 */
[----:B------:R-:W-:Y:S05]  /*0200*/  BRA.U UP0, `(.L_x_2) ;  /* 0x0000000100287547 */ /* 0x000fea000b800000 */
[----:B------:R-:W2:Y:S02]  /*0210*/  LDCU.64 UR4, c[0x0][0xca8] ;  /* 0x00019500ff0477ac */ /* 0x000ea40008000a00 */
[----:B--2---:R-:W-:-:S04]  /*0220*/  UISETP.NE.U32.AND UP0, UPT, UR4, URZ, UPT ;  /* 0x000000ff0400728c */ /* 0x004fc8000bf05070 */
[----:B------:R-:W-:-:S09]  /*0230*/  UISETP.NE.AND.EX UP0, UPT, UR5, URZ, UPT, UP0 ;  /* 0x000000ff0500728c */ /* 0x000fd2000bf05300 */
[----:B------:R-:W-:Y:S05]  /*0240*/  BRA.U !UP0, `(.L_x_3) ;  /* 0x0000000108107547 */ /* 0x000fea000b800000 */
[----:B------:R-:W2:Y:S01]  /*0250*/  LDC.64 R38, c[0x0][0xca8] ;  /* 0x00032a00ff267b82 */ /* 0x000ea20000000a00 */
[----:B------:R-:W2:Y:S02]  /*0260*/  LDCU.64 UR4, c[0x0][0x358] ;  /* 0x00006b00ff0477ac */ /* 0x000ea40008000a00 */
[----:B--2---:R2:W5:Y:S01]  /*0270*/  LDG.E R38, desc[UR4][R38.64] ;  /* 0x0000000426267981 */ /* 0x004562000c1e1900 */
[----:B------:R-:W-:Y:S05]  /*0280*/  BRA `(.L_x_2) ;  /* 0x0000000000087947 */ /* 0x000fea0003800000 */
.L_x_3:
[----:B------:R-:W2:Y:S02]  /*0290*/  LDCU UR4, c[0x0][0xca0] ;  /* 0x00019400ff0477ac */ /* 0x000ea40008000800 */
[----:B--2---:R-:W-:Y:S02]  /*02a0*/  MOV R38, UR4 ;  /* 0x0000000400267c02 */ /* 0x004fe40008000f00 */
.L_x_2:
[----:B------:R-:W-:Y:S01]  /*02b0*/  IMAD.U32 R0, RZ, RZ, UR21 ;  /* 0x00000015ff007e24 */ /* 0x000fe2000f8e00ff */
[----:B------:R-:W-:Y:S04]  /*02c0*/  BSSY.RECONVERGENT B0, `(.L_x_4) ;  /* 0x0000012000007945 */ /* 0x000fe80003800200 */
[C---:B------:R-:W-:Y:S02]  /*02d0*/  ISETP.NE.OR P3, PT, R0.reuse, 0x1, !P0 ;  /* 0x000000010000780c */ /* 0x040fe40004765670 */
[----:B------:R-:W-:-:S11]  /*02e0*/  ISETP.NE.OR P2, PT, R0, 0x3, !P0 ;  /* 0x000000030000780c */ /* 0x000fd60004745670 */
[----:B------:R-:W-:Y:S05]  /*02f0*/  @P3 BRA `(.L_x_5) ;  /* 0x0000000000383947 */ /* 0x000fea0003800000 */
[----:B------:R-:W3:Y:S02]  /*0300*/  LDCU.64 UR4, c[0x0][0x348] ;  /* 0x00006900ff0477ac */ /* 0x000ee40008000a00 */
[----:B---3--:R-:W-:Y:S02]  /*0310*/  UIADD3 UR10, UP3, UPT, UR4, 0x80, URZ ;  /* 0x00000080040a7890 */ /* 0x008fe4000ff7e0ff */
[----:B------:R-:W-:Y:S02]  /*0320*/  UIADD3 UR8, UP2, UPT, UR4, 0x180, URZ ;  /* 0x0000018004087890 */ /* 0x000fe4000ff5e0ff */
[----:B------:R-:W-:Y:S02]  /*0330*/  UIADD3 UR6, UP1, UPT, UR4, 0x280, URZ ;  /* 0x0000028004067890 */ /* 0x000fe4000ff3e0ff */
[----:B------:R-:W-:Y:S02]  /*0340*/  UIADD3 UR4, UP0, UPT, UR4, 0x380, URZ ;  /* 0x0000038004047890 */ /* 0x000fe4000ff1e0ff */
[----:B------:R-:W-:-:S02]  /*0350*/  UIADD3.X UR11, UPT, UPT, URZ, UR5, URZ, UP3, !UPT ;  /* 0x00000005ff0b7290 */ /* 0x000fc40009ffe4ff */
[----:B------:R-:W-:Y:S02]  /*0360*/  UIADD3.X UR9, UPT, UPT, URZ, UR5, URZ, UP2, !UPT ;  /* 0x00000005ff097290 */ /* 0x000fe400097fe4ff */
[----:B------:R-:W-:Y:S02]  /*0370*/  UIADD3.X UR7, UPT, UPT, URZ, UR5, URZ, UP1, !UPT ;  /* 0x00000005ff077290 */ /* 0x000fe40008ffe4ff */
[----:B------:R-:W-:-:S03]  /*0380*/  UIADD3.X UR5, UPT, UPT, URZ, UR5, URZ, UP0, !UPT ;  /* 0x00000005ff057290 */ /* 0x000fc600087fe4ff */
[----:B------:R3:W-:Y:S02]  /*0390*/  UTMACCTL.PF [UR10] ;  /* 0x000000000a0079b9 */ /* 0x0007e40008040000 */
[----:B------:R3:W-:Y:S02]  /*03a0*/  UTMACCTL.PF [UR8] ;  /* 0x00000000080079b9 */ /* 0x0007e40008040000 */
[----:B------:R3:W-:Y:S02]  /*03b0*/  UTMACCTL.PF [UR6] ;  /* 0x00000000060079b9 */ /* 0x0007e40008040000 */
[----:B------:R3:W-:Y:S02]  /*03c0*/  UTMACCTL.PF [UR4] ;  /* 0x00000000040079b9 */ /* 0x0007e40008040000 */
[----:B---3--:R-:W-:Y:S01]  /*03d0*/  NOP ;  /* 0x0000000000007918 */ /* 0x008fe20000000000 */
.L_x_5:
[----:B------:R-:W-:Y:S05]  /*03e0*/  BSYNC.RECONVERGENT B0 ;  /* 0x0000000000007941 */ /* 0x000fea0003800200 */
.L_x_4:
[----:B------:R-:W-:Y:S04]  /*03f0*/  BSSY.RECONVERGENT B0, `(.L_x_6) ;  /* 0x000000a000007945 */ /* 0x000fe80003800200 */
[----:B------:R-:W-:Y:S05]  /*0400*/  @P2 BRA `(.L_x_7) ;  /* 0x0000000000202947 */ /* 0x000fea0003800000 */
[----:B------:R-:W3:Y:S02]  /*0410*/  LDCU.64 UR4, c[0x0][0x348] ;  /* 0x00006900ff0477ac */ /* 0x000ee40008000a00 */
[----:B---3--:R-:W-:Y:S02]  /*0420*/  UIADD3 UR6, UP1, UPT, UR4, 0x980, URZ ;  /* 0x0000098004067890 */ /* 0x008fe4000ff3e0ff */
[----:B------:R-:W-:Y:S02]  /*0430*/  UIADD3 UR4, UP0, UPT, UR4, 0xa80, URZ ;  /* 0x00000a8004047890 */ /* 0x000fe4000ff1e0ff */
[----:B------:R-:W-:Y:S02]  /*0440*/  UIADD3.X UR7, UPT, UPT, URZ, UR5, URZ, UP1, !UPT ;  /* 0x00000005ff077290 */ /* 0x000fe40008ffe4ff */
[----:B------:R-:W-:-:S07]  /*0450*/  UIADD3.X UR5, UPT, UPT, URZ, UR5, URZ, UP0, !UPT ;  /* 0x00000005ff057290 */ /* 0x000fce00087fe4ff */
[----:B------:R3:W-:Y:S02]  /*0460*/  UTMACCTL.PF [UR6] ;  /* 0x00000000060079b9 */ /* 0x0007e40008040000 */
[----:B------:R3:W-:Y:S02]  /*0470*/  UTMACCTL.PF [UR4] ;  /* 0x00000000040079b9 */ /* 0x0007e40008040000 */
[----:B---3--:R-:W-:Y:S01]  /*0480*/  NOP ;  /* 0x0000000000007918 */ /* 0x008fe20000000000 */
.L_x_7:
[----:B------:R-:W-:Y:S05]  /*0490*/  BSYNC.RECONVERGENT B0 ;  /* 0x0000000000007941 */ /* 0x000fea0003800200 */
.L_x_6:
[----:B------:R-:W3:Y:S01]  /*04a0*/  LDCU.64 UR4, c[0x0][0xc88] ;  /* 0x00019100ff0477ac */ /* 0x000ee20008000a00 */
[----:B------:R-:W-:Y:S01]  /*04b0*/  ISETP.NE.AND.EX P1, PT, RZ, UR13, PT, P1 ;  /* 0x0000000dff007c0c */ /* 0x000fe2000bf25310 */
[----:B------:R-:W-:Y:S01]  /*04c0*/  UPLOP3.LUT UP5, UPT, UPT, UPT, UPT, 0x80, 0x8 ;  /* 0x000000000008789c */ /* 0x000fe20003faf070 */
[----:B---3--:R-:W-:-:S04]  /*04d0*/  ISETP.NE.U32.AND P2, PT, RZ, UR4, PT ;  /* 0x00000004ff007c0c */ /* 0x008fc8000bf45070 */
[----:B------:R-:W-:-:S13]  /*04e0*/  ISETP.NE.AND.EX P2, PT, RZ, UR5, PT, P2 ;  /* 0x00000005ff007c0c */ /* 0x000fda000bf45320 */
[----:B------:R-:W-:Y:S05]  /*04f0*/  @P2 BRA P1, `(.L_x_8) ;  /* 0x0000000000282947 */ /* 0x000fea0000800000 */
[----:B------:R-:W-:Y:S01]  /*0500*/  UISETP.NE.U32.AND UP0, UPT, UR12, URZ, UPT ;  /* 0x000000ff0c00728c */ /* 0x000fe2000bf05070 */
[----:B-----5:R-:W-:Y:S01]  /*0510*/  FSETP.NEU.AND P1, PT, R41, RZ, PT ;  /* 0x000000ff2900720b */ /* 0x020fe20003f2d000 */
[----:B------:R-:W-:Y:S02]  /*0520*/  UISETP.NE.U32.AND UP2, UPT, UR4, URZ, UPT ;  /* 0x000000ff0400728c */ /* 0x000fe4000bf45070 */
[----:B------:R-:W-:Y:S02]  /*0530*/  UISETP.NE.AND.EX UP1, UPT, UR13, URZ, UPT, UP0 ;  /* 0x000000ff0d00728c */ /* 0x000fe4000bf25300 */
[----:B------:R-:W-:-:S04]  /*0540*/  UISETP.NE.AND.EX UP0, UPT, UR5, URZ, UPT, UP2 ;  /* 0x000000ff0500728c */ /* 0x000fc8000bf05320 */
[----:B------:R-:W-:-:S04]  /*0550*/  USEL UR4, URZ, 0xffffffff, UP0 ;  /* 0xffffffffff047887 */ /* 0x000fc80008000000 */
[----:B------:R-:W-:Y:S01]  /*0560*/  VOTEU.ANY UP0, P1 ;  /* 0x0000000000ff7886 */ /* 0x000fe20000800100 */
[----:B------:R-:W-:-:S04]  /*0570*/  @!UP1 USEL UR4, URZ, 0xffffffff, UP0 ;  /* 0xffffffffff049887 */ /* 0x000fc80008000000 */
[----:B------:R-:W-:-:S04]  /*0580*/  ULOP3.LUT UR4, UR4, 0x1, URZ, 0xc0, !UPT ;  /* 0x0000000104047892 */ /* 0x000fc8000f8ec0ff */
[----:B------:R-:W-:-:S11]  /*0590*/  UISETP.NE.U32.AND UP5, UPT, UR4, 0x1, UPT ;  /* 0x000000010400788c */ /* 0x000fd6000bfa5070 */
.L_x_8:
[----:B------:R-:W3:Y:S01]  /*05a0*/  SHFL.IDX PT, R0, R85, RZ, 0x1f ;  /* 0x00001fff55007589 */ /* 0x000ee200000e0000 */
[----:B------:R-:W-:Y:S01]  /*05b0*/  R2UR UR4, R4 ;  /* 0x00000000040472ca */ /* 0x000fe200000e0000 */
[----:B------:R-:W-:-:S04]  /*05c0*/  UISETP.NE.AND UP0, UPT, UR21, 0x2, UPT ;  /* 0x000000021500788c */ /* 0x000fc8000bf05270 */
[----:B------:R-:W-:-:S08]  /*05d0*/  USEL UR61, URZ, 0x1, UP0 ;  /* 0x00000001ff3d7887 */ /* 0x000fd00008000000 */
[----:B------:R-:W-:-:S06]  /*05e0*/  UISETP.EQ.AND UP1, UPT, UR4, URZ, !UP0 ;  /* 0x000000ff0400728c */ /* 0x000fcc000c722270 */
[----:B------:R-:W-:Y:S02]  /*05f0*/  PLOP3.LUT P4, PT, P0, PT, UP1, 0x80, 0x8 ;  /* 0x000000000008781c */ /* 0x000fe4000078f018 */
[----:B---3--:R-:W-:-:S13]  /*0600*/  ISETP.NE.AND P1, PT, R0, RZ, PT ;  /* 0x000000ff0000720c */ /* 0x008fda0003f25270 */
[----:B------:R-:W-:Y:S05]  /*0610*/  @P1 BRA `(.L_x_9) ;  /* 0x0000000000501947 */ /* 0x000fea0003800000 */
[----:B------:R-:W-:Y:S01]  /*0620*/  R2UR UR5, R88 ;  /* 0x00000000580572ca */ /* 0x000fe200000e0000 */
[----:B------:R-:W-:Y:S01]  /*0630*/  UMOV UR4, 0x400 ;  /* 0x0000040000047882 */ /* 0x000fe20000000000 */
[----:B------:R-:W-:Y:S01]  /*0640*/  UMOV UR8, 0x1 ;  /* 0x0000000100087882 */ /* 0x000fe20000000000 */
[----:B------:R-:W-:Y:S01]  /*0650*/  UMOV UR6, 0x3 ;  /* 0x0000000300067882 */ /* 0x000fe20000000000 */
[----:B------:R-:W-:-:S04]  /*0660*/  UIADD3 UR8, UPT, UPT, -UR8, 0x100000, URZ ;  /* 0x0010000008087890 */ /* 0x000fc8000fffe1ff */
[----:B------:R-:W-:Y:S02]  /*0670*/  USHF.L.U32 UR9, UR8, 0xb, URZ ;  /* 0x0000000b08097899 */ /* 0x000fe400080006ff */
[----:B------:R-:W-:Y:S02]  /*0680*/  USHF.L.U32 UR8, UR8, 0x1, URZ ;  /* 0x0000000108087899 */ /* 0x000fe400080006ff */
[----:B------:R-:W-:-:S04]  /*0690*/  UIADD3 UR6, UPT, UPT, -UR6, 0x100000, URZ ;  /* 0x0010000006067890 */ /* 0x000fc8000fffe1ff */
[----:B------:R-:W-:Y:S02]  /*06a0*/  USHF.L.U32 UR7, UR6, 0xb, URZ ;  /* 0x0000000b06077899 */ /* 0x000fe400080006ff */
[----:B------:R-:W-:Y:S01]  /*06b0*/  USHF.L.U32 UR6, UR6, 0x1, URZ ;  /* 0x0000000106067899 */ /* 0x000fe200080006ff */
[----:B------:R-:W-:Y:S01]  /*06c0*/  ELECT P1, URZ, PT ;  /* 0x0000000000ff782f */ /* 0x000fe20003820000 */
[----:B------:R-:W-:Y:S01]  /*06d0*/  ULEA UR4, UR5, UR4, 0x18 ;  /* 0x0000000405047291 */ /* 0x000fe2000f8ec0ff */
[----:B------:R-:W3:Y:S11]  /*06e0*/  FENCE.VIEW.ASYNC.S ;  /* 0x00000000000073c6 */ /* 0x000ef60000000000 */
[----:B---3--:R3:W4:Y:S01]  /*06f0*/  SYNCS.EXCH.64 URZ, [UR4], UR8 ;  /* 0x0000000804ff75b2 */ /* 0x0087220008000100 */
[----:B------:R3:W1:Y:S01]  /*0700*/  SYNCS.EXCH.64 URZ, [UR4+0x18], UR6 ;  /* 0x0000180604ff75b2 */ /* 0x0006620008000100 */
[----:B------:R3:W1:Y:S01]  /*0710*/  SYNCS.EXCH.64 URZ, [UR4+0x8], UR8 ;  /* 0x0000080804ff75b2 */ /* 0x0006620008000100 */
[----:B------:R3:W1:Y:S01]  /*0720*/  SYNCS.EXCH.64 URZ, [UR4+0x20], UR6 ;  /* 0x0000200604ff75b2 */ /* 0x0006620008000100 */
[----:B------:R3:W1:Y:S01]  /*0730*/  SYNCS.EXCH.64 URZ, [UR4+0x10], UR8 ;  /* 0x0000100804ff75b2 */ /* 0x0006620008000100 */
[----:B------:R3:W1:Y:S01]  /*0740*/  SYNCS.EXCH.64 URZ, [UR4+0x28], UR6 ;  /* 0x0000280604ff75b2 */ /* 0x0006620008000100 */
[----:B------:R-:W-:Y:S01]  /*0750*/  NOP ;  /* 0x0000000000007918 */ /* 0x000fe20000000000 */
.L_x_9:
[----:B------:R-:W2:Y:S01]  /*0760*/  SHFL.IDX PT, R0, R85, RZ, 0x1f ;  /* 0x00001fff55007589 */ /* 0x000ea200000e0000 */
[----:B------:R-:W-:Y:S01]  /*0770*/  NOP ;  /* 0x0000000000007918 */ /* 0x000fe20000000000 */
[----:B--2---:R-:W-:-:S13]  /*0780*/  ISETP.NE.AND P1, PT, R0, 0x1, PT ;  /* 0x000000010000780c */ /* 0x004fda0003f25270 */
[----:B------:R-:W-:Y:S05]  /*0790*/  @P1 BRA `(.L_x_10) ;  /* 0x0000000000581947 */ /* 0x000fea0003800000 */
[----:B------:R-:W-:Y:S01]  /*07a0*/  R2UR UR5, R88 ;  /* 0x00000000580572ca */ /* 0x000fe200000e0000 */
[----:B---3--:R-:W-:Y:S01]  /*07b0*/  UMOV UR4, 0x400 ;  /* 0x0000040000047882 */ /* 0x008fe20000000000 */
        /* <DEDUP_REMOVED lines=10> */
[----:B------:R-:W2:Y:S11]  /*0860*/  FENCE.VIEW.ASYNC.S ;  /* 0x00000000000073c6 */ /* 0x000eb60000000000 */
[----:B--2---:R2:W3:Y:S01]  /*0870*/  SYNCS.EXCH.64 URZ, [UR4+0x30], UR8 ;  /* 0x0000300804ff75b2 */ /* 0x0044e20008000100 */
[----:B------:R2:W1:Y:S01]  /*0880*/  SYNCS.EXCH.64 URZ, [UR4+0x50], UR6 ;  /* 0x0000500604ff75b2 */ /* 0x0004620008000100 */
[----:B------:R2:W1:Y:S01]  /*0890*/  SYNCS.EXCH.64 URZ, [UR4+0x38], UR8 ;  /* 0x0000380804ff75b2 */ /* 0x0004620008000100 */
[----:B------:R2:W1:Y:S01]  /*08a0*/  SYNCS.EXCH.64 URZ, [UR4+0x58], UR6 ;  /* 0x0000580604ff75b2 */ /* 0x0004620008000100 */
[----:B------:R2:W1:Y:S01]  /*08b0*/  SYNCS.EXCH.64 URZ, [UR4+0x40], UR8 ;  /* 0x0000400804ff75b2 */ /* 0x0004620008000100 */
[----:B------:R2:W1:Y:S01]  /*08c0*/  SYNCS.EXCH.64 URZ, [UR4+0x60], UR6 ;  /* 0x0000600604ff75b2 */ /* 0x0004620008000100 */
[----:B------:R2:W1:Y:S01]  /*08d0*/  SYNCS.EXCH.64 URZ, [UR4+0x48], UR8 ;  /* 0x0000480804ff75b2 */ /* 0x0004620008000100 */
[----:B------:R2:W1:Y:S01]  /*08e0*/  SYNCS.EXCH.64 URZ, [UR4+0x68], UR6 ;  /* 0x0000680604ff75b2 */ /* 0x0004620008000100 */
[----:B------:R-:W-:Y:S01]  /*08f0*/  NOP ;  /* 0x0000000000007918 */ /* 0x000fe20000000000 */
.L_x_10:
[----:B------:R-:W4:Y:S01]  /*0900*/  SHFL.IDX PT, R0, R85, RZ, 0x1f ;  /* 0x00001fff55007589 */ /* 0x000f2200000e0000 */
[----:B------:R-:W-:Y:S01]  /*0910*/  NOP ;  /* 0x0000000000007918 */ /* 0x000fe20000000000 */
[----:B----4-:R-:W-:-:S13]  /*0920*/  ISETP.NE.AND P1, PT, R0, 0x3, PT ;  /* 0x000000030000780c */ /* 0x010fda0003f25270 */
[----:B------:R-:W-:Y:S05]  /*0930*/  @P1 BRA `(.L_x_11) ;  /* 0x0000000000301947 */ /* 0x000fea0003800000 */
[----:B------:R-:W-:Y:S01]  /*0940*/  R2UR UR5, R88 ;  /* 0x00000000580572ca */ /* 0x000fe200000e0000 */
[----:B--23--:R-:W-:Y:S01]  /*0950*/  UMOV UR6, 0x400 ;  /* 0x0000040000067882 */ /* 0x00cfe20000000000 */
[----:B------:R-:W-:Y:S01]  /*0960*/  UMOV UR4, 0x20 ;  /* 0x0000002000047882 */ /* 0x000fe20000000000 */
[----:B------:R-:W-:-:S10]  /*0970*/  ELECT P1, URZ, PT ;  /* 0x0000000000ff782f */ /* 0x000fd40003820000 */
[----:B------:R-:W-:Y:S02]  /*0980*/  ULEA UR6, UR5, UR6, 0x18 ;  /* 0x0000000605067291 */ /* 0x000fe4000f8ec0ff */
[----:B------:R-:W-:-:S04]  /*0990*/  UIADD3 UR4, UPT, UPT, -UR4, 0x100000, URZ ;  /* 0x0010000004047890 */ /* 0x000fc8000fffe1ff */
[----:B------:R-:W-:Y:S02]  /*09a0*/  USHF.L.U32 UR5, UR4, 0xb, URZ ;  /* 0x0000000b04057899 */ /* 0x000fe400080006ff */
[----:B------:R-:W-:Y:S01]  /*09b0*/  USHF.L.U32 UR4, UR4, 0x1, URZ ;  /* 0x0000000104047899 */ /* 0x000fe200080006ff */
[----:B------:R-:W2:Y:S11]  /*09c0*/  FENCE.VIEW.ASYNC.S ;  /* 0x00000000000073c6 */ /* 0x000eb60000000000 */
[----:B--2---:R4:W2:Y:S01]  /*09d0*/  SYNCS.EXCH.64 URZ, [UR6+0x70], UR4 ;  /* 0x0000700406ff75b2 */ /* 0x0048a20008000100 */
[----:B------:R4:W3:Y:S02]  /*09e0*/  SYNCS.EXCH.64 URZ, [UR6+0x78], UR4 ;  /* 0x0000780406ff75b2 */ /* 0x0008e40008000100 */
[----:B----4-:R-:W-:Y:S01]  /*09f0*/  NOP ;  /* 0x0000000000007918 */ /* 0x010fe20000000000 */
.L_x_11:
[----:B------:R-:W4:Y:S01]  /*0a00*/  SHFL.IDX PT, R0, R85, RZ, 0x1f ;  /* 0x00001fff55007589 */ /* 0x000f2200000e0000 */
[----:B------:R-:W-:Y:S01]  /*0a10*/  NOP ;  /* 0x0000000000007918 */ /* 0x000fe20000000000 */
[----:B----4-:R-:W-:-:S13]  /*0a20*/  ISETP.NE.AND P1, PT, R0, 0x4, PT ;  /* 0x000000040000780c */ /* 0x010fda0003f25270 */
[----:B------:R-:W-:Y:S05]  /*0a30*/  @P1 BRA `(.L_x_12) ;  /* 0x00000000004c1947 */ /* 0x000fea0003800000 */
[----:B------:R-:W-:Y:S01]  /*0a40*/  R2UR UR5, R88 ;  /* 0x00000000580572ca */ /* 0x000fe200000e0000 */
[----:B--23--:R-:W-:Y:S01]  /*0a50*/  UMOV UR4, 0x720 ;  /* 0x0000072000047882 */ /* 0x00cfe20000000000 */
[----:B------:R-:W-:Y:S01]  /*0a60*/  UMOV UR6, 0x400 ;  /* 0x0000040000067882 */ /* 0x000fe20000000000 */
[----:B------:R-:W-:Y:S01]  /*0a70*/  USEL UR4, UR4, 0x620, UP5 ;  /* 0x0000062004047887 */ /* 0x000fe2000a800000 */
[----:B------:R-:W-:Y:S01]  /*0a80*/  UMOV UR8, 0x1 ;  /* 0x0000000100087882 */ /* 0x000fe20000000000 */
[----:B------:R-:W-:Y:S01]  /*0a90*/  ELECT P1, URZ, PT ;  /* 0x0000000000ff782f */ /* 0x000fe20003820000 */
[----:B------:R-:W-:-:S04]  /*0aa0*/  UIADD3 UR8, UPT, UPT, -UR8, 0x100000, URZ ;  /* 0x0010000008087890 */ /* 0x000fc8000fffe1ff */
[----:B------:R-:W-:Y:S02]  /*0ab0*/  USHF.L.U32 UR9, UR8, 0xb, URZ ;  /* 0x0000000b08097899 */ /* 0x000fe400080006ff */
[----:B------:R-:W-:Y:S02]  /*0ac0*/  USHF.L.U32 UR8, UR8, 0x1, URZ ;  /* 0x0000000108087899 */ /* 0x000fe400080006ff */
[----:B------:R-:W-:Y:S02]  /*0ad0*/  ULEA UR6, UR5, UR6, 0x18 ;  /* 0x0000000605067291 */ /* 0x000fe4000f8ec0ff */
[----:B------:R-:W-:-:S04]  /*0ae0*/  UIADD3 UR4, UPT, UPT, -UR4, 0x100000, URZ ;  /* 0x0010000004047890 */ /* 0x000fc8000fffe1ff */
[----:B------:R-:W-:Y:S02]  /*0af0*/  USHF.L.U32 UR5, UR4, 0xb, URZ ;  /* 0x0000000b04057899 */ /* 0x000fe400080006ff */
[----:B------:R-:W-:Y:S01]  /*0b00*/  USHF.L.U32 UR4, UR4, 0x1, URZ ;  /* 0x0000000104047899 */ /* 0x000fe200080006ff */
[----:B------:R-:W2:Y:S03]  /*0b10*/  FENCE.VIEW.ASYNC.S ;  /* 0x00000000000073c6 */ /* 0x000ea60000000000 */
[----:B--2---:R4:W2:Y:S08]  /*0b20*/  SYNCS.EXCH.64 URZ, [UR6+0x80], UR8 ;  /* 0x0000800806ff75b2 */ /* 0x0048b00008000100 */
[----:B------:R4:W3:Y:S01]  /*0b30*/  SYNCS.EXCH.64 URZ, [UR6+0x90], UR4 ;  /* 0x0000900406ff75b2 */ /* 0x0008e20008000100 */
[----:B------:R4:W1:Y:S01]  /*0b40*/  SYNCS.EXCH.64 URZ, [UR6+0x88], UR8 ;  /* 0x0000880806ff75b2 */ /* 0x0008620008000100 */
[----:B------:R4:W1:Y:S02]  /*0b50*/  SYNCS.EXCH.64 URZ, [UR6+0x98], UR4 ;  /* 0x0000980406ff75b2 */ /* 0x0008640008000100 */
[----:B----4-:R-:W-:Y:S01]  /*0b60*/  NOP ;  /* 0x0000000000007918 */ /* 0x010fe20000000000 */
.L_x_12:
[----:B------:R-:W4:Y:S01]  /*0b70*/  SHFL.IDX PT, R0, R85, RZ, 0x1f ;  /* 0x00001fff55007589 */ /* 0x000f2200000e0000 */
[----:B------:R-:W-:Y:S01]  /*0b80*/  NOP ;  /* 0x0000000000007918 */ /* 0x000fe20000000000 */
[----:B----4-:R-:W-:-:S13]  /*0b90*/  ISETP.NE.AND P1, PT, R0, 0x5, PT ;  /* 0x000000050000780c */ /* 0x010fda0003f25270 */
[----:B------:R-:W-:Y:S05]  /*0ba0*/  @P1 BRA `(.L_x_13) ;  /* 0x0000000000481947 */ /* 0x000fea0003800000 */
[----:B------:R-:W-:Y:S01]  /*0bb0*/  R2UR UR5, R88 ;  /* 0x00000000580572ca */ /* 0x000fe200000e0000 */
[----:B--23--:R-:W-:Y:S01]  /*0bc0*/  UMOV UR4, 0x400 ;  /* 0x0000040000047882 */ /* 0x00cfe20000000000 */
        /* <DEDUP_REMOVED lines=11> */
[----:B--2---:R4:W2:Y:S01]  /*0c80*/  SYNCS.EXCH.64 URZ, [UR4+0xa0], UR6 ;  /* 0x0000a00604ff75b2 */ /* 0x0048a20008000100 */
[----:B------:R4:W3:Y:S01]  /*0c90*/  SYNCS.EXCH.64 URZ, [UR4+0xb0], UR8 ;  /* 0x0000b00804ff75b2 */ /* 0x0008e20008000100 */
[----:B------:R4:W1:Y:S01]  /*0ca0*/  SYNCS.EXCH.64 URZ, [UR4+0xa8], UR6 ;  /* 0x0000a80604ff75b2 */ /* 0x0008620008000100 */
[----:B------:R4:W1:Y:S02]  /*0cb0*/  SYNCS.EXCH.64 URZ, [UR4+0xb8], UR8 ;  /* 0x0000b80804ff75b2 */ /* 0x0008640008000100 */
[----:B----4-:R-:W-:Y:S01]  /*0cc0*/  NOP ;  /* 0x0000000000007918 */ /* 0x010fe20000000000 */
.L_x_13:
[----:B------:R-:W4:Y:S01]  /*0cd0*/  SHFL.IDX PT, R0, R85, RZ, 0x1f ;  /* 0x00001fff55007589 */ /* 0x000f2200000e0000 */
[----:B------:R-:W-:Y:S01]  /*0ce0*/  ISETP.NE.OR P0, PT, RZ, UR21, !P0 ;  /* 0x00000015ff007c0c */ /* 0x000fe2000c705670 */
[----:B------:R-:W-:Y:S01]  /*0cf0*/  NOP ;  /* 0x0000000000007918 */ /* 0x000fe20000000000 */
[----:B----4-:R-:W-:-:S13]  /*0d00*/  ISETP.NE.AND P1, PT, R0, 0x3, PT ;  /* 0x000000030000780c */ /* 0x010fda0003f25270 */
[----:B------:R-:W-:Y:S05]  /*0d10*/  @P1 BRA `(.L_x_14) ;  /* 0x0000000000381947 */ /* 0x000fea0003800000 */
[----:B------:R-:W-:Y:S01]  /*0d20*/  R2UR UR5, R88 ;  /* 0x00000000580572ca */ /* 0x000fe200000e0000 */
[----:B--23--:R-:W-:Y:S01]  /*0d30*/  UMOV UR4, 0x400 ;  /* 0x0000040000047882 */ /* 0x00cfe20000000000 */
[----:B------:R-:W-:Y:S01]  /*0d40*/  UMOV UR6, 0x20 ;  /* 0x0000002000067882 */ /* 0x000fe20000000000 */
[----:B------:R-:W-:Y:S01]  /*0d50*/  ELECT P1, URZ, PT ;  /* 0x0000000000ff782f */ /* 0x000fe20003820000 */
[----:B------:R-:W-:-:S04]  /*0d60*/  UIADD3 UR6, UPT, UPT, -UR6, 0x100000, URZ ;  /* 0x0010000006067890 */ /* 0x000fc8000fffe1ff */
[----:B------:R-:W-:Y:S02]  /*0d70*/  USHF.L.U32 UR7, UR6, 0xb, URZ ;  /* 0x0000000b06077899 */ /* 0x000fe400080006ff */
[----:B------:R-:W-:-:S03]  /*0d80*/  USHF.L.U32 UR6, UR6, 0x1, URZ ;  /* 0x0000000106067899 */ /* 0x000fc600080006ff */
[----:B------:R-:W-:Y:S01]  /*0d90*/  ULEA UR4, UR5, UR4, 0x18 ;  /* 0x0000000405047291 */ /* 0x000fe2000f8ec0ff */
[----:B------:R-:W2:Y:S11]  /*0da0*/  FENCE.VIEW.ASYNC.S ;  /* 0x00000000000073c6 */ /* 0x000eb60000000000 */
[----:B--2---:R4:W2:Y:S01]  /*0db0*/  SYNCS.EXCH.64 URZ, [UR4+0xc0], UR6 ;  /* 0x0000c00604ff75b2 */ /* 0x0048a20008000100 */
[----:B------:R4:W3:Y:S01]  /*0dc0*/  SYNCS.EXCH.64 URZ, [UR4+0xd0], UR6 ;  /* 0x0000d00604ff75b2 */ /* 0x0008e20008000100 */
[----:B------:R4:W1:Y:S01]  /*0dd0*/  SYNCS.EXCH.64 URZ, [UR4+0xc8], UR6 ;  /* 0x0000c80604ff75b2 */ /* 0x0008620008000100 */
[----:B------:R4:W1:Y:S02]  /*0de0*/  SYNCS.EXCH.64 URZ, [UR4+0xd8], UR6 ;  /* 0x0000d80604ff75b2 */ /* 0x0008640008000100 */
[----:B----4-:R-:W-:Y:S01]  /*0df0*/  NOP ;  /* 0x0000000000007918 */ /* 0x010fe20000000000 */
.L_x_14:
[----:B--23--:R-:W-:Y:S01]  /*0e00*/  R2UR UR7, R88 ;  /* 0x00000000580772ca */ /* 0x00cfe200000e0000 */
[----:B------:R-:W-:Y:S01]  /*0e10*/  VOTEU.ALL UP0, P0 ;  /* 0x0000000000ff7886 */ /* 0x000fe20000000000 */
[----:B------:R-:W-:Y:S01]  /*0e20*/  UMOV UR4, 0x20 ;  /* 0x0000002000047882 */ /* 0x000fe20000000000 */
[----:B------:R-:W2:Y:S01]  /*0e30*/  LDCU UR31, c[0x0][0x36c] ;  /* 0x00006d80ff1f77ac */ /* 0x000ea20008000800 */
[----:B------:R-:W-:Y:S01]  /*0e40*/  NOP ;  /* 0x0000000000007918 */ /* 0x000fe20000000000 */
[----:B------:R-:W-:Y:S01]  /*0e50*/  LOP3.LUT R5, R99, 0x1f, RZ, 0xc0, !PT ;  /* 0x0000001f63057812 */ /* 0x000fe200078ec0ff */
[----:B------:R-:W-:Y:S01]  /*0e60*/  @!UP0 UMOV UR6, 0x400 ;  /* 0x0000040000068882 */ /* 0x000fe20000000000 */
[----:B------:R-:W-:-:S04]  /*0e70*/  @!UP0 UIADD3 UR4, UPT, UPT, -UR4, 0x100000, URZ ;  /* 0x0010000004048890 */ /* 0x000fc8000fffe1ff */
[----:B------:R-:W-:Y:S02]  /*0e80*/  @!UP0 USHF.L.U32 UR5, UR4, 0xb, URZ ;  /* 0x0000000b04058899 */ /* 0x000fe400080006ff */
[----:B------:R-:W-:Y:S02]  /*0e90*/  @!UP0 USHF.L.U32 UR4, UR4, 0x1, URZ ;  /* 0x0000000104048899 */ /* 0x000fe400080006ff */
[----:B------:R-:W-:Y:S02]  /*0ea0*/  UISETP.NE.AND UP6, UPT, UR21, URZ, UPT ;  /* 0x000000ff1500728c */ /* 0x000fe4000bfc5270 */
[----:B------:R-:W-:Y:S01]  /*0eb0*/  @!UP0 ULEA UR6, UR7, UR6, 0x18 ;  /* 0x0000000607068291 */ /* 0x000fe2000f8ec0ff */
[----:B------:R-:W-:Y:S01]  /*0ec0*/  VOTEU.ALL UP0, P0 ;  /* 0x0000000000ff7886 */ /* 0x000fe20000000000 */
[----:B--2---:R-:W-:Y:S01]  /*0ed0*/  UISETP.EQ.U32.AND UP1, UPT, UR31, 0x1, UPT ;  /* 0x000000011f00788c */ /* 0x004fe2000bf22070 */
[----:B------:R-:W2:Y:S09]  /*0ee0*/  FENCE.VIEW.ASYNC.S ;  /* 0x00000000000073c6 */ /* 0x000eb20000000000 */
[----:B--2---:R2:W3:Y:S01]  /*0ef0*/  @!UP0 SYNCS.EXCH.64 URZ, [UR6+0xe0], UR4 ;  /* 0x0000e00406ff85b2 */ /* 0x0044e20008000100 */
[----:B------:R-:W-:Y:S05]  /*0f00*/  BRA.U !UP1, `(.L_x_15) ;  /* 0x0000000109087547 */ /* 0x000fea000b800000 */
[----:B-1-3--:R-:W-:Y:S01]  /*0f10*/  UCGABAR_ARV ;  /* 0x00000000000079c7 */ /* 0x00afe20008000000 */
[----:B------:R-:W-:Y:S05]  /*0f20*/  BRA `(.L_x_16) ;  /* 0x0000000000047947 */ /* 0x000fea0003800000 */
.L_x_15:
[----:B-1-3--:R-:W-:Y:S01]  /*0f30*/  NOP ;  /* 0x0000000000007918 */ /* 0x00afe20000000000 */
.L_x_16:
[----:B------:R-:W1:Y:S01]  /*0f40*/  S2UR UR16, SR_CTAID.X ;  /* 0x00000000001079c3 */ /* 0x000e620000002500 */
[----:B------:R-:W-:-:S05]  /*0f50*/  CS2R.32 R87, SR_CgaSize ;  /* 0x0000000000577805 */ /* 0x000fca0000008a00 */
[----:B------:R-:W-:-:S05]  /*0f60*/  IMAD R87, R87, -0xa0, RZ ;  /* 0xffffff6057577824 */ /* 0x000fca00078e02ff */
[----:B--2---:R-:W-:-:S14]  /*0f70*/  R2UR UR4, R87 ;  /* 0x00000000570472ca */ /* 0x004fdc00000e0000 */
[----:B------:R-:W2:Y:S01]  /*0f80*/  LDCU UR4, c[0x0][UR4+0x2b0] ;  /* 0x00005600040477ac */ /* 0x000ea20008000800 */
[----:B------:R-:W-:Y:S02]  /*0f90*/  R2UR UR8, R88 ;  /* 0x00000000580872ca */ /* 0x000fe400000e0000 */
[----:B------:R-:W-:Y:S02]  /*0fa0*/  R2UR UR7, R4 ;  /* 0x00000000040772ca */ /* 0x000fe400000e0000 */
[----:B------:R-:W-:-:S05]  /*0fb0*/  CS2R.32 R87, SR_CgaSize ;  /* 0x0000000000577805 */ /* 0x000fca0000008a00 */
[----:B------:R-:W-:-:S05]  /*0fc0*/  IMAD R87, R87, -0xa0, RZ ;  /* 0xffffff6057577824 */ /* 0x000fca00078e02ff */
[----:B------:R-:W-:-:S14]  /*0fd0*/  R2UR UR5, R87 ;  /* 0x00000000570572ca */ /* 0x000fdc00000e0000 */
[----:B------:R-:W3:Y:S01]  /*0fe0*/  LDCU UR5, c[0x0][UR5+0x2b4] ;  /* 0x00005680050577ac */ /* 0x000ee20008000800 */
[----:B------:R-:W4:Y:S01]  /*0ff0*/  S2UR UR12, SR_CTAID.Y ;  /* 0x00000000000c79c3 */ /* 0x000f220000002600 */
[----:B------:R-:W-:-:S05]  /*1000*/  CS2R.32 R87, SR_CgaSize ;  /* 0x0000000000577805 */ /* 0x000fca0000008a00 */
[----:B------:R-:W-:-:S05]  /*1010*/  IMAD R87, R87, -0xa0, RZ ;  /* 0xffffff6057577824 */ /* 0x000fca00078e02ff */
[----:B------:R-:W-:-:S14]  /*1020*/  R2UR UR9, R87 ;  /* 0x00000000570972ca */ /* 0x000fdc00000e0000 */
[----:B------:R-:W3:Y:S01]  /*1030*/  LDCU UR9, c[0x0][UR9+0x2a0] ;  /* 0x00005400090977ac */ /* 0x000ee20008000800 */
[----:B------:R-:W-:-:S05]  /*1040*/  CS2R.32 R87, SR_CgaSize ;  /* 0x0000000000577805 */ /* 0x000fca0000008a00 */
[----:B------:R-:W-:-:S05]  /*1050*/  IMAD R87, R87, -0xa0, RZ ;  /* 0xffffff6057577824 */ /* 0x000fca00078e02ff */
[----:B------:R-:W-:-:S14]  /*1060*/  R2UR UR10, R87 ;  /* 0x00000000570a72ca */ /* 0x000fdc00000e0000 */
[----:B------:R-:W3:Y:S01]  /*1070*/  LDCU UR10, c[0x0][UR10+0x2a4] ;  /* 0x000054800a0a77ac */ /* 0x000ee20008000800 */
[----:B------:R-:W-:Y:S02]  /*1080*/  USHF.R.U32.HI UR11, URZ, 0x1, UR8 ;  /* 0x00000001ff0b7899 */ /* 0x000fe40008011608 */
[----:B------:R-:W-:Y:S02]  /*1090*/  USHF.R.U32.HI UR64, URZ, 0x2, UR8 ;  /* 0x00000002ff407899 */ /* 0x000fe40008011608 */
[----:B------:R-:W-:Y:S02]  /*10a0*/  ULOP3.LUT UR6, UR8, 0x4, URZ, 0xc0, !UPT ;  /* 0x0000000408067892 */ /* 0x000fe4000f8ec0ff */
[----:B------:R-:W-:Y:S01]  /*10b0*/  USHF.L.U32 UR57, UR8, 0xb, URZ ;  /* 0x0000000b08397899 */ /* 0x000fe200080006ff */
[----:B-1----:R-:W-:Y:S01]  /*10c0*/  I2FP.F32.U32 R2, UR16 ;  /* 0x0000001000027c45 */ /* 0x002fe20008201000 */
[----:B------:R-:W-:Y:S02]  /*10d0*/  USHF.L.U32 UR59, UR8, 0x7, URZ ;  /* 0x00000007083b7899 */ /* 0x000fe400080006ff */
[----:B------:R-:W-:-:S02]  /*10e0*/  USHF.L.U32 UR60, UR8, 0x8, URZ ;  /* 0x00000008083c7899 */ /* 0x000fc400080006ff */
[----:B--2---:R-:W-:Y:S01]  /*10f0*/  FMUL R2, R2, UR4 ;  /* 0x0000000402027c20 */ /* 0x004fe20008400000 */
[----:B------:R-:W-:Y:S01]  /*1100*/  ULOP3.LUT UR4, UR7, 0x4, UR8, 0xf8, !UPT ;  /* 0x0000000407047892 */ /* 0x000fe2000f8ef808 */
[----:B----4-:R-:W-:Y:S01]  /*1110*/  I2FP.F32.U32 R0, UR12 ;  /* 0x0000000c00007c45 */ /* 0x010fe20008201000 */
[----:B------:R-:W-:-:S03]  /*1120*/  UISETP.GT.U32.AND UP0, UPT, UR6, 0xffff, UPT ;  /* 0x0000ffff0600788c */ /* 0x000fc6000bf04070 */
[----:B------:R-:W1:Y:S01]  /*1130*/  F2I.U32.TRUNC.NTZ R2, R2 ;  /* 0x0000000200027305 */ /* 0x000e62000020f000 */
[----:B------:R-:W-:Y:S01]  /*1140*/  UISETP.GT.U32.AND UP1, UPT, UR4, 0xffff, UPT ;  /* 0x0000ffff0400788c */ /* 0x000fe2000bf24070 */
[----:B---3--:R-:W-:Y:S01]  /*1150*/  FMUL R0, R0, UR5 ;  /* 0x0000000500007c20 */ /* 0x008fe20008400000 */
[----:B------:R-:W-:Y:S02]  /*1160*/  ULOP3.LUT UR5, UR8, 0x3, URZ, 0xc0, !UPT ;  /* 0x0000000308057892 */ /* 0x000fe4000f8ec0ff */
[----:B------:R-:W-:Y:S02]  /*1170*/  USEL UR53, UR4, 0xffff, !UP1 ;  /* 0x0000ffff04357887 */ /* 0x000fe4000c800000 */
[----:B------:R-:W-:Y:S01]  /*1180*/  UISETP.GT.U32.AND UP2, UPT, UR5, 0xffff, UPT ;  /* 0x0000ffff0500788c */ /* 0x000fe2000bf44070 */
[----:B------:R-:W2:Y:S01]  /*1190*/  F2I.U32.TRUNC.NTZ R0, R0 ;  /* 0x0000000000007305 */ /* 0x000ea2000020f000 */
[----:B------:R-:W-:Y:S01]  /*11a0*/  UMOV UR13, 0x11 ;  /* 0x00000011000d7882 */ /* 0x000fe20000000000 */
[----:B------:R-:W-:Y:S01]  /*11b0*/  UMOV UR14, 0x5 ;  /* 0x00000005000e7882 */ /* 0x000fe20000000000 */
[----:B------:R-:W-:Y:S01]  /*11c0*/  USEL UR45, UR5, 0xffff, !UP2 ;  /* 0x0000ffff052d7887 */ /* 0x000fe2000d000000 */
[----:B------:R-:W-:Y:S01]  /*11d0*/  UMOV UR15, 0xf ;  /* 0x0000000f000f7882 */ /* 0x000fe20000000000 */
[----:B------:R-:W3:Y:S01]  /*11e0*/  LDCU UR28, c[0x0][0xf24] ;  /* 0x0001e480ff1c77ac */ /* 0x000ee20008000800 */
[----:B-1----:R-:W-:-:S02]  /*11f0*/  R2UR UR7, R2 ;  /* 0x00000000020772ca */ /* 0x002fc400000e0000 */
[----:B------:R-:W-:Y:S01]  /*1200*/  PRMT R2, RZ, 0x7610, R2 ;  /* 0x00007610ff027816 */ /* 0x000fe20000000002 */
[----:B------:R-:W1:Y:S01]  /*1210*/  LDCU UR39, c[0x0][0xf24] ;  /* 0x0001e480ff2777ac */ /* 0x000e620008000800 */
[----:B------:R-:W4:Y:S01]  /*1220*/  LDCU UR30, c[0x0][0xf30] ;  /* 0x0001e600ff1e77ac */ /* 0x000f220008000800 */
[----:B--2---:R-:W-:Y:S02]  /*1230*/  R2UR UR8, R0 ;  /* 0x00000000000872ca */ /* 0x004fe400000e0000 */
[----:B------:R-:W-:Y:S01]  /*1240*/  PRMT R0, RZ, 0x7610, R0 ;  /* 0x00007610ff007816 */ /* 0x000fe20000000000 */
[----:B------:R-:W-:Y:S01]  /*1250*/  UMOV UR20, UR16 ;  /* 0x0000001000147c82 */ /* 0x000fe20008000000 */
[----:B------:R-:W-:-:S04]  /*1260*/  USEL UR56, UR6, 0xffff, !UP0 ;  /* 0x0000ffff06387887 */ /* 0x000fc8000c000000 */
[----:B------:R-:W-:-:S04]  /*1270*/  UIADD3 UR5, UPT, UPT, -UR7, URZ, URZ ;  /* 0x000000ff07057290 */ /* 0x000fc8000fffe1ff */
[----:B------:R-:W-:Y:S02]  /*1280*/  UIMAD UR5, UR9, UR5, UR16 ;  /* 0x00000005090572a4 */ /* 0x000fe4000f8e0210 */
[----:B------:R-:W-:-:S04]  /*1290*/  UIADD3 UR4, UPT, UPT, -UR8, URZ, URZ ;  /* 0x000000ff08047290 */ /* 0x000fc8000fffe1ff */
[----:B------:R-:W-:Y:S01]  /*12a0*/  IMAD.U32 R87, RZ, RZ, UR5 ;  /* 0x00000005ff577e24 */ /* 0x000fe2000f8e00ff */
[----:B------:R-:W-:-:S06]  /*12b0*/  UIMAD UR4, UR10, UR4, UR12 ;  /* 0x000000040a0472a4 */ /* 0x000fcc000f8e020c */
[----:B------:R-:W-:Y:S01]  /*12c0*/  IMAD.U32 R86, RZ, RZ, UR4 ;  /* 0x00000004ff567e24 */ /* 0x000fe2000f8e00ff */
[----:B-1-34-:R-:W-:Y:S06]  /*12d0*/  BRA.U UP6, `(.L_x_17) ;  /* 0x00000001066c7547 */ /* 0x01afec000b800000 */
[----:B------:R-:W-:Y:S02]  /*12e0*/  R2UR UR16, R86 ;  /* 0x00000000561072ca */ /* 0x000fe400000e0000 */
[----:B------:R-:W-:-:S11]  /*12f0*/  R2UR UR5, R87 ;  /* 0x00000000570572ca */ /* 0x000fd600000e0000 */
[----:B------:R-:W-:Y:S02]  /*1300*/  UISETP.NE.AND UP0, UPT, UR16, URZ, UPT ;  /* 0x000000ff1000728c */ /* 0x000fe4000bf05270 */
[----:B------:R-:W-:Y:S02]  /*1310*/  UISETP.NE.AND UP2, UPT, UR16, 0x1, UPT ;  /* 0x000000011000788c */ /* 0x000fe4000bf45270 */
[----:B------:R-:W-:Y:S02]  /*1320*/  ULOP3.LUT UR4, UR5, 0x2, URZ, 0x3c, !UPT ;  /* 0x0000000205047892 */ /* 0x000fe4000f8e3cff */
[----:B------:R-:W-:Y:S02]  /*1330*/  UISETP.GT.U32.AND UP4, UPT, UR5, 0x1, UP0 ;  /* 0x000000010500788c */ /* 0x000fe40008784070 */
[----:B------:R-:W-:Y:S02]  /*1340*/  UISETP.GT.U32.AND UP3, UPT, UR5, 0x1, UP2 ;  /* 0x000000010500788c */ /* 0x000fe40009764070 */
[----:B------:R-:W-:-:S02]  /*1350*/  UISETP.GT.U32.AND UP1, UPT, UR4, 0x1, UP0 ;  /* 0x000000010400788c */ /* 0x000fc40008724070 */
[----:B------:R-:W-:Y:S02]  /*1360*/  ULOP3.LUT UR10, UR5, 0xfffffffe, URZ, 0xc0, !UPT ;  /* 0xfffffffe050a7892 */ /* 0x000fe4000f8ec0ff */
[----:B------:R-:W-:Y:S02]  /*1370*/  UISETP.GT.U32.AND UP0, UPT, UR4, 0x1, UP2 ;  /* 0x000000010400788c */ /* 0x000fe40009704070 */
[----:B------:R-:W-:Y:S02]  /*1380*/  USEL UR6, URZ, 0x1, UP4 ;  /* 0x00000001ff067887 */ /* 0x000fe4000a000000 */
[----:B------:R-:W-:Y:S02]  /*1390*/  USEL UR5, URZ, 0x10, UP3 ;  /* 0x00000010ff057887 */ /* 0x000fe40009800000 */
[----:B------:R-:W-:Y:S02]  /*13a0*/  USEL UR4, URZ, 0x2, UP4 ;  /* 0x00000002ff047887 */ /* 0x000fe4000a000000 */
[----:B------:R-:W-:-:S02]  /*13b0*/  USEL UR9, URZ, 0x20, UP3 ;  /* 0x00000020ff097887 */ /* 0x000fc40009800000 */
[----:B------:R-:W-:Y:S02]  /*13c0*/  USEL UR8, URZ, 0x4, UP1 ;  /* 0x00000004ff087887 */ /* 0x000fe40008800000 */
[----:B------:R-:W-:Y:S02]  /*13d0*/  UIADD3 UR4, UPT, UPT, UR4, UR5, UR6 ;  /* 0x0000000504047290 */ /* 0x000fe4000fffe006 */
[----:B------:R-:W-:Y:S02]  /*13e0*/  USEL UR6, URZ, 0x8, UP1 ;  /* 0x00000008ff067887 */ /* 0x000fe40008800000 */
[----:B------:R-:W-:Y:S02]  /*13f0*/  USEL UR7, URZ, 0x40, UP0 ;  /* 0x00000040ff077887 */ /* 0x000fe40008000000 */
[----:B------:R-:W-:Y:S02]  /*1400*/  UIADD3 UR5, UPT, UPT, UR8, UR9, UR4 ;  /* 0x0000000908057290 */ /* 0x000fe4000fffe004 */
[----:B------:R-:W-:-:S02]  /*1410*/  ULEA UR4, UR16, UR10, 0x2 ;  /* 0x0000000a10047291 */ /* 0x000fc4000f8e10ff */
[----:B------:R-:W-:Y:S02]  /*1420*/  USEL UR8, URZ, 0x80, UP0 ;  /* 0x00000080ff087887 */ /* 0x000fe40008000000 */
[----:B------:R-:W-:-:S03]  /*1430*/  UIADD3 UR5, UPT, UPT, UR6, UR7, UR5 ;  /* 0x0000000706057290 */ /* 0x000fc6000fffe005 */
[----:B------:R-:W-:Y:S01]  /*1440*/  UMOV UR6, 0x3 ;  /* 0x0000000300067882 */ /* 0x000fe20000000000 */
[----:B------:R-:W-:Y:S02]  /*1450*/  UIADD3 UR5, UPT, UPT, UR5, UR8, URZ ;  /* 0x0000000805057290 */ /* 0x000fe4000fffe0ff */
[----:B------:R-:W-:-:S04]  /*1460*/  USHF.L.U32 UR4, UR6, UR4, URZ ;  /* 0x0000000406047299 */ /* 0x000fc800080006ff */
[----:B------:R-:W-:Y:S02]  /*1470*/  IMAD.U32 R2, RZ, RZ, UR5 ;  /* 0x00000005ff027e24 */ /* 0x000fe4000f8e00ff */
[----:B------:R-:W-:-:S07]  /*1480*/  IMAD.U32 R0, RZ, RZ, UR4 ;  /* 0x00000004ff007e24 */ /* 0x000fce000f8e00ff */
.L_x_17:
[----:B------:R-:W1:Y:S01]  /*1490*/  S2UR UR4, SR_CTAID.X ;  /* 0x00000000000479c3 */ /* 0x000e620000002500 */
[----:B------:R-:W-:Y:S02]  /*14a0*/  UISETP.GE.AND UP0, UPT, UR28, 0x1, UPT ;  /* 0x000000011c00788c */ /* 0x000fe4000bf06270 */
[----:B------:R-:W-:Y:S02]  /*14b0*/  ULOP3.LUT UR60, UR60, 0x300, URZ, 0xc0, !UPT ;  /* 0x000003003c3c7892 */ /* 0x000fe4000f8ec0ff */
[----:B------:R-:W-:Y:S02]  /*14c0*/  ULOP3.LUT UR45, UR45, 0xffff, URZ, 0xc0, !UPT ;  /* 0x0000ffff2d2d7892 */ /* 0x000fe4000f8ec0ff */
[----:B------:R-:W-:Y:S01]  /*14d0*/  ULOP3.LUT UR53, UR53, 0xffff, URZ, 0xc0, !UPT ;  /* 0x0000ffff35357892 */ /* 0x000fe2000f8ec0ff */
[----:B------:R-:W2:Y:S01]  /*14e0*/  S2UR UR52, SR_CTAID.Z ;  /* 0x00000000003479c3 */ /* 0x000ea20000002700 */
[----:B------:R-:W-:Y:S02]  /*14f0*/  ULOP3.LUT UR56, UR56, 0xffff, URZ, 0xc0, !UPT ;  /* 0x0000ffff38387892 */ /* 0x000fe4000f8ec0ff */
[----:B------:R-:W-:-:S02]  /*1500*/  ULOP3.LUT UR58, UR57, 0x2000, URZ, 0xc0, !UPT ;  /* 0x00002000393a7892 */ /* 0x000fc4000f8ec0ff */
[----:B------:R-:W-:Y:S02]  /*1510*/  UISETP.NE.AND UP3, UPT, UR21, 0x2, UPT ;  /* 0x000000021500788c */ /* 0x000fe4000bf65270 */
[----:B------:R-:W-:Y:S02]  /*1520*/  ULOP3.LUT UR75, UR11, 0x1, URZ, 0xc0, !UPT ;  /* 0x000000010b4b7892 */ /* 0x000fe4000f8ec0ff */
[----:B------:R-:W-:Y:S02]  /*1530*/  ULOP3.LUT UR64, UR64, 0x1, URZ, 0xc0, !UPT ;  /* 0x0000000140407892 */ /* 0x000fe4000f8ec0ff */
[----:B------:R-:W-:Y:S02]  /*1540*/  ULOP3.LUT UR57, UR57, 0x1000, URZ, 0xc0, !UPT ;  /* 0x0000100039397892 */ /* 0x000fe4000f8ec0ff */
[----:B------:R-:W-:Y:S02]  /*1550*/  ULOP3.LUT UR10, UR59, 0x80, URZ, 0xc0, !UPT ;  /* 0x000000803b0a7892 */ /* 0x000fe4000f8ec0ff */
[----:B------:R-:W-:-:S02]  /*1560*/  USHF.R.U32.HI UR65, URZ, 0x9, UR60 ;  /* 0x00000009ff417899 */ /* 0x000fc4000801163c */
[----:B-1----:R-:W-:Y:S02]  /*1570*/  ULOP3.LUT UR74, UR4, 0x1, URZ, 0xc0, !UPT ;  /* 0x00000001044a7892 */ /* 0x002fe4000f8ec0ff */
[----:B------:R-:W-:Y:S02]  /*1580*/  USHF.L.U32 UR45, UR13, UR45, URZ ;  /* 0x0000002d0d2d7299 */ /* 0x000fe400080006ff */
[----:B------:R-:W-:Y:S02]  /*1590*/  USHF.L.U32 UR53, UR14, UR53, URZ ;  /* 0x000000350e357299 */ /* 0x000fe400080006ff */
[----:B------:R-:W-:Y:S01]  /*15a0*/  USHF.L.U32 UR56, UR15, UR56, URZ ;  /* 0x000000380f387299 */ /* 0x000fe200080006ff */
[----:B--2---:R-:W-:Y:S11]  /*15b0*/  BRA.U !UP0, `(.L_x_18) ;  /* 0x0000000108d47547 */ /* 0x004ff6000b800000 */
[----:B------:R-:W1:Y:S01]  /*15c0*/  LDCU.128 UR16, c[0x0][0xf10] ;  /* 0x0001e200ff1077ac */ /* 0x000e620008000c00 */
[----:B------:R-:W2:Y:S01]  /*15d0*/  LDCU UR6, c[0x0][0x370] ;  /* 0x00006e00ff0677ac */ /* 0x000ea20008000800 */
[----:B------:R-:W3:Y:S01]  /*15e0*/  LDCU UR5, c[0x0][0x374] ;  /* 0x00006e80ff0577ac */ /* 0x000ee20008000800 */
[----:B------:R-:W4:Y:S01]  /*15f0*/  LDCU UR29, c[0x0][0xf0c] ;  /* 0x0001e180ff1d77ac */ /* 0x000f220008000800 */
[----:B------:R-:W4:Y:S01]  /*1600*/  LDCU UR7, c[0x0][0xf20] ;  /* 0x0001e400ff0777ac */ /* 0x000f220008000800 */
[----:B------:R-:W4:Y:S01]  /*1610*/  LDCU.64 UR8, c[0x0][0xf28] ;  /* 0x0001e500ff0877ac */ /* 0x000f220008000a00 */
[----:B-1----:R-:W-:Y:S02]  /*1620*/  UISETP.NE.AND UP0, UPT, UR18, 0x1, UPT ;  /* 0x000000011200788c */ /* 0x002fe4000bf05270 */
[----:B---3--:R-:W-:Y:S02]  /*1630*/  UIMAD.WIDE.U32 UR14, UR5, UR19, URZ ;  /* 0x00000013050e72a5 */ /* 0x008fe4000f8e00ff */
[----:B--2---:R-:W-:-:S02]  /*1640*/  UIMAD.WIDE.U32 UR24, UR6, UR16, URZ ;  /* 0x00000010061872a5 */ /* 0x004fc4000f8e00ff */
[----:B----4-:R-:W-:Y:S02]  /*1650*/  UISETP.NE.AND UP1, UPT, UR29, 0x1, UPT ;  /* 0x000000011d00788c */ /* 0x010fe4000bf25270 */
[----:B------:R-:W-:Y:S01]  /*1660*/  UISETP.NE.AND UP2, UPT, UR28, 0x1, UPT ;  /* 0x000000011c00788c */ /* 0x000fe2000bf45270 */
[----:B------:R-:W-:Y:S02]  /*1670*/  UMOV UR14, UR15 ;  /* 0x0000000f000e7c82 */ /* 0x000fe40008000000 */
[----:B------:R-:W-:Y:S01]  /*1680*/  UMOV UR24, UR25 ;  /* 0x0000001900187c82 */ /* 0x000fe20008000000 */
[----:B------:R-:W-:Y:S02]  /*1690*/  @UP0 USHF.R.U32.HI UR5, URZ, UR7, UR14 ;  /* 0x00000007ff050299 */ /* 0x000fe4000801160e */
[----:B------:R-:W-:Y:S02]  /*16a0*/  UIMAD.WIDE.U32 UR26, UR12, UR19, URZ ;  /* 0x000000130c1a72a5 */ /* 0x000fe4000f8e00ff */
[----:B------:R-:W-:-:S02]  /*16b0*/  UIMAD.WIDE.U32 UR14, UR5, UR8, URZ ;  /* 0x00000008050e72a5 */ /* 0x000fc4000f8e00ff */
[----:B------:R-:W-:Y:S02]  /*16c0*/  @UP1 USHF.R.U32.HI UR6, URZ, UR17, UR24 ;  /* 0x00000011ff061299 */ /* 0x000fe40008011618 */
[----:B------:R-:W-:Y:S02]  /*16d0*/  UIMAD.WIDE.U32 UR22, UR20, UR16, URZ ;  /* 0x00000010141672a5 */ /* 0x000fe4000f8e00ff */
[----:B------:R-:W-:Y:S01]  /*16e0*/  UIMAD.WIDE.U32 UR24, UR6, UR8, URZ ;  /* 0x00000008061872a5 */ /* 0x000fe2000f8e00ff */
[----:B------:R-:W-:Y:S01]  /*16f0*/  UMOV UR4, UR27 ;  /* 0x0000001b00047c82 */ /* 0x000fe20008000000 */
[----:B------:R-:W-:Y:S01]  /*1700*/  UMOV UR14, UR15 ;  /* 0x0000000f000e7c82 */ /* 0x000fe20008000000 */
[----:B------:R-:W-:Y:S02]  /*1710*/  USHF.R.U32.HI UR4, URZ, UR7, UR4 ;  /* 0x00000007ff047299 */ /* 0x000fe40008011604 */
[----:B------:R-:W-:Y:S01]  /*1720*/  @UP2 USHF.R.U32.HI UR5, URZ, UR9, UR14 ;  /* 0x00000009ff052299 */ /* 0x000fe2000801160e */
[----:B------:R-:W-:Y:S01]  /*1730*/  UMOV UR22, UR23 ;  /* 0x0000001700167c82 */ /* 0x000fe20008000000 */
[----:B------:R-:W-:Y:S01]  /*1740*/  UMOV UR24, UR25 ;  /* 0x0000001900187c82 */ /* 0x000fe20008000000 */
[----:B------:R-:W-:-:S02]  /*1750*/  USHF.R.U32.HI UR17, URZ, UR17, UR22 ;  /* 0x00000011ff117299 */ /* 0x000fc40008011616 */
[----:B------:R-:W-:Y:S02]  /*1760*/  USEL UR4, UR12, UR4, !UP0 ;  /* 0x000000040c047287 */ /* 0x000fe4000c000000 */
[----:B------:R-:W-:Y:S02]  /*1770*/  @UP2 USHF.R.U32.HI UR6, URZ, UR9, UR24 ;  /* 0x00000009ff062299 */ /* 0x000fe40008011618 */
[----:B------:R-:W-:Y:S02]  /*1780*/  UIMAD UR7, UR5, UR28, URZ ;  /* 0x0000001c050772a4 */ /* 0x000fe4000f8e02ff */
[----:B------:R-:W-:Y:S02]  /*1790*/  USEL UR5, UR20, UR17, !UP1 ;  /* 0x0000001114057287 */ /* 0x000fe4000c800000 */
[----:B------:R-:W-:Y:S02]  /*17a0*/  UIMAD UR11, UR6, UR28, URZ ;  /* 0x0000001c060b72a4 */ /* 0x000fe4000f8e02ff */
[----:B------:R-:W-:-:S02]  /*17b0*/  UISETP.GE.AND UP0, UPT, UR4, UR7, UPT ;  /* 0x000000070400728c */ /* 0x000fc4000bf06270 */
[----:B------:R-:W-:Y:S02]  /*17c0*/  UIMAD.WIDE.U32 UR14, UR4, UR8, URZ ;  /* 0x00000008040e72a5 */ /* 0x000fe4000f8e00ff */
[----:B------:R-:W-:Y:S02]  /*17d0*/  UISETP.GE.OR UP0, UPT, UR5, UR11, UP0 ;  /* 0x0000000b0500728c */ /* 0x000fe40008706670 */
[----:B------:R-:W-:Y:S02]  /*17e0*/  UIMAD.WIDE.U32 UR16, UR5, UR8, URZ ;  /* 0x00000008051072a5 */ /* 0x000fe4000f8e00ff */
[----:B------:R-:W-:Y:S01]  /*17f0*/  UIADD3 UR11, UPT, UPT, -UR4, URZ, URZ ;  /* 0x000000ff040b7290 */ /* 0x000fe2000fffe1ff */
[----:B------:R-:W-:Y:S01]  /*1800*/  UMOV UR8, UR15 ;  /* 0x0000000f00087c82 */ /* 0x000fe20008000000 */
[----:B------:R-:W-:Y:S02]  /*1810*/  UIADD3 UR13, UPT, UPT, -UR5, URZ, URZ ;  /* 0x000000ff050d7290 */ /* 0x000fe4000fffe1ff */
[----:B------:R-:W-:-:S03]  /*1820*/  USHF.R.U32.HI UR8, URZ, UR9, UR8 ;  /* 0x00000009ff087299 */ /* 0x000fc60008011608 */
[----:B------:R-:W-:Y:S01]  /*1830*/  @!UP0 UMOV UR7, UR17 ;  /* 0x0000001100078c82 */ /* 0x000fe20008000000 */
[----:B------:R-:W-:Y:S02]  /*1840*/  UIMAD UR12, UR18, UR11, UR12 ;  /* 0x0000000b120c72a4 */ /* 0x000fe4000f8e020c */
[----:B------:R-:W-:Y:S02]  /*1850*/  USEL UR8, UR4, UR8, !UP2 ;  /* 0x0000000804087287 */ /* 0x000fe4000d000000 */
[----:B------:R-:W-:Y:S02]  /*1860*/  @!UP0 USHF.R.U32.HI UR7, URZ, UR9, UR7 ;  /* 0x00000009ff078299 */ /* 0x000fe40008011607 */
[----:B------:R-:W-:Y:S02]  /*1870*/  UIADD3 UR9, UPT, UPT, -UR8, URZ, URZ ;  /* 0x000000ff08097290 */ /* 0x000fe4000fffe1ff */
[----:B------:R-:W-:Y:S02]  /*1880*/  @!UP0 USEL UR7, UR5, UR7, !UP2 ;  /* 0x0000000705078287 */ /* 0x000fe4000d000000 */
[----:B------:R-:W-:-:S02]  /*1890*/  UIMAD UR9, UR28, UR9, UR4 ;  /* 0x000000091c0972a4 */ /* 0x000fc4000f8e0204 */
[----:B------:R-:W-:Y:S02]  /*18a0*/  @!UP0 UIADD3 UR8, UPT, UPT, UR8, -UR7, URZ ;  /* 0x8000000708088290 */ /* 0x000fe4000fffe0ff */
[----:B------:R-:W-:Y:S02]  /*18b0*/  @!UP0 UIMAD UR6, UR9, UR6, UR7 ;  /* 0x00000006090682a4 */ /* 0x000fe4000f8e0207 */
[----:B------:R-:W-:Y:S02]  /*18c0*/  @!UP0 UIMAD UR4, UR8, UR28, UR5 ;  /* 0x0000001c080482a4 */ /* 0x000fe4000f8e0205 */
[----:B------:R-:W-:Y:S02]  /*18d0*/  UIMAD UR20, UR29, UR13, UR20 ;  /* 0x0000000d1d1472a4 */ /* 0x000fe4000f8e0214 */
[----:B------:R-:W-:Y:S01]  /*18e0*/  UIMAD UR12, UR4, UR18, UR12 ;  /* 0x00000012040c72a4 */ /* 0x000fe2000f8e020c */
[----:B------:R-:W-:Y:S02]  /*18f0*/  @!UP0 UMOV UR5, UR6 ;  /* 0x0000000600058c82 */ /* 0x000fe40008000000 */
[----:B------:R-:W-:-:S12]  /*1900*/  UIMAD UR20, UR5, UR29, UR20 ;  /* 0x0000001d051472a4 */ /* 0x000fd8000f8e0214 */
.L_x_18:
[----:B------:R-:W-:-:S09]  /*1910*/  UISETP.NE.AND UP0, UPT, UR30, 0x1, UPT ;  /* 0x000000011e00788c */ /* 0x000fd2000bf05270 */
[----:B------:R-:W-:Y:S05]  /*1920*/  BRA.U UP0, `(.L_x_19) ;  /* 0x0000000100447547 */ /* 0x000fea000b800000 */
[----:B------:R-:W1:Y:S01]  /*1930*/  LDCU.128 UR16, c[0x0][0xf10] ;  /* 0x0001e200ff1077ac */ /* 0x000e620008000c00 */
[----:B------:R-:W2:Y:S01]  /*1940*/  LDCU UR8, c[0x0][0xf0c] ;  /* 0x0001e180ff0877ac */ /* 0x000ea20008000800 */
[----:B------:R-:W3:Y:S01]  /*1950*/  LDCU UR9, c[0x0][0xf20] ;  /* 0x0001e400ff0977ac */ /* 0x000ee20008000800 */
[----:B-1----:R-:W-:Y:S02]  /*1960*/  UIMAD.WIDE.U32 UR6, UR20, UR16, URZ ;  /* 0x00000010140672a5 */ /* 0x002fe4000f8e00ff */
[----:B------:R-:W-:Y:S02]  /*1970*/  UIMAD.WIDE.U32 UR4, UR12, UR19, URZ ;  /* 0x000000130c0472a5 */ /* 0x000fe4000f8e00ff */
[----:B--2---:R-:W-:Y:S02]  /*1980*/  UISETP.NE.AND UP1, UPT, UR8, 0x1, UPT ;  /* 0x000000010800788c */ /* 0x004fe4000bf25270 */
[----:B------:R-:W-:Y:S01]  /*1990*/  UISETP.NE.AND UP0, UPT, UR18, 0x1, UPT ;  /* 0x000000011200788c */ /* 0x000fe2000bf05270 */
[----:B------:R-:W-:-:S02]  /*19a0*/  UMOV UR6, UR7 ;  /* 0x0000000700067c82 */ /* 0x000fc40008000000 */
[----:B------:R-:W-:Y:S01]  /*19b0*/  UMOV UR4, UR5 ;  /* 0x0000000500047c82 */ /* 0x000fe20008000000 */
[----:B------:R-:W-:Y:S02]  /*19c0*/  USHF.R.U32.HI UR17, URZ, UR17, UR6 ;  /* 0x00000011ff117299 */ /* 0x000fe40008011606 */
[----:B---3--:R-:W-:Y:S02]  /*19d0*/  USHF.R.U32.HI UR4, URZ, UR9, UR4 ;  /* 0x00000009ff047299 */ /* 0x008fe40008011604 */
[----:B------:R-:W-:Y:S02]  /*19e0*/  USEL UR5, UR20, UR17, !UP1 ;  /* 0x0000001114057287 */ /* 0x000fe4000c800000 */
[----:B------:R-:W-:-:S04]  /*19f0*/  USEL UR4, UR12, UR4, !UP0 ;  /* 0x000000040c047287 */ /* 0x000fc8000c000000 */
[----:B------:R-:W-:Y:S02]  /*1a00*/  UIADD3 UR6, UPT, UPT, UR5, -UR4, URZ ;  /* 0x8000000405067290 */ /* 0x000fe4000fffe0ff */
[----:B------:R-:W-:Y:S02]  /*1a10*/  UIADD3 UR4, UPT, UPT, -UR5, UR4, URZ ;  /* 0x0000000405047290 */ /* 0x000fe4000fffe1ff */
[----:B------:R-:W-:Y:S02]  /*1a20*/  UIMAD UR12, UR6, UR18, UR12 ;  /* 0x00000012060c72a4 */ /* 0x000fe4000f8e020c */
[----:B------:R-:W-:-:S12]  /*1a30*/  UIMAD UR20, UR4, UR8, UR20 ;  /* 0x00000008041472a4 */ /* 0x000fd8000f8e0214 */
.L_x_19:
[----:B------:R-:W-:-:S09]  /*1a40*/  UISETP.EQ.U32.AND UP0, UPT, UR31, 0x1, UPT ;  /* 0x000000011f00788c */ /* 0x000fd2000bf02070 */
[----:B------:R-:W-:Y:S05]  /*1a50*/  BRA.U !UP0, `(.L_x_20) ;  /* 0x00000001080c7547 */ /* 0x000fea000b800000 */
[----:B------:R-:W-:Y:S01]  /*1a60*/  UCGABAR_WAIT ;  /* 0x0000000000007dc7 */ /* 0x000fe20008000000 */
[----:B------:R-:W-:Y:S01]  /*1a70*/  CCTL.IVALL ;  /* 0x00000000ff00798f */ /* 0x000fe20002000000 */
[----:B------:R-:W-:Y:S05]  /*1a80*/  BRA `(.L_x_21) ;  /* 0x0000000000047947 */ /* 0x000fea0003800000 */
.L_x_20:
[----:B------:R-:W-:Y:S06]  /*1a90*/  BAR.SYNC.DEFER_BLOCKING 0x0 ;  /* 0x0000000000007b1d */ /* 0x000fec0000010000 */
.L_x_21:
[----:B------:R-:W-:Y:S05]  /*1aa0*/  BRA.U UP3, `(.L_x_22) ;  /* 0x0000001903187547 */ /* 0x000fea000b800000 */
[----:B------:R-:W1:Y:S01]  /*1ab0*/  LDCU UR6, c[0x0][0x38c] ;  /* 0x00007180ff0677ac */ /* 0x000e620008000800 */
[----:B------:R-:W-:Y:S01]  /*1ac0*/  PLOP3.LUT P2, PT, PT, PT, UP5, 0x80, 0x8 ;  /* 0x000000000008781c */ /* 0x000fe20003f4f058 */
[----:B------:R-:W-:Y:S01]  /*1ad0*/  IMAD.MOV.U32 R12, RZ, RZ, 0x1 ;  /* 0x00000001ff0c7424 */ /* 0x000fe200078e00ff */
[----:B------:R-:W-:Y:S02]  /*1ae0*/  ISETP.NE.AND P3, PT, R5, RZ, P4 ;  /* 0x000000ff0500720c */ /* 0x000fe40002765270 */
[----:B------:R-:W-:Y:S02]  /*1af0*/  CS2R R10, SRZ ;  /* 0x00000000000a7805 */ /* 0x000fe4000001ff00 */
[----:B------:R-:W-:Y:S01]  /*1b00*/  PLOP3.LUT P2, PT, P2, PT, PT, 0x8, 0x80 ;  /* 0x000000000080781c */ /* 0x000fe2000174e170 */
[----:B------:R-:W-:Y:S01]  /*1b10*/  IMAD.MOV.U32 R9, RZ, RZ, RZ ;  /* 0x000000ffff097224 */ /* 0x000fe200078e00ff */
[----:B------:R-:W2:Y:S01]  /*1b20*/  LDCU UR70, c[0x0][0x370] ;  /* 0x00006e00ff4677ac */ /* 0x000ea20008000800 */
[----:B------:R-:W-:Y:S01]  /*1b30*/  IMAD.MOV.U32 R8, RZ, RZ, 0x1 ;  /* 0x00000001ff087424 */ /* 0x000fe200078e00ff */
[----:B------:R-:W-:Y:S01]  /*1b40*/  ULEA UR75, UR74, UR75, 0x1 ;  /* 0x0000004b4a4b7291 */ /* 0x000fe2000f8e08ff */
[----:B------:R-:W3:Y:S01]  /*1b50*/  LDCU.64 UR54, c[0x0][0x348] ;  /* 0x00006900ff3677ac */ /* 0x000ee20008000a00 */
[----:B------:R-:W-:-:S02]  /*1b60*/  ULEA UR74, UR74, UR64, 0x1 ;  /* 0x000000404a4a7291 */ /* 0x000fc4000f8e08ff */
[----:B-1----:R-:W-:Y:S02]  /*1b70*/  UIADD3 UR5, UPT, UPT, UR6, 0xff, URZ ;  /* 0x000000ff06057890 */ /* 0x002fe4000fffe0ff */
[----:B------:R-:W-:Y:S02]  /*1b80*/  UIADD3 UR77, UPT, UPT, UR6, 0x1fe, URZ ;  /* 0x000001fe064d7890 */ /* 0x000fe4000fffe0ff */
[----:B------:R-:W-:Y:S01]  /*1b90*/  USHF.R.S32.HI UR4, URZ, 0x1f, UR5 ;  /* 0x0000001fff047899 */ /* 0x000fe20008011405 */
[----:B------:R-:W1:Y:S03]  /*1ba0*/  LDCU UR69, c[0x0][0x374] ;  /* 0x00006e80ff4577ac */ /* 0x000e660008000800 */
[----:B------:R-:W-:Y:S01]  /*1bb0*/  ULEA.HI UR4, UR4, UR5, URZ, 0x8 ;  /* 0x0000000504047291 */ /* 0x000fe2000f8f40ff */
[----:B------:R-:W-:-:S03]  /*1bc0*/  UMOV UR29, URZ ;  /* 0x000000ff001d7c82 */ /* 0x000fc60008000000 */
[----:B------:R-:W-:Y:S02]  /*1bd0*/  USHF.R.S32.HI UR72, URZ, 0x8, UR4 ;  /* 0x00000008ff487899 */ /* 0x000fe40008011404 */
[----:B------:R-:W-:Y:S02]  /*1be0*/  UIADD3 UR4, UPT, UPT, UR6, -0x1, URZ ;  /* 0xffffffff06047890 */ /* 0x000fe4000fffe0ff */
[----:B------:R-:W-:Y:S02]  /*1bf0*/  UISETP.LT.U32.AND UP0, UPT, UR72, 0x3, UPT ;  /* 0x000000034800788c */ /* 0x000fe4000bf01070 */
[----:B------:R-:W-:Y:S02]  /*1c00*/  UISETP.GE.U32.AND UP1, UPT, UR4, -0x1ff, UPT ;  /* 0xfffffe010400788c */ /* 0x000fe4000bf26070 */
[----:B------:R-:W-:Y:S02]  /*1c10*/  USEL UR71, UR72, 0x3, UP0 ;  /* 0x0000000348477887 */ /* 0x000fe40008000000 */
[----:B------:R-:W-:-:S02]  /*1c20*/  UISETP.NE.AND UP0, UPT, UR21, URZ, UPT ;  /* 0x000000ff1500728c */ /* 0x000fc4000bf05270 */
[----:B------:R-:W-:Y:S02]  /*1c30*/  UIADD3 UR4, UPT, UPT, UR71, -0x1, URZ ;  /* 0xffffffff47047890 */ /* 0x000fe4000fffe0ff */
[----:B------:R-:W-:Y:S02]  /*1c40*/  USEL UR61, UR61, 0x2, UP0 ;  /* 0x000000023d3d7887 */ /* 0x000fe40008000000 */
[----:B------:R-:W-:Y:S02]  /*1c50*/  UIADD3 UR76, UPT, UPT, UR72, -UR71, URZ ;  /* 0x80000047484c7290 */ /* 0x000fe4000fffe0ff */
[----:B------:R-:W-:-:S04]  /*1c60*/  @UP1 UIADD3 UR4, UPT, UPT, UR71, URZ, URZ ;  /* 0x000000ff47041290 */ /* 0x000fc8000fffe0ff */
[----:B------:R-:W-:Y:S02]  /*1c70*/  UIADD3 UR66, UPT, UPT, UR4, 0x1, URZ ;  /* 0x0000000104427890 */ /* 0x000fe4000fffe0ff */
[----:B-123--:R-:W-:-:S12]  /*1c80*/  UIADD3 UR73, UPT, UPT, -UR4, URZ, URZ ;  /* 0x000000ff04497290 */ /* 0x00efd8000fffe1ff */
.L_x_46:
[----:B------:R-:W-:-:S13]  /*1c90*/  R2UR UR4, R88 ;  /* 0x00000000580472ca */ /* 0x000fda00000e0000 */
[----:B------:R-:W-:Y:S01]  /*1ca0*/  UISETP.NE.AND UP0, UPT, UR4, URZ, UPT ;  /* 0x000000ff0400728c */ /* 0x000fe2000bf05270 */
[----:B-1----:R-:W1:Y:S02]  /*1cb0*/  S2UR UR4, SR_CgaCtaId ;  /* 0x00000000000479c3 */ /* 0x002e640000008800 */
[----:B-1----:R-:W-:-:S06]  /*1cc0*/  MOV R88, UR4 ;  /* 0x0000000400587c02 */ /* 0x002fcc0008000f00 */
[----:B---3--:R-:W-:Y:S05]  /*1cd0*/  BRA.U UP0, `(.L_x_23) ;  /* 0x0000000100347547 */ /* 0x008fea000b800000 */
[----:B------:R-:W1:Y:S01]  /*1ce0*/  S2R R0, SR_CgaCtaId ;  /* 0x0000000000007919 */ /* 0x000e620000008800 */
[----:B------:R-:W-:Y:S02]  /*1cf0*/  MOV R3, 0x400 ;  /* 0x0000040000037802 */ /* 0x000fe40000000f00 */
[----:B------:R-:W-:Y:S02]  /*1d00*/  SHF.L.U32 R2, R8, 0x1f, RZ ;  /* 0x0000001f08027819 */ /* 0x000fe400000006ff */
[----:B-1----:R-:W-:-:S05]  /*1d10*/  LEA R0, R0, R3, 0x18 ;  /* 0x0000000300007211 */ /* 0x002fca00078ec0ff */
[----:B------:R-:W-:-:S04]  /*1d20*/  IMAD R3, R9, 0x8, R0 ;  /* 0x0000000809037824 */ /* 0x000fc800078e0200 */
[----:B------:R-:W1:Y:S02]  /*1d30*/  SYNCS.PHASECHK.TRANS64.TRYWAIT P0, [R3+URZ+0xd0], R2 ;  /* 0x0000d002030075a7 */ /* 0x000e6400080011ff */
[----:B-1----:R-:W-:Y:S05]  /*1d40*/  @!P0 BRA `(.L_x_24) ;  /* 0x0000008c00788947 */ /* 0x002fea0003800000 */
.L_x_150:
[----:B------:R-:W-:Y:S01]  /*1d50*/  VIADD R9, R9, 0x1 ;  /* 0x0000000109097836 */ /* 0x000fe20000000000 */
[----:B------:R1:W-:Y:S04]  /*1d60*/  SYNCS.ARRIVE.TRANS64.A1T0 RZ, [R3+URZ+0xc0], RZ ;  /* 0x0000c0ff03ff79a7 */ /* 0x0003e800081000ff */
[----:B------:R-:W-:-:S04]  /*1d70*/  ISETP.NE.AND P0, PT, R9, 0x2, PT ;  /* 0x000000020900780c */ /* 0x000fc80003f05270 */
[----:B------:R-:W-:Y:S02]  /*1d80*/  SEL R9, R9, RZ, P0 ;  /* 0x000000ff09097207 */ /* 0x000fe40000000000 */
[----:B-1----:R-:W-:-:S04]  /*1d90*/  SEL R3, RZ, 0x1, P0 ;  /* 0x00000001ff037807 */ /* 0x002fc80000000000 */
[----:B------:R-:W-:Y:S02]  /*1da0*/  LOP3.LUT R8, R8, R3, RZ, 0x3c, !PT ;  /* 0x0000000308087212 */ /* 0x000fe400078e3cff */
.L_x_23:
[----:B------:R-:W-:Y:S01]  /*1db0*/  R2UR UR4, R88 ;  /* 0x00000000580472ca */ /* 0x000fe200000e0000 */
[----:B------:R-:W-:Y:S01]  /*1dc0*/  UMOV UR7, 0x400 ;  /* 0x0000040000077882 */ /* 0x000fe20000000000 */
[----:B------:R-:W1:Y:S01]  /*1dd0*/  S2UR UR6, SR_CTAID.X ;  /* 0x00000000000679c3 */ /* 0x000e620000002500 */
[----:B------:R-:W-:Y:S01]  /*1de0*/  SHF.L.U32 R0, R12, 0x1f, RZ ;  /* 0x0000001f0c007819 */ /* 0x000fe200000006ff */
[----:B------:R-:W-:Y:S02]  /*1df0*/  UISETP.GE.U32.AND UP0, UPT, UR77, 0x1ff, UPT ;  /* 0x000001ff4d00788c */ /* 0x000fe4000bf06070 */
[----:B------:R-:W-:Y:S01]  /*1e00*/  ULEA UR35, UR12, UR75, 0x2 ;  /* 0x0000004b0c237291 */ /* 0x000fe2000f8e10ff */
[----:B------:R-:W-:-:S03]  /*1e10*/  UMOV UR15, URZ ;  /* 0x000000ff000f7c82 */ /* 0x000fc60008000000 */
[----:B------:R-:W-:-:S03]  /*1e20*/  USHF.L.U32 UR35, UR35, 0x5, URZ ;  /* 0x0000000523237899 */ /* 0x000fc600080006ff */
[----:B------:R-:W-:-:S04]  /*1e30*/  ULEA UR7, UR4, UR7, 0x18 ;  /* 0x0000000704077291 */ /* 0x000fc8000f8ec0ff */
[----:B------:R-:W-:-:S09]  /*1e40*/  ULEA UR4, UR29, UR7, 0x3 ;  /* 0x000000071d047291 */ /* 0x000fd2000f8e18ff */
[----:B------:R2:W3:Y:S01]  /*1e50*/  SYNCS.PHASECHK.TRANS64.TRYWAIT P1, [UR4+0x18], R0 ;  /* 0x00001800ff0075a7 */ /* 0x0004e20008021104 */
[----:B------:R-:W-:-:S04]  /*1e60*/  ULEA.HI UR4, UR20, UR20, URZ, 0x1 ;  /* 0x0000001414047291 */ /* 0x000fc8000f8f08ff */
[----:B------:R-:W-:Y:S02]  /*1e70*/  USHF.L.U32 UR5, UR4, 0x7, URZ ;  /* 0x0000000704057899 */ /* 0x000fe400080006ff */
[----:B------:R-:W-:Y:S02]  /*1e80*/  ULOP3.LUT UR20, UR4, 0xfffffffe, URZ, 0xc0, !UPT ;  /* 0xfffffffe04147892 */ /* 0x000fe4000f8ec0ff */
[----:B------:R-:W-:Y:S02]  /*1e90*/  ULOP3.LUT UR5, UR5, 0xffffff00, URZ, 0xc0, !UPT ;  /* 0xffffff0005057892 */ /* 0x000fe4000f8ec0ff */
[----:B-1----:R-:W-:Y:S02]  /*1ea0*/  ULOP3.LUT UR20, UR20, 0x1, UR6, 0xf8, !UPT ;  /* 0x0000000114147892 */ /* 0x002fe4000f8ef806 */
[----:B------:R-:W-:Y:S01]  /*1eb0*/  ULEA UR51, UR74, UR5, 0x6 ;  /* 0x000000054a337291 */ /* 0x000fe2000f8e30ff */
[----:B------:R-:W-:Y:S11]  /*1ec0*/  BRA.U !UP0, `(.L_x_25) ;  /* 0x0000000508687547 */ /* 0x000ff6000b800000 */
[----:B------:R-:W-:Y:S01]  /*1ed0*/  UMOV UR38, UR73 ;  /* 0x0000004900267c82 */ /* 0x000fe20008000000 */
[----:B------:R-:W-:Y:S01]  /*1ee0*/  UMOV UR5, UR29 ;  /* 0x0000001d00057c82 */ /* 0x000fe20008000000 */
[----:B------:R-:W-:Y:S01]  /*1ef0*/  UMOV UR42, 0x80 ;  /* 0x00000080002a7882 */ /* 0x000fe20000000000 */
[----:B------:R-:W-:Y:S01]  /*1f00*/  UMOV UR19, UR64 ;  /* 0x0000004000137c82 */ /* 0x000fe20008000000 */
[----:B------:R-:W-:-:S05]  /*1f10*/  UMOV UR11, UR65 ;  /* 0x00000041000b7c82 */ /* 0x000fca0008000000 */
.L_x_33:
[----:B------:R-:W-:Y:S01]  /*1f20*/  ULEA UR6, UR5, UR7, 0x3 ;  /* 0x0000000705067291 */ /* 0x000fe2000f8e18ff */
[----:B---3--:R-:W-:Y:S01]  /*1f30*/  @P4 MOV R2, 0x19000 ;  /* 0x0001900000024802 */ /* 0x008fe20000000f00 */
[----:B-123--:R-:W-:Y:S10]  /*1f40*/  @P1 BRA `(.L_x_26) ;  /* 0x00000000000c1947 */ /* 0x00eff40003800000 */
[----:B------:R-:W-:-:S04]  /*1f50*/  SHF.L.U32 R3, R12, 0x1f, RZ ;  /* 0x0000001f0c037819 */ /* 0x000fc800000006ff */
[----:B------:R-:W1:Y:S02]  /*1f60*/  SYNCS.PHASECHK.TRANS64.TRYWAIT P0, [UR6+0x18], R3 ;  /* 0x00001803ff0075a7 */ /* 0x000e640008001106 */
[----:B-1----:R-:W-:Y:S05]  /*1f70*/  @!P0 BRA `(.L_x_27) ;  /* 0x0000008c00008947 */ /* 0x002fea0003800000 */
.L_x_26:
[----:B------:R3:W-:Y:S01]  /*1f80*/  @P4 SYNCS.ARRIVE.TRANS64 RZ, [UR6], R2 ;  /* 0x00000002ffff49a7 */ /* 0x0007e20008000006 */
[----:B------:R-:W-:Y:S02]  /*1f90*/  ULOP3.LUT UR4, UR61, 0x2, URZ, 0xfc, !UPT ;  /* 0x000000023d047892 */ /* 0x000fe4000f8efcff */
[----:B------:R-:W-:Y:S02]  /*1fa0*/  UIADD3 UR38, UPT, UPT, UR38, 0x1, URZ ;  /* 0x0000000126267890 */ /* 0x000fe4000fffe0ff */
[----:B------:R-:W-:Y:S02]  /*1fb0*/  UISETP.NE.AND UP0, UPT, UR4, 0x2, UPT ;  /* 0x000000020400788c */ /* 0x000fe4000bf05270 */
[----:B------:R-:W-:-:S07]  /*1fc0*/  UISETP.NE.AND UP4, UPT, UR38, 0x1, UPT ;  /* 0x000000012600788c */ /* 0x000fce000bf85270 */
[----:B------:R-:W-:Y:S05]  /*1fd0*/  BRA.U UP0, `(.L_x_28) ;  /* 0x0000000100047547 */ /* 0x000fea000b800000 */
[----:B------:R-:W-:Y:S05]  /*1fe0*/  BPT.TRAP 0x1 ;  /* 0x000000040000795c */ /* 0x000fea0000300000 */
.L_x_28:
[----:B------:R-:W-:Y:S04]  /*1ff0*/  BSSY.RECONVERGENT B0, `(.L_x_29) ;  /* 0x0000003000007945 */ /* 0x000fe80003800200 */
[----:B------:R-:W-:Y:S05]  /*2000*/  @!P3 BRA `(.L_x_30) ;  /* 0x000000000004b947 */ /* 0x000fea0003800000 */
[----:B------:R-:W-:Y:S05]  /*2010*/  BPT.TRAP 0x1 ;  /* 0x000000040000795c */ /* 0x000fea0000300000 */
.L_x_30:
[----:B------:R-:W-:Y:S05]  /*2020*/  BSYNC.RECONVERGENT B0 ;  /* 0x0000000000007941 */ /* 0x000fea0003800200 */
.L_x_29:
[----:B------:R-:W-:Y:S01]  /*2030*/  UIADD3 UR4, UPT, UPT, UR5, 0x1, URZ ;  /* 0x0000000105047890 */ /* 0x000fe2000fffe0ff */
[----:B------:R-:W-:Y:S01]  /*2040*/  BSSY.RECONVERGENT B0, `(.L_x_31) ;  /* 0x000003c000007945 */ /* 0x000fe20003800200 */
[----:B------:R-:W-:Y:S02]  /*2050*/  ELECT P0, URZ, PT ;  /* 0x0000000000ff782f */ /* 0x000fe40003800000 */
[----:B------:R-:W-:-:S04]  /*2060*/  UISETP.NE.AND UP0, UPT, UR4, 0x3, UPT ;  /* 0x000000030400788c */ /* 0x000fc8000bf05270 */
[----:B------:R-:W-:Y:S02]  /*2070*/  USEL UR8, URZ, 0x1, UP0 ;  /* 0x00000001ff087887 */ /* 0x000fe40008000000 */
[----:B------:R-:W-:-:S04]  /*2080*/  USEL UR29, UR4, URZ, UP0 ;  /* 0x000000ff041d7287 */ /* 0x000fc80008000000 */
[----:B------:R-:W-:Y:S01]  /*2090*/  ULEA UR4, UR29, UR7, 0x3 ;  /* 0x000000071d047291 */ /* 0x000fe2000f8e18ff */
[----:B------:R-:W-:-:S04]  /*20a0*/  LOP3.LUT R12, R12, UR8, RZ, 0x3c, !PT ;  /* 0x000000080c0c7c12 */ /* 0x000fc8000f8e3cff */
[----:B-12---:R-:W-:-:S04]  /*20b0*/  SHF.L.U32 R0, R12, 0x1f, RZ ;  /* 0x0000001f0c007819 */ /* 0x006fc800000006ff */
[----:B------:R1:W2:Y:S01]  /*20c0*/  SYNCS.PHASECHK.TRANS64.TRYWAIT P1, [UR4+0x18], R0 ;  /* 0x00001800ff0075a7 */ /* 0x0002a20008021104 */
[----:B------:R-:W-:Y:S05]  /*20d0*/  @!P0 BRA `(.L_x_32) ;  /* 0x0000000000c88947 */ /* 0x000fea0003800000 */
[----:B------:R-:W-:Y:S02]  /*20e0*/  ULEA UR40, UR5, UR58, 0xf ;  /* 0x0000003a05287291 */ /* 0x000fe4000f8e78ff */
[----:B------:R-:W-:Y:S02]  /*20f0*/  ULEA UR24, UR5, UR57, 0xe ;  /* 0x0000003905187291 */ /* 0x000fe4000f8e70ff */
[----:B------:R-:W-:Y:S02]  /*2100*/  UIADD3 UR14, UP3, UPT, UR54, 0x80, URZ ;  /* 0x00000080360e7890 */ /* 0x000fe4000ff7e0ff */
[----:B------:R-:W-:Y:S02]  /*2110*/  UIADD3 UR40, UPT, UPT, UR7, UR40, URZ ;  /* 0x0000002807287290 */ /* 0x000fe4000fffe0ff */
[----:B------:R-:W-:Y:S02]  /*2120*/  USHF.L.U32 UR4, UR5, 0xa, URZ ;  /* 0x0000000a05047899 */ /* 0x000fe400080006ff */
[----:B------:R-:W-:-:S02]  /*2130*/  UIADD3 UR8, UP2, UPT, UR54, 0x180, URZ ;  /* 0x0000018036087890 */ /* 0x000fc4000ff5e0ff */
[----:B------:R-:W-:Y:S02]  /*2140*/  UIADD3 UR24, UPT, UPT, UR7, UR24, URZ ;  /* 0x0000001807187290 */ /* 0x000fe4000fffe0ff */
[----:B------:R-:W-:Y:S02]  /*2150*/  UIADD3 UR50, UPT, UPT, UR42, -0x80, URZ ;  /* 0xffffff802a327890 */ /* 0x000fe4000fffe0ff */
[----:B------:R-:W-:Y:S02]  /*2160*/  ULOP3.LUT UR49, UR6, 0xfefffff8, URZ, 0xc0, !UPT ;  /* 0xfefffff806317892 */ /* 0x000fe4000f8ec0ff */
[----:B------:R-:W-:Y:S02]  /*2170*/  UIADD3.X UR15, UPT, UPT, URZ, UR55, URZ, UP3, !UPT ;  /* 0x00000037ff0f7290 */ /* 0x000fe40009ffe4ff */
[----:B------:R-:W-:Y:S02]  /*2180*/  UIADD3 UR48, UPT, UPT, UR40, 0x8400, URZ ;  /* 0x0000840028307890 */ /* 0x000fe4000fffe0ff */
[----:B------:R-:W-:-:S02]  /*2190*/  UPRMT UR37, URZ, 0x5410, UR45 ;  /* 0x00005410ff257896 */ /* 0x000fc4000800002d */
[----:B------:R-:W-:Y:S02]  /*21a0*/  ULOP3.LUT UR16, UR4, 0x200, UR59, 0xf8, !UPT ;  /* 0x0000020004107892 */ /* 0x000fe4000f8ef83b */
[----:B------:R-:W-:Y:S02]  /*21b0*/  ULOP3.LUT UR13, UR4, UR60, URZ, 0xfc, !UPT ;  /* 0x0000003c040d7292 */ /* 0x000fe4000f8efcff */
[----:B------:R-:W-:Y:S02]  /*21c0*/  UIADD3 UR40, UPT, UPT, UR40, 0xc400, URZ ;  /* 0x0000c40028287890 */ /* 0x000fe4000fffe0ff */
[----:B------:R-:W-:Y:S02]  /*21d0*/  UIADD3.X UR9, UPT, UPT, URZ, UR55, URZ, UP2, !UPT ;  /* 0x00000037ff097290 */ /* 0x000fe400097fe4ff */
[----:B------:R-:W-:Y:S02]  /*21e0*/  UIADD3 UR32, UPT, UPT, UR24, 0x20400, URZ ;  /* 0x0002040018207890 */ /* 0x000fe4000fffe0ff */
[----:B------:R-:W-:-:S02]  /*21f0*/  UPRMT UR4, URZ, 0x5410, UR53 ;  /* 0x00005410ff047896 */ /* 0x000fc40008000035 */
[----:B------:R-:W-:Y:S01]  /*2200*/  UIADD3 UR24, UPT, UPT, UR24, 0x22400, URZ ;  /* 0x0002240018187890 */ /* 0x000fe2000fffe0ff */
[----:B------:R-:W-:Y:S01]  /*2210*/  UMOV UR46, 0x0 ;  /* 0x00000000002e7882 */ /* 0x000fe20000000000 */
[----:B------:R-:W-:Y:S01]  /*2220*/  UMOV UR47, 0x10000000 ;  /* 0x10000000002f7882 */ /* 0x000fe20000000000 */
[----:B------:R-:W-:Y:S01]  /*2230*/  UIADD3 UR30, UP1, UPT, UR54, 0x280, URZ ;  /* 0x00000280361e7890 */ /* 0x000fe2000ff3e0ff */
[----:B------:R-:W-:Y:S01]  /*2240*/  UTMALDG.3D.MULTICAST.2CTA [UR48], [UR14], UR37, desc[UR46] ;  /* 0x00002e300e0073b4 */ /* 0x000fe20008211825 */
[----:B------:R-:W-:Y:S01]  /*2250*/  UMOV UR43, UR51 ;  /* 0x00000033002b7c82 */ /* 0x000fe20008000000 */
[----:B------:R-:W-:Y:S01]  /*2260*/  UMOV UR44, UR52 ;  /* 0x00000034002c7c82 */ /* 0x000fe20008000000 */
[----:B------:R-:W-:Y:S01]  /*2270*/  UMOV UR41, UR49 ;  /* 0x0000003100297c82 */ /* 0x000fe20008000000 */
[----:B------:R-:W-:Y:S01]  /*2280*/  UIADD3 UR22, UP0, UPT, UR54, 0x380, URZ ;  /* 0x0000038036167890 */ /* 0x000fe2000ff1e0ff */
[----:B------:R-:W-:Y:S01]  /*2290*/  UMOV UR36, UR52 ;  /* 0x0000003400247c82 */ /* 0x000fe20008000000 */
[----:B------:R-:W-:Y:S01]  /*22a0*/  UMOV UR33, UR49 ;  /* 0x0000003100217c82 */ /* 0x000fe20008000000 */
[----:B------:R-:W-:Y:S01]  /*22b0*/  UMOV UR34, UR50 ;  /* 0x0000003200227c82 */ /* 0x000fe20008000000 */
[----:B------:R-:W-:Y:S01]  /*22c0*/  UMOV UR26, UR42 ;  /* 0x0000002a001a7c82 */ /* 0x000fe20008000000 */
[----:B------:R-:W-:Y:S01]  /*22d0*/  UMOV UR27, UR35 ;  /* 0x00000023001b7c82 */ /* 0x000fe20008000000 */
[----:B------:R-:W-:Y:S01]  /*22e0*/  UMOV UR28, UR52 ;  /* 0x00000034001c7c82 */ /* 0x000fe20008000000 */
[----:B------:R-:W-:Y:S01]  /*22f0*/  UMOV UR25, UR49 ;  /* 0x0000003100197c82 */ /* 0x000fe20008000000 */
[----:B------:R-:W-:Y:S01]  /*2300*/  UTMALDG.3D.MULTICAST.2CTA [UR40], [UR14], UR37, desc[UR46] ;  /* 0x00002e280e0073b4 */ /* 0x000fe20008211825 */
[----:B------:R-:W-:-:S02]  /*2310*/  UIADD3.X UR31, UPT, UPT, URZ, UR55, URZ, UP1, !UPT ;  /* 0x00000037ff1f7290 */ /* 0x000fc40008ffe4ff */
[----:B------:R-:W-:Y:S02]  /*2320*/  UIADD3 UR16, UPT, UPT, UR7, 0x2c400, UR16 ;  /* 0x0002c40007107890 */ /* 0x000fe4000fffe010 */
[----:B------:R-:W-:Y:S01]  /*2330*/  UIADD3.X UR23, UPT, UPT, URZ, UR55, URZ, UP0, !UPT ;  /* 0x00000037ff177290 */ /* 0x000fe200087fe4ff */
[----:B------:R-:W-:Y:S01]  /*2340*/  UMOV UR18, URZ ;  /* 0x000000ff00127c82 */ /* 0x000fe20008000000 */
[----:B------:R-:W-:Y:S01]  /*2350*/  UTMALDG.3D.MULTICAST.2CTA [UR32], [UR8], UR4, desc[UR46] ;  /* 0x00002e20080073b4 */ /* 0x000fe20008211804 */
[----:B------:R-:W-:Y:S01]  /*2360*/  UMOV UR21, UR52 ;  /* 0x0000003400157c82 */ /* 0x000fe20008000000 */
[----:B------:R-:W-:Y:S01]  /*2370*/  UMOV UR17, UR49 ;  /* 0x0000003100117c82 */ /* 0x000fe20008000000 */
[----:B------:R4:W-:Y:S02]  /*2380*/  UTMALDG.3D.MULTICAST.2CTA [UR24], [UR8], UR4, desc[UR46] ;  /* 0x00002e18080073b4 */ /* 0x0009e40008211804 */
[----:B------:R1:W-:Y:S01]  /*2390*/  UTMALDG.4D.MULTICAST.2CTA [UR16], [UR30], UR37, desc[UR46] ;  /* 0x00002e101e0073b4 */ /* 0x0003e20008219825 */
[----:B----4-:R-:W-:-:S02]  /*23a0*/  UIADD3 UR8, UPT, UPT, UR7, 0x2d000, UR13 ;  /* 0x0002d00007087890 */ /* 0x010fc4000fffe00d */
[----:B------:R-:W-:Y:S01]  /*23b0*/  UPRMT UR4, URZ, 0x5410, UR56 ;  /* 0x00005410ff047896 */ /* 0x000fe20008000038 */
[----:B------:R-:W-:Y:S01]  /*23c0*/  UMOV UR13, UR52 ;  /* 0x00000034000d7c82 */ /* 0x000fe20008000000 */
[----:B------:R-:W-:-:S07]  /*23d0*/  UMOV UR9, UR49 ;  /* 0x0000003100097c82 */ /* 0x000fce0008000000 */
[----:B------:R1:W-:Y:S02]  /*23e0*/  UTMALDG.4D.MULTICAST.2CTA [UR8], [UR22], UR4, desc[UR46] ;  /* 0x00002e08160073b4 */ /* 0x0003e40008219804 */
[----:B-1----:R-:W-:Y:S01]  /*23f0*/  NOP ;  /* 0x0000000000007918 */ /* 0x002fe20000000000 */
.L_x_32:
[----:B------:R-:W-:Y:S05]  /*2400*/  BSYNC.RECONVERGENT B0 ;  /* 0x0000000000007941 */ /* 0x000fea0003800200 */
.L_x_31:
[----:B------:R-:W-:Y:S02]  /*2410*/  UIADD3 UR42, UPT, UPT, UR42, 0x100, URZ ;  /* 0x000001002a2a7890 */ /* 0x000fe4000fffe0ff */
[----:B------:R-:W-:Y:S02]  /*2420*/  UIADD3 UR11, UPT, UPT, UR11, 0x2, URZ ;  /* 0x000000020b0b7890 */ /* 0x000fe4000fffe0ff */
[----:B------:R-:W-:Y:S01]  /*2430*/  UIADD3 UR19, UPT, UPT, UR19, 0x2, URZ ;  /* 0x0000000213137890 */ /* 0x000fe2000fffe0ff */
[----:B------:R-:W-:Y:S01]  /*2440*/  UMOV UR5, UR29 ;  /* 0x0000001d00057c82 */ /* 0x000fe20008000000 */
[----:B------:R-:W-:Y:S01]  /*2450*/  UMOV UR15, UR66 ;  /* 0x00000042000f7c82 */ /* 0x000fe20008000000 */
[----:B------:R-:W-:Y:S09]  /*2460*/  BRA.U UP4, `(.L_x_33) ;  /* 0xfffffff904ac7547 */ /* 0x000ff2000b83ffff */
.L_x_25:
[----:B------:R-:W-:Y:S01]  /*2470*/  ULEA UR4, UR29, UR7, 0x3 ;  /* 0x000000071d047291 */ /* 0x000fe2000f8e18ff */
[----:B-12---:R-:W-:Y:S01]  /*2480*/  SHF.L.U32 R0, R12, 0x1f, RZ ;  /* 0x0000001f0c007819 */ /* 0x006fe200000006ff */
[----:B------:R-:W-:Y:S01]  /*2490*/  @!P2 SYNCS.ARRIVE.TRANS64.A1T0 RZ, [UR7+0x78], RZ ;  /* 0x000078ffffffa9a7 */ /* 0x000fe20008100007 */
[----:B------:R-:W-:-:S06]  /*24a0*/  UISETP.GT.AND UP0, UPT, UR72, UR71, UPT ;  /* 0x000000474800728c */ /* 0x000fcc000bf04270 */
[----:B---3--:R1:W2:Y:S03]  /*24b0*/  SYNCS.PHASECHK.TRANS64.TRYWAIT P1, [UR4+0x18], R0 ;  /* 0x00001800ff0075a7 */ /* 0x0082a60008021104 */
[----:B------:R-:W-:Y:S05]  /*24c0*/  BRA.U !UP0, `(.L_x_34) ;  /* 0x00000005085c7547 */ /* 0x000fea000b800000 */
[----:B------:R-:W-:Y:S01]  /*24d0*/  UIADD3 UR37, UPT, UPT, UR76, UR15, URZ ;  /* 0x0000000f4c257290 */ /* 0x000fe2000fffe0ff */
[----:B------:R-:W-:-:S11]  /*24e0*/  UMOV UR5, UR29 ;  /* 0x0000001d00057c82 */ /* 0x000fd60008000000 */
.L_x_42:
[----:B------:R-:W-:Y:S01]  /*24f0*/  ULEA UR14, UR5, UR7, 0x3 ;  /* 0x00000007050e7291 */ /* 0x000fe2000f8e18ff */
[----:B--2---:R-:W-:Y:S01]  /*2500*/  @P4 MOV R2, 0x19000 ;  /* 0x0001900000024802 */ /* 0x004fe20000000f00 */
[----:B--23--:R-:W-:Y:S10]  /*2510*/  @P1 BRA `(.L_x_35) ;  /* 0x00000000000c1947 */ /* 0x00cff40003800000 */
[----:B------:R-:W-:-:S04]  /*2520*/  SHF.L.U32 R3, R12, 0x1f, RZ ;  /* 0x0000001f0c037819 */ /* 0x000fc800000006ff */
[----:B------:R-:W2:Y:S02]  /*2530*/  SYNCS.PHASECHK.TRANS64.TRYWAIT P0, [UR14+0x18], R3 ;  /* 0x00001803ff0075a7 */ /* 0x000ea4000800110e */
[----:B--2---:R-:W-:Y:S05]  /*2540*/  @!P0 BRA `(.L_x_36) ;  /* 0x0000008400a48947 */ /* 0x004fea0003800000 */
.L_x_35:
[----:B------:R2:W-:Y:S01]  /*2550*/  @P4 SYNCS.ARRIVE.TRANS64 RZ, [UR14], R2 ;  /* 0x00000002ffff49a7 */ /* 0x0005e2000800000e */
[----:B------:R-:W-:-:S04]  /*2560*/  ULOP3.LUT UR4, UR61, 0x2, URZ, 0xfc, !UPT ;  /* 0x000000023d047892 */ /* 0x000fc8000f8efcff */
[----:B------:R-:W-:-:S09]  /*2570*/  UISETP.NE.AND UP0, UPT, UR4, 0x2, UPT ;  /* 0x000000020400788c */ /* 0x000fd2000bf05270 */
[----:B------:R-:W-:Y:S05]  /*2580*/  BRA.U UP0, `(.L_x_37) ;  /* 0x0000000100047547 */ /* 0x000fea000b800000 */
[----:B------:R-:W-:Y:S05]  /*2590*/  BPT.TRAP 0x1 ;  /* 0x000000040000795c */ /* 0x000fea0000300000 */
.L_x_37:
[----:B------:R-:W-:Y:S04]  /*25a0*/  BSSY.RECONVERGENT B0, `(.L_x_38) ;  /* 0x0000003000007945 */ /* 0x000fe80003800200 */
[----:B------:R-:W-:Y:S05]  /*25b0*/  @!P3 BRA `(.L_x_39) ;  /* 0x000000000004b947 */ /* 0x000fea0003800000 */
[----:B------:R-:W-:Y:S05]  /*25c0*/  BPT.TRAP 0x1 ;  /* 0x000000040000795c */ /* 0x000fea0000300000 */
.L_x_39:
[----:B------:R-:W-:Y:S05]  /*25d0*/  BSYNC.RECONVERGENT B0 ;  /* 0x0000000000007941 */ /* 0x000fea0003800200 */
.L_x_38:
        /* <DEDUP_REMOVED lines=8> */
[----:B-1----:R-:W-:-:S04]  /*2660*/  SHF.L.U32 R0, R12, 0x1f, RZ ;  /* 0x0000001f0c007819 */ /* 0x002fc800000006ff */
[----:B------:R1:W3:Y:S01]  /*2670*/  SYNCS.PHASECHK.TRANS64.TRYWAIT P1, [UR4+0x18], R0 ;  /* 0x00001800ff0075a7 */ /* 0x0002e20008021104 */
[----:B------:R-:W-:Y:S05]  /*2680*/  @!P0 BRA `(.L_x_41) ;  /* 0x0000000000d88947 */ /* 0x000fea0003800000 */
[----:B------:R-:W-:Y:S02]  /*2690*/  ULEA UR40, UR5, UR58, 0xf ;  /* 0x0000003a05287291 */ /* 0x000fe4000f8e78ff */
[----:B------:R-:W-:Y:S02]  /*26a0*/  UIADD3 UR8, UP3, UPT, UR54, 0x80, URZ ;  /* 0x0000008036087890 */ /* 0x000fe4000ff7e0ff */
[----:B------:R-:W-:Y:S02]  /*26b0*/  ULEA UR24, UR5, UR57, 0xe ;  /* 0x0000003905187291 */ /* 0x000fe4000f8e70ff */
[----:B------:R-:W-:Y:S02]  /*26c0*/  UIADD3 UR40, UPT, UPT, UR7, UR40, URZ ;  /* 0x0000002807287290 */ /* 0x000fe4000fffe0ff */
[----:B------:R-:W-:Y:S02]  /*26d0*/  USHF.L.U32 UR50, UR15, 0x8, URZ ;  /* 0x000000080f327899 */ /* 0x000fe400080006ff */
[----:B------:R-:W-:-:S02]  /*26e0*/  UIADD3 UR22, UP2, UPT, UR54, 0x180, URZ ;  /* 0x0000018036167890 */ /* 0x000fc4000ff5e0ff */
[----:B------:R-:W-:Y:S02]  /*26f0*/  ULOP3.LUT UR49, UR14, 0xfefffff8, URZ, 0xc0, !UPT ;  /* 0xfefffff80e317892 */ /* 0x000fe4000f8ec0ff */
[----:B------:R-:W-:Y:S02]  /*2700*/  UIADD3.X UR9, UPT, UPT, URZ, UR55, URZ, UP3, !UPT ;  /* 0x00000037ff097290 */ /* 0x000fe40009ffe4ff */
[----:B------:R-:W-:Y:S02]  /*2710*/  UIADD3 UR24, UPT, UPT, UR7, UR24, URZ ;  /* 0x0000001807187290 */ /* 0x000fe4000fffe0ff */
[----:B------:R-:W-:Y:S02]  /*2720*/  UIADD3 UR48, UPT, UPT, UR40, 0x8400, URZ ;  /* 0x0000840028307890 */ /* 0x000fe4000fffe0ff */
[----:B------:R-:W-:Y:S02]  /*2730*/  UPRMT UR13, URZ, 0x5410, UR45 ;  /* 0x00005410ff0d7896 */ /* 0x000fe4000800002d */
[----:B------:R-:W-:-:S02]  /*2740*/  UIADD3 UR42, UPT, UPT, UR50, 0x80, URZ ;  /* 0x00000080322a7890 */ /* 0x000fc4000fffe0ff */
[----:B------:R-:W-:Y:S02]  /*2750*/  UIADD3 UR40, UPT, UPT, UR40, 0xc400, URZ ;  /* 0x0000c40028287890 */ /* 0x000fe4000fffe0ff */
[----:B------:R-:W-:Y:S02]  /*2760*/  USHF.L.U32 UR6, UR5, 0xa, URZ ;  /* 0x0000000a05067899 */ /* 0x000fe400080006ff */
[----:B------:R-:W-:Y:S02]  /*2770*/  UIADD3.X UR23, UPT, UPT, URZ, UR55, URZ, UP2, !UPT ;  /* 0x00000037ff177290 */ /* 0x000fe400097fe4ff */
[----:B------:R-:W-:Y:S02]  /*2780*/  UIADD3 UR32, UPT, UPT, UR24, 0x20400, URZ ;  /* 0x0002040018207890 */ /* 0x000fe4000fffe0ff */
[----:B------:R-:W-:Y:S02]  /*2790*/  UPRMT UR4, URZ, 0x5410, UR53 ;  /* 0x00005410ff047896 */ /* 0x000fe40008000035 */
[----:B------:R-:W-:Y:S01]  /*27a0*/  UIADD3 UR24, UPT, UPT, UR24, 0x22400, URZ ;  /* 0x0002240018187890 */ /* 0x000fe2000fffe0ff */
[----:B------:R-:W-:Y:S01]  /*27b0*/  UMOV UR62, 0x0 ;  /* 0x00000000003e7882 */ /* 0x000fe20000000000 */
[----:B------:R-:W-:Y:S01]  /*27c0*/  UMOV UR63, 0x10000000 ;  /* 0x10000000003f7882 */ /* 0x000fe20000000000 */
[----:B------:R-:W-:Y:S01]  /*27d0*/  USHF.L.U32 UR11, UR15, 0x1, URZ ;  /* 0x000000010f0b7899 */ /* 0x000fe200080006ff */
[----:B------:R-:W-:Y:S01]  /*27e0*/  UTMALDG.3D.MULTICAST.2CTA [UR48], [UR8], UR13, desc[UR62] ;  /* 0x00003e30080073b4 */ /* 0x000fe2000821180d */
[----:B------:R-:W-:Y:S01]  /*27f0*/  UIADD3 UR30, UP1, UPT, UR54, 0x280, URZ ;  /* 0x00000280361e7890 */ /* 0x000fe2000ff3e0ff */
[----:B------:R-:W-:Y:S01]  /*2800*/  UMOV UR43, UR51 ;  /* 0x00000033002b7c82 */ /* 0x000fe20008000000 */
[----:B------:R-:W-:Y:S01]  /*2810*/  UMOV UR44, UR52 ;  /* 0x00000034002c7c82 */ /* 0x000fe20008000000 */
[----:B------:R-:W-:Y:S01]  /*2820*/  ULOP3.LUT UR16, UR6, 0x200, UR59, 0xf8, !UPT ;  /* 0x0000020006107892 */ /* 0x000fe2000f8ef83b */
[----:B------:R-:W-:Y:S01]  /*2830*/  UMOV UR41, UR49 ;  /* 0x0000003100297c82 */ /* 0x000fe20008000000 */
[----:B------:R-:W-:Y:S01]  /*2840*/  UIADD3 UR46, UP0, UPT, UR54, 0x380, URZ ;  /* 0x00000380362e7890 */ /* 0x000fe2000ff1e0ff */
[----:B------:R4:W-:Y:S01]  /*2850*/  UTMALDG.3D.MULTICAST.2CTA [UR40], [UR8], UR13, desc[UR62] ;  /* 0x00003e28080073b4 */ /* 0x0009e2000821180d */
[----:B------:R-:W-:Y:S01]  /*2860*/  UMOV UR36, UR52 ;  /* 0x0000003400247c82 */ /* 0x000fe20008000000 */
[----:B------:R-:W-:Y:S01]  /*2870*/  UMOV UR33, UR49 ;  /* 0x0000003100217c82 */ /* 0x000fe20008000000 */
[----:B------:R-:W-:Y:S01]  /*2880*/  UMOV UR34, UR50 ;  /* 0x0000003200227c82 */ /* 0x000fe20008000000 */
[----:B------:R-:W-:Y:S01]  /*2890*/  UMOV UR27, UR35 ;  /* 0x00000023001b7c82 */ /* 0x000fe20008000000 */
[----:B------:R-:W-:Y:S01]  /*28a0*/  UMOV UR28, UR52 ;  /* 0x00000034001c7c82 */ /* 0x000fe20008000000 */
[----:B------:R-:W-:-:S02]  /*28b0*/  UIADD3.X UR31, UPT, UPT, URZ, UR55, URZ, UP1, !UPT ;  /* 0x00000037ff1f7290 */ /* 0x000fc40008ffe4ff */
[----:B------:R-:W-:Y:S01]  /*28c0*/  ULOP3.LUT UR19, UR11, UR64, URZ, 0xfc, !UPT ;  /* 0x000000400b137292 */ /* 0x000fe2000f8efcff */
[----:B------:R-:W-:Y:S01]  /*28d0*/  UTMALDG.3D.MULTICAST.2CTA [UR32], [UR22], UR4, desc[UR62] ;  /* 0x00003e20160073b4 */ /* 0x000fe20008211804 */
[----:B------:R-:W-:Y:S01]  /*28e0*/  UIADD3 UR16, UPT, UPT, UR7, 0x2c400, UR16 ;  /* 0x0002c40007107890 */ /* 0x000fe2000fffe010 */
[----:B------:R-:W-:Y:S01]  /*28f0*/  UMOV UR25, UR49 ;  /* 0x0000003100197c82 */ /* 0x000fe20008000000 */
[----:B------:R-:W-:Y:S01]  /*2900*/  UMOV UR26, UR42 ;  /* 0x0000002a001a7c82 */ /* 0x000fe20008000000 */
[----:B------:R-:W-:Y:S02]  /*2910*/  UIADD3 UR11, UPT, UPT, UR65, UR11, URZ ;  /* 0x0000000b410b7290 */ /* 0x000fe4000fffe0ff */
[----:B------:R-:W-:Y:S01]  /*2920*/  UIADD3.X UR47, UPT, UPT, URZ, UR55, URZ, UP0, !UPT ;  /* 0x00000037ff2f7290 */ /* 0x000fe200087fe4ff */
[----:B------:R2:W-:Y:S01]  /*2930*/  UTMALDG.3D.MULTICAST.2CTA [UR24], [UR22], UR4, desc[UR62] ;  /* 0x00003e18160073b4 */ /* 0x0005e20008211804 */
[----:B------:R-:W-:Y:S01]  /*2940*/  UMOV UR18, URZ ;  /* 0x000000ff00127c82 */ /* 0x000fe20008000000 */
[----:B------:R-:W-:Y:S01]  /*2950*/  UMOV UR21, UR52 ;  /* 0x0000003400157c82 */ /* 0x000fe20008000000 */
[----:B------:R-:W-:-:S02]  /*2960*/  UMOV UR17, UR49 ;  /* 0x0000003100117c82 */ /* 0x000fc40008000000 */
[----:B------:R1:W-:Y:S01]  /*2970*/  UTMALDG.4D.MULTICAST.2CTA [UR16], [UR30], UR13, desc[UR62] ;  /* 0x00003e101e0073b4 */ /* 0x0003e2000821980d */
[----:B----4-:R-:W-:Y:S01]  /*2980*/  ULOP3.LUT UR8, UR6, UR60, URZ, 0xfc, !UPT ;  /* 0x0000003c06087292 */ /* 0x010fe2000f8efcff */
[----:B------:R-:W-:-:S03]  /*2990*/  UMOV UR9, UR49 ;  /* 0x0000003100097c82 */ /* 0x000fc60008000000 */
[----:B------:R-:W-:Y:S02]  /*29a0*/  UIADD3 UR8, UPT, UPT, UR7, 0x2d000, UR8 ;  /* 0x0002d00007087890 */ /* 0x000fe4000fffe008 */
[----:B--2---:R-:W-:Y:S01]  /*29b0*/  UPRMT UR4, URZ, 0x5410, UR56 ;  /* 0x00005410ff047896 */ /* 0x004fe20008000038 */
[----:B-1----:R-:W-:-:S08]  /*29c0*/  UMOV UR13, UR52 ;  /* 0x00000034000d7c82 */ /* 0x002fd00008000000 */
[----:B------:R4:W-:Y:S02]  /*29d0*/  UTMALDG.4D.MULTICAST.2CTA [UR8], [UR46], UR4, desc[UR62] ;  /* 0x00003e082e0073b4 */ /* 0x0009e40008219804 */
[----:B----4-:R-:W-:Y:S01]  /*29e0*/  NOP ;  /* 0x0000000000007918 */ /* 0x010fe20000000000 */
.L_x_41:
[----:B------:R-:W-:Y:S05]  /*29f0*/  BSYNC.RECONVERGENT B0 ;  /* 0x0000000000007941 */ /* 0x000fea0003800200 */
.L_x_40:
[----:B------:R-:W-:Y:S01]  /*2a00*/  UIADD3 UR15, UPT, UPT, UR15, 0x1, URZ ;  /* 0x000000010f0f7890 */ /* 0x000fe2000fffe0ff */
[----:B------:R-:W-:-:S03]  /*2a10*/  UMOV UR5, UR29 ;  /* 0x0000001d00057c82 */ /* 0x000fc60008000000 */
[----:B------:R-:W-:-:S09]  /*2a20*/  UISETP.NE.AND UP0, UPT, UR15, UR37, UPT ;  /* 0x000000250f00728c */ /* 0x000fd2000bf05270 */
[----:B------:R-:W-:Y:S05]  /*2a30*/  BRA.U UP0, `(.L_x_42) ;  /* 0xfffffff900ac7547 */ /* 0x000fea000b83ffff */
.L_x_34:
[C---:B------:R-:W-:Y:S01]  /*2a40*/  LEA R3, R11.reuse, UR7, 0x3 ;  /* 0x000000070b037c11 */ /* 0x040fe2000f8e18ff */
[----:B------:R-:W-:Y:S01]  /*2a50*/  NOP ;  /* 0x0000000000007918 */ /* 0x000fe20000000000 */
[----:B-1----:R-:W-:Y:S02]  /*2a60*/  SHF.L.U32 R0, R10, 0x1f, RZ ;  /* 0x0000001f0a007819 */ /* 0x002fe400000006ff */
[----:B------:R-:W-:Y:S02]  /*2a70*/  LEA R5, R11, UR7, 0x4 ;  /* 0x000000070b057c11 */ /* 0x000fe4000f8e20ff */
[----:B------:R-:W1:Y:S02]  /*2a80*/  SYNCS.PHASECHK.TRANS64.TRYWAIT P0, [R3+URZ+0x80], R0 ;  /* 0x00008000030075a7 */ /* 0x000e6400080011ff */
[----:B-1----:R-:W-:Y:S05]  /*2a90*/  @!P0 BRA `(.L_x_43) ;  /* 0x0000008000688947 */ /* 0x002fea0003800000 */
.L_x_153:
[----:B------:R-:W4:Y:S01]  /*2aa0*/  LDS.128 R4, [R5+0xf0] ;  /* 0x0000f00005047984 */ /* 0x000f220000000c00 */
[----:B------:R-:W-:Y:S01]  /*2ab0*/  UISETP.GE.AND UP0, UPT, UR39, 0x1, UPT ;  /* 0x000000012700788c */ /* 0x000fe2000bf06270 */
[----:B------:R-:W-:Y:S01]  /*2ac0*/  @!PT LDS RZ, [RZ] ;  /* 0x00000000fffff984 */ /* 0x000fe20000000800 */
[----:B------:R-:W-:Y:S01]  /*2ad0*/  @!PT LDS RZ, [RZ] ;  /* 0x00000000fffff984 */ /* 0x000fe20000000800 */
[----:B------:R-:W-:Y:S01]  /*2ae0*/  @!PT LDS RZ, [RZ] ;  /* 0x00000000fffff984 */ /* 0x000fe20000000800 */
[----:B------:R-:W-:Y:S01]  /*2af0*/  @!PT LDS RZ, [RZ] ;  /* 0x00000000fffff984 */ /* 0x000fe20000000800 */
[----:B------:R1:W-:Y:S06]  /*2b00*/  MEMBAR.ALL.CTA ;  /* 0x0000000000007992 */ /* 0x0003ec0000008000 */
[----:B-1----:R-:W1:Y:S01]  /*2b10*/  FENCE.VIEW.ASYNC.S ;  /* 0x00000000000073c6 */ /* 0x002e620000000000 */
[----:B----4-:R-:W-:-:S13]  /*2b20*/  LOP3.LUT P0, RZ, R6, 0x1, RZ, 0xc0, !PT ;  /* 0x0000000106ff7812 */ /* 0x010fda000780c0ff */
[----:B-1----:R-:W-:Y:S01]  /*2b30*/  VOTEU.ANY UP1, P0 ;  /* 0x0000000000ff7886 */ /* 0x002fe20000020100 */
[----:B------:R-:W-:-:S13]  /*2b40*/  PLOP3.LUT P0, PT, PT, PT, UP1, 0x80, 0x8 ;  /* 0x000000000008781c */ /* 0x000fda0003f0f018 */
[----:B------:R-:W-:Y:S02]  /*2b50*/  @P0 LOP3.LUT R0, R5, 0xffff, RZ, 0xc0, !PT ;  /* 0x0000ffff05000812 */ /* 0x000fe400078ec0ff */
[----:B--2---:R-:W-:Y:S02]  /*2b60*/  @P0 MOV R2, R4 ;  /* 0x0000000400020202 */ /* 0x004fe40000000f00 */
[----:B------:R-:W-:Y:S01]  /*2b70*/  @P0 R2UR UR5, R0 ;  /* 0x00000000000502ca */ /* 0x000fe200000e0000 */
[----:B------:R-:W-:Y:S01]  /*2b80*/  VIADD R0, R3, 0x90 ;  /* 0x0000009003007836 */ /* 0x000fe20000000000 */
[----:B------:R-:W-:Y:S02]  /*2b90*/  @P0 SHF.R.U32.HI R4, RZ, 0x10, R5 ;  /* 0x00000010ff040819 */ /* 0x000fe40000011605 */
[----:B------:R-:W-:Y:S02]  /*2ba0*/  @P0 R2UR UR6, R2 ;  /* 0x00000000020602ca */ /* 0x000fe400000e0000 */
[----:B------:R-:W-:-:S02]  /*2bb0*/  PRMT R0, RZ, 0x654, R0 ;  /* 0x00000654ff007816 */ /* 0x000fc40000000000 */
[----:B------:R-:W-:Y:S02]  /*2bc0*/  @P0 R2UR UR4, R4 ;  /* 0x00000000040402ca */ /* 0x000fe400000e0000 */
[----:B------:R1:W-:Y:S03]  /*2bd0*/  SYNCS.ARRIVE.TRANS64.RED.A1T0 RZ, [R0+URZ], RZ ;  /* 0x000000ff00ff79a7 */ /* 0x0003e600081004ff */
[----:B------:R-:W-:-:S04]  /*2be0*/  @UP1 UMOV UR67, UR5 ;  /* 0x0000000500431c82 */ /* 0x000fc80008000000 */
[----:B------:R-:W-:-:S04]  /*2bf0*/  @UP1 UMOV UR68, UR6 ;  /* 0x0000000600441c82 */ /* 0x000fc80008000000 */
[----:B------:R-:W-:Y:S01]  /*2c00*/  @UP1 UMOV UR52, UR4 ;  /* 0x0000000400341c82 */ /* 0x000fe20008000000 */
[----:B------:R-:W-:Y:S05]  /*2c10*/  BRA.U !UP0, `(.L_x_44) ;  /* 0x0000000108d47547 */ /* 0x000fea000b800000 */
[----:B------:R-:W2:Y:S01]  /*2c20*/  LDCU.128 UR12, c[0x0][0xf10] ;  /* 0x0001e200ff0c77ac */ /* 0x000ea20008000c00 */
[----:B------:R-:W4:Y:S01]  /*2c30*/  LDCU UR11, c[0x0][0xf20] ;  /* 0x0001e400ff0b77ac */ /* 0x000f220008000800 */
[----:B------:R-:W3:Y:S01]  /*2c40*/  LDCU UR22, c[0x0][0xf0c] ;  /* 0x0001e180ff1677ac */ /* 0x000ee20008000800 */
[----:B------:R-:W1:Y:S01]  /*2c50*/  LDCU.64 UR8, c[0x0][0xf28] ;  /* 0x0001e500ff0877ac */ /* 0x000e620008000a00 */
[----:B------:R-:W-:Y:S02]  /*2c60*/  UISETP.NE.AND UP3, UPT, UR39, 0x1, UPT ;  /* 0x000000012700788c */ /* 0x000fe4000bf65270 */
[----:B--2---:R-:W-:Y:S02]  /*2c70*/  UIMAD.WIDE.U32 UR16, UR69, UR15, URZ ;  /* 0x0000000f451072a5 */ /* 0x004fe4000f8e00ff */
[----:B------:R-:W-:Y:S02]  /*2c80*/  UIMAD.WIDE.U32 UR4, UR70, UR12, URZ ;  /* 0x0000000c460472a5 */ /* 0x000fe4000f8e00ff */
[----:B------:R-:W-:-:S02]  /*2c90*/  UISETP.NE.AND UP0, UPT, UR14, 0x1, UPT ;  /* 0x000000010e00788c */ /* 0x000fc4000bf05270 */
[----:B------:R-:W-:Y:S01]  /*2ca0*/  UIMAD.WIDE.U32 UR20, UR67, UR15, URZ ;  /* 0x0000000f431472a5 */ /* 0x000fe2000f8e00ff */
[----:B------:R-:W-:Y:S02]  /*2cb0*/  UMOV UR16, UR17 ;  /* 0x0000001100107c82 */ /* 0x000fe40008000000 */
[----:B------:R-:W-:Y:S01]  /*2cc0*/  UMOV UR4, UR5 ;  /* 0x0000000500047c82 */ /* 0x000fe20008000000 */
[----:B----4-:R-:W-:Y:S02]  /*2cd0*/  USHF.R.U32.HI UR16, URZ, UR11, UR16 ;  /* 0x0000000bff107299 */ /* 0x010fe40008011610 */
[----:B---3--:R-:W-:Y:S02]  /*2ce0*/  UISETP.NE.AND UP2, UPT, UR22, 0x1, UPT ;  /* 0x000000011600788c */ /* 0x008fe4000bf45270 */
[----:B------:R-:W-:Y:S02]  /*2cf0*/  USHF.R.U32.HI UR4, URZ, UR13, UR4 ;  /* 0x0000000dff047299 */ /* 0x000fe40008011604 */
[----:B------:R-:W-:-:S02]  /*2d00*/  USEL UR5, UR69, UR16, !UP0 ;  /* 0x0000001045057287 */ /* 0x000fc4000c000000 */
[----:B------:R-:W-:Y:S02]  /*2d10*/  USEL UR6, UR70, UR4, !UP2 ;  /* 0x0000000446067287 */ /* 0x000fe4000d000000 */
[----:B-1----:R-:W-:Y:S01]  /*2d20*/  UIMAD.WIDE.U32 UR16, UR5, UR8, URZ ;  /* 0x00000008051072a5 */ /* 0x002fe2000f8e00ff */
[----:B------:R-:W-:Y:S01]  /*2d30*/  UMOV UR4, UR21 ;  /* 0x0000001500047c82 */ /* 0x000fe20008000000 */
[----:B------:R-:W-:Y:S02]  /*2d40*/  UIMAD.WIDE.U32 UR18, UR68, UR12, URZ ;  /* 0x0000000c441272a5 */ /* 0x000fe4000f8e00ff */
[----:B------:R-:W-:-:S03]  /*2d50*/  UIMAD.WIDE.U32 UR20, UR6, UR8, URZ ;  /* 0x00000008061472a5 */ /* 0x000fc6000f8e00ff */
[----:B------:R-:W-:Y:S01]  /*2d60*/  UMOV UR16, UR17 ;  /* 0x0000001100107c82 */ /* 0x000fe20008000000 */
[----:B------:R-:W-:Y:S02]  /*2d70*/  USHF.R.U32.HI UR4, URZ, UR11, UR4 ;  /* 0x0000000bff047299 */ /* 0x000fe40008011604 */
[----:B------:R-:W-:Y:S01]  /*2d80*/  @UP3 USHF.R.U32.HI UR5, URZ, UR9, UR16 ;  /* 0x00000009ff053299 */ /* 0x000fe20008011610 */
[----:B------:R-:W-:Y:S01]  /*2d90*/  UMOV UR18, UR19 ;  /* 0x0000001300127c82 */ /* 0x000fe20008000000 */
[----:B------:R-:W-:Y:S01]  /*2da0*/  UMOV UR20, UR21 ;  /* 0x0000001500147c82 */ /* 0x000fe20008000000 */
[----:B------:R-:W-:Y:S02]  /*2db0*/  USHF.R.U32.HI UR13, URZ, UR13, UR18 ;  /* 0x0000000dff0d7299 */ /* 0x000fe40008011612 */
[----:B------:R-:W-:Y:S02]  /*2dc0*/  USEL UR4, UR67, UR4, !UP0 ;  /* 0x0000000443047287 */ /* 0x000fe4000c000000 */
[----:B------:R-:W-:-:S02]  /*2dd0*/  @UP3 USHF.R.U32.HI UR6, URZ, UR9, UR20 ;  /* 0x00000009ff063299 */ /* 0x000fc40008011614 */
[----:B------:R-:W-:Y:S02]  /*2de0*/  UIMAD UR11, UR39, UR5, URZ ;  /* 0x00000005270b72a4 */ /* 0x000fe4000f8e02ff */
[----:B------:R-:W-:Y:S02]  /*2df0*/  USEL UR5, UR68, UR13, !UP2 ;  /* 0x0000000d44057287 */ /* 0x000fe4000d000000 */
[----:B------:R-:W-:Y:S02]  /*2e00*/  UIMAD UR12, UR39, UR6, URZ ;  /* 0x00000006270c72a4 */ /* 0x000fe4000f8e02ff */
[----:B------:R-:W-:Y:S02]  /*2e10*/  UISETP.GE.AND UP0, UPT, UR4, UR11, UPT ;  /* 0x0000000b0400728c */ /* 0x000fe4000bf06270 */
[----:B------:R-:W-:Y:S02]  /*2e20*/  UIMAD.WIDE.U32 UR16, UR4, UR8, URZ ;  /* 0x00000008041072a5 */ /* 0x000fe4000f8e00ff */
[----:B------:R-:W-:-:S02]  /*2e30*/  UISETP.GE.OR UP0, UPT, UR5, UR12, UP0 ;  /* 0x0000000c0500728c */ /* 0x000fc40008706670 */
        /* <DEDUP_REMOVED lines=19> */
.L_x_44:
[----:B------:R-:W2:Y:S02]  /*2f70*/  LDCU UR4, c[0x0][0xf30] ;  /* 0x0001e600ff0477ac */ /* 0x000ea40008000800 */
[----:B--2---:R-:W-:-:S09]  /*2f80*/  UISETP.NE.AND UP0, UPT, UR4, 0x1, UPT ;  /* 0x000000010400788c */ /* 0x004fd2000bf05270 */
[----:B------:R-:W-:Y:S05]  /*2f90*/  BRA.U UP0, `(.L_x_45) ;  /* 0x0000000100447547 */ /* 0x000fea000b800000 */
[----:B------:R-:W2:Y:S01]  /*2fa0*/  LDCU.128 UR12, c[0x0][0xf10] ;  /* 0x0001e200ff0c77ac */ /* 0x000ea20008000c00 */
[----:B------:R-:W4:Y:S01]  /*2fb0*/  LDCU UR11, c[0x0][0xf0c] ;  /* 0x0001e180ff0b77ac */ /* 0x000f220008000800 */
[----:B------:R-:W1:Y:S01]  /*2fc0*/  LDCU UR6, c[0x0][0xf20] ;  /* 0x0001e400ff0677ac */ /* 0x000e620008000800 */
[----:B--2---:R-:W-:Y:S02]  /*2fd0*/  UIMAD.WIDE.U32 UR8, UR68, UR12, URZ ;  /* 0x0000000c440872a5 */ /* 0x004fe4000f8e00ff */
[----:B------:R-:W-:Y:S02]  /*2fe0*/  UIMAD.WIDE.U32 UR4, UR67, UR15, URZ ;  /* 0x0000000f430472a5 */ /* 0x000fe4000f8e00ff */
[----:B----4-:R-:W-:Y:S02]  /*2ff0*/  UISETP.NE.AND UP2, UPT, UR11, 0x1, UPT ;  /* 0x000000010b00788c */ /* 0x010fe4000bf45270 */
[----:B------:R-:W-:Y:S01]  /*3000*/  UISETP.NE.AND UP0, UPT, UR14, 0x1, UPT ;  /* 0x000000010e00788c */ /* 0x000fe2000bf05270 */
[----:B------:R-:W-:-:S02]  /*3010*/  UMOV UR8, UR9 ;  /* 0x0000000900087c82 */ /* 0x000fc40008000000 */
[----:B------:R-:W-:Y:S01]  /*3020*/  UMOV UR4, UR5 ;  /* 0x0000000500047c82 */ /* 0x000fe20008000000 */
[----:B------:R-:W-:Y:S02]  /*3030*/  USHF.R.U32.HI UR13, URZ, UR13, UR8 ;  /* 0x0000000dff0d7299 */ /* 0x000fe40008011608 */
[----:B-1----:R-:W-:Y:S02]  /*3040*/  USHF.R.U32.HI UR4, URZ, UR6, UR4 ;  /* 0x00000006ff047299 */ /* 0x002fe40008011604 */
[----:B------:R-:W-:Y:S02]  /*3050*/  USEL UR5, UR68, UR13, !UP2 ;  /* 0x0000000d44057287 */ /* 0x000fe4000d000000 */
[----:B------:R-:W-:-:S04]  /*3060*/  USEL UR4, UR67, UR4, !UP0 ;  /* 0x0000000443047287 */ /* 0x000fc8000c000000 */
[----:B------:R-:W-:Y:S02]  /*3070*/  UIADD3 UR6, UPT, UPT, UR5, -UR4, URZ ;  /* 0x8000000405067290 */ /* 0x000fe4000fffe0ff */
[----:B------:R-:W-:Y:S02]  /*3080*/  UIADD3 UR4, UPT, UPT, -UR5, UR4, URZ ;  /* 0x0000000405047290 */ /* 0x000fe4000fffe1ff */
[----:B------:R-:W-:Y:S02]  /*3090*/  UIMAD UR67, UR6, UR14, UR67 ;  /* 0x0000000e064372a4 */ /* 0x000fe4000f8e0243 */
[----:B------:R-:W-:-:S12]  /*30a0*/  UIMAD UR68, UR4, UR11, UR68 ;  /* 0x0000000b044472a4 */ /* 0x000fd8000f8e0244 */
.L_x_45:
[----:B------:R-:W-:Y:S01]  /*30b0*/  VIADD R11, R11, 0x1 ;  /* 0x000000010b0b7836 */ /* 0x000fe20000000000 */
[----:B------:R-:W-:Y:S02]  /*30c0*/  R2UR UR5, R87 ;  /* 0x00000000570572ca */ /* 0x000fe400000e0000 */
[----:B------:R-:W-:Y:S02]  /*30d0*/  R2UR UR4, R86 ;  /* 0x00000000560472ca */ /* 0x000fe400000e0000 */
[C---:B------:R-:W-:Y:S02]  /*30e0*/  ISETP.NE.AND P0, PT, R11.reuse, 0x2, PT ;  /* 0x000000020b00780c */ /* 0x040fe40003f05270 */
[----:B------:R-:W-:Y:S02]  /*30f0*/  PLOP3.LUT P2, PT, PT, PT, PT, 0x80, 0x8 ;  /* 0x000000000008781c */ /* 0x000fe40003f4f070 */
[----:B------:R-:W-:Y:S02]  /*3100*/  SEL R3, RZ, 0x1, P0 ;  /* 0x00000001ff037807 */ /* 0x000fe40000000000 */
[----:B------:R-:W-:-:S02]  /*3110*/  SEL R11, R11, RZ, P0 ;  /* 0x000000ff0b0b7207 */ /* 0x000fc40000000000 */
[----:B------:R-:W-:Y:S01]  /*3120*/  LOP3.LUT R10, R10, R3, RZ, 0x3c, !PT ;  /* 0x000000030a0a7212 */ /* 0x000fe200078e3cff */
[----:B------:R-:W-:Y:S02]  /*3130*/  UIADD3 UR20, UPT, UPT, UR68, UR5, URZ ;  /* 0x0000000544147290 */ /* 0x000fe4000fffe0ff */
[----:B------:R-:W-:Y:S01]  /*3140*/  UIADD3 UR12, UPT, UPT, UR67, UR4, URZ ;  /* 0x00000004430c7290 */ /* 0x000fe2000fffe0ff */
[----:B------:R-:W-:Y:S11]  /*3150*/  BRA.U UP1, `(.L_x_46) ;  /* 0xffffffe901cc7547 */ /* 0x000ff6000b83ffff */
[----:B------:R-:W-:Y:S01]  /*3160*/  UIADD3 UR7, UPT, UPT, UR7, 0x18, URZ ;  /* 0x0000001807077890 */ /* 0x000fe2000fffe0ff */
[----:B------:R-:W-:-:S03]  /*3170*/  SHF.L.U32 R3, R12, 0x1f, RZ ;  /* 0x0000001f0c037819 */ /* 0x000fc600000006ff */
[----:B------:R-:W-:-:S09]  /*3180*/  ULEA UR4, UR29, UR7, 0x3 ;  /* 0x000000071d047291 */ /* 0x000fd2000f8e18ff */
[----:B------:R-:W2:Y:S02]  /*3190*/  SYNCS.PHASECHK.TRANS64.TRYWAIT P0, [UR4], R3 ;  /* 0x00000003ff0075a7 */ /* 0x000ea40008001104 */
[----:B--2---:R-:W-:Y:S05]  /*31a0*/  @!P0 BRA `(.L_x_47) ;  /* 0x0000007800b88947 */ /* 0x004fea0003800000 */
.L_x_155:
[----:B------:R-:W-:-:S04]  /*31b0*/  UIADD3 UR4, UPT, UPT, UR29, 0x1, URZ ;  /* 0x000000011d047890 */ /* 0x000fc8000fffe0ff */
[----:B------:R-:W-:-:S04]  /*31c0*/  UISETP.NE.AND UP0, UPT, UR4, 0x3, UPT ;  /* 0x000000030400788c */ /* 0x000fc8000bf05270 */
[----:B------:R-:W-:Y:S02]  /*31d0*/  USEL UR6, URZ, 0x1, UP0 ;  /* 0x00000001ff067887 */ /* 0x000fe40008000000 */
[----:B------:R-:W-:-:S04]  /*31e0*/  USEL UR4, UR4, URZ, UP0 ;  /* 0x000000ff04047287 */ /* 0x000fc80008000000 */
[----:B------:R-:W-:Y:S01]  /*31f0*/  ULEA UR5, UR4, UR7, 0x3 ;  /* 0x0000000704057291 */ /* 0x000fe2000f8e18ff */
[----:B------:R-:W-:-:S04]  /*3200*/  LOP3.LUT R12, R12, UR6, RZ, 0x3c, !PT ;  /* 0x000000060c0c7c12 */ /* 0x000fc8000f8e3cff */
[----:B-1----:R-:W-:-:S04]  /*3210*/  SHF.L.U32 R3, R12, 0x1f, RZ ;  /* 0x0000001f0c037819 */ /* 0x002fc800000006ff */
[----:B------:R-:W1:Y:S02]  /*3220*/  SYNCS.PHASECHK.TRANS64.TRYWAIT P0, [UR5], R3 ;  /* 0x00000003ff0075a7 */ /* 0x000e640008001105 */
[----:B-1----:R-:W-:Y:S05]  /*3230*/  @!P0 BRA `(.L_x_48) ;  /* 0x0000007800ac8947 */ /* 0x002fea0003800000 */
.L_x_157:
[----:B------:R-:W-:-:S04]  /*3240*/  UIADD3 UR4, UPT, UPT, UR4, 0x1, URZ ;  /* 0x0000000104047890 */ /* 0x000fc8000fffe0ff */
[----:B------:R-:W-:-:S04]  /*3250*/  UISETP.NE.AND UP0, UPT, UR4, 0x3, UPT ;  /* 0x000000030400788c */ /* 0x000fc8000bf05270 */
[----:B------:R-:W-:Y:S02]  /*3260*/  USEL UR5, URZ, 0x1, UP0 ;  /* 0x00000001ff057887 */ /* 0x000fe40008000000 */
[----:B------:R-:W-:-:S04]  /*3270*/  USEL UR4, UR4, URZ, UP0 ;  /* 0x000000ff04047287 */ /* 0x000fc80008000000 */
[----:B------:R-:W-:Y:S01]  /*3280*/  ULEA UR4, UR4, UR7, 0x3 ;  /* 0x0000000704047291 */ /* 0x000fe2000f8e18ff */
[----:B-1----:R-:W-:-:S04]  /*3290*/  LOP3.LUT R3, R12, UR5, RZ, 0x3c, !PT ;  /* 0x000000050c037c12 */ /* 0x002fc8000f8e3cff */
[----:B------:R-:W-:Y:S01]  /*32a0*/  SHF.L.U32 R3, R3, 0x1f, RZ ;  /* 0x0000001f03037819 */ /* 0x000fe200000006ff */
[----:B------:R-:W-:-:S07]  /*32b0*/  IMAD.U32 R0, RZ, RZ, UR4 ;  /* 0x00000004ff007e24 */ /* 0x000fce000f8e00ff */
.L_x_49:
[----:B-1----:R1:W2:Y:S02]  /*32c0*/  SYNCS.PHASECHK.TRANS64.TRYWAIT P0, [R0+URZ], R3 ;  /* 0x00000003000075a7 */ /* 0x0022a400080011ff */
[----:B--2---:R-:W-:Y:S05]  /*32d0*/  @!P0 NANOSLEEP.SYNCS 0x989680 ;  /* 0x009896800000895d */ /* 0x004fea0003900000 */
[----:B------:R-:W2:Y:S02]  /*32e0*/  @!P0 SYNCS.PHASECHK.TRANS64 P0, [R0+URZ], R3 ;  /* 0x00000003000085a7 */ /* 0x000ea400080010ff */
[----:B--2---:R-:W-:Y:S05]  /*32f0*/  @P0 EXIT ;  /* 0x000000000000094d */ /* 0x004fea0003800000 */
[----:B------:R-:W-:Y:S05]  /*3300*/  BRA `(.L_x_49) ;  /* 0xfffffffc00ec7947 */ /* 0x000fea000383ffff */
.L_x_22:
[----:B------:R-:W-:-:S13]  /*3310*/  R2UR UR4, R88 ;  /* 0x00000000580472ca */ /* 0x000fda00000e0000 */
[----:B------:R-:W-:-:S04]  /*3320*/  UISETP.NE.AND UP0, UPT, UR4, URZ, UPT ;  /* 0x000000ff0400728c */ /* 0x000fc8000bf05270 */
[----:B------:R-:W-:-:S09]  /*3330*/  UISETP.NE.OR UP0, UPT, UR21, 0x1, UP0 ;  /* 0x000000011500788c */ /* 0x000fd20008705670 */
[----:B------:R-:W-:Y:S05]  /*3340*/  BRA.U UP0, `(.L_x_50) ;  /* 0x0000000500507547 */ /* 0x000fea000b800000 */
[----:B------:R-:W-:Y:S01]  /*3350*/  R2UR UR4, R88 ;  /* 0x00000000580472ca */ /* 0x000fe200000e0000 */
[----:B------:R-:W-:Y:S01]  /*3360*/  IMAD.MOV.U32 R12, RZ, RZ, 0x1 ;  /* 0x00000001ff0c7424 */ /* 0x000fe200078e00ff */
[----:B------:R-:W-:Y:S02]  /*3370*/  ISETP.GE.U32.AND P2, PT, R5, 0x8, PT ;  /* 0x000000080500780c */ /* 0x000fe40003f46070 */
[----:B------:R-:W-:Y:S01]  /*3380*/  CS2R R6, SRZ ;  /* 0x0000000000067805 */ /* 0x000fe2000001ff00 */
[----:B------:R-:W-:Y:S01]  /*3390*/  IMAD.MOV.U32 R3, RZ, RZ, RZ ;  /* 0x000000ffff037224 */ /* 0x000fe200078e00ff */
[----:B------:R-:W-:Y:S01]  /*33a0*/  UMOV UR6, 0x400 ;  /* 0x0000040000067882 */ /* 0x000fe20000000000 */
[----:B------:R-:W-:Y:S01]  /*33b0*/  IMAD.MOV.U32 R4, RZ, RZ, RZ ;  /* 0x000000ffff047224 */ /* 0x000fe200078e00ff */
[----:B------:R-:W-:-:S05]  /*33c0*/  UMOV UR5, URZ ;  /* 0x000000ff00057c82 */ /* 0x000fca0008000000 */
[----:B------:R-:W-:-:S12]  /*33d0*/  ULEA UR6, UR4, UR6, 0x18 ;  /* 0x0000000604067291 */ /* 0x000fd8000f8ec0ff */
.L_x_54:
[----:B------:R-:W-:Y:S02]  /*33e0*/  LEA R0, R3, UR6, 0x3 ;  /* 0x0000000603007c11 */ /* 0x000fe4000f8e18ff */
[----:B------:R-:W-:-:S03]  /*33f0*/  SHF.L.U32 R9, R4, 0x1f, RZ ;  /* 0x0000001f04097819 */ /* 0x000fc600000006ff */
[----:B------:R-:W-:Y:S01]  /*3400*/  VIADD R8, R0, 0xd0 ;  /* 0x000000d000087836 */ /* 0x000fe20000000000 */
[----:B------:R-:W1:Y:S02]  /*3410*/  SYNCS.PHASECHK.TRANS64.TRYWAIT P0, [R0+URZ+0xc0], R9 ;  /* 0x0000c009000075a7 */ /* 0x000e6400080011ff */
[----:B-1----:R-:W-:Y:S05]  /*3420*/  @!P0 BRA `(.L_x_51) ;  /* 0x0000007800488947 */ /* 0x002fea0003800000 */
.L_x_158:
[----:B------:R-:W-:Y:S01]  /*3430*/  ULEA UR4, UR5, UR6, 0x3 ;  /* 0x0000000605047291 */ /* 0x000fe2000f8e18ff */
[----:B------:R-:W-:Y:S01]  /*3440*/  PRMT R8, RZ, 0x654, R8 ;  /* 0x00000654ff087816 */ /* 0x000fe20000000008 */
[----:B-1----:R-:W-:Y:S01]  /*3450*/  @!P2 IMAD.MOV.U32 R9, RZ, RZ, 0x10 ;  /* 0x00000010ff09a424 */ /* 0x002fe200078e00ff */
[----:B------:R-:W-:Y:S01]  /*3460*/  SHF.L.U32 R11, R12, 0x1f, RZ ;  /* 0x0000001f0c0b7819 */ /* 0x000fe200000006ff */
[----:B------:R-:W-:Y:S01]  /*3470*/  UIADD3 UR7, UPT, UPT, UR4, 0x80, URZ ;  /* 0x0000008004077890 */ /* 0x000fe2000fffe0ff */
[----:B------:R1:W-:Y:S05]  /*3480*/  SYNCS.ARRIVE.TRANS64.RED.A1T0 RZ, [R8+URZ], RZ ;  /* 0x000000ff08ff79a7 */ /* 0x0003ea00081004ff */
[----:B------:R-:W-:Y:S01]  /*3490*/  IMAD.U32 R0, RZ, RZ, UR7 ;  /* 0x00000007ff007e24 */ /* 0x000fe2000f8e00ff */
[----:B------:R-:W2:Y:S04]  /*34a0*/  SYNCS.PHASECHK.TRANS64.TRYWAIT P0, [UR4+0x90], R11 ;  /* 0x0000900bff0075a7 */ /* 0x000ea80008001104 */
[----:B------:R-:W-:Y:S01]  /*34b0*/  PRMT R13, R5, 0x654, R0 ;  /* 0x00000654050d7816 */ /* 0x000fe20000000000 */
[----:B-12---:R-:W-:Y:S06]  /*34c0*/  @!P0 BRA `(.L_x_52) ;  /* 0x0000007800348947 */ /* 0x006fec0003800000 */
.L_x_160:
[----:B------:R-:W-:Y:S01]  /*34d0*/  ULEA UR8, UR5, UR6, 0x4 ;  /* 0x0000000605087291 */ /* 0x000fe2000f8e20ff */
[----:B------:R-:W-:Y:S01]  /*34e0*/  SEL R2, R13, R2, !P2 ;  /* 0x000000020d027207 */ /* 0x000fe20005000000 */
[----:B------:R-:W-:Y:S01]  /*34f0*/  UIADD3 UR9, UPT, UPT, UR4, 0x80, URZ ;  /* 0x0000008004097890 */ /* 0x000fe2000fffe0ff */
[----:B-1----:R-:W-:Y:S01]  /*3500*/  LEA R0, R7, UR6, 0x3 ;  /* 0x0000000607007c11 */ /* 0x002fe2000f8e18ff */
[----:B------:R-:W-:Y:S01]  /*3510*/  UIADD3 UR8, UPT, UPT, UR8, 0xf0, URZ ;  /* 0x000000f008087890 */ /* 0x000fe2000fffe0ff */
[----:B------:R1:W-:Y:S01]  /*3520*/  @!P2 SYNCS.ARRIVE.TRANS64.RED RZ, [R2+URZ], R9 ;  /* 0x0000000902ffa9a7 */ /* 0x0003e200080004ff */
[----:B------:R-:W-:Y:S01]  /*3530*/  UIADD3 UR4, UPT, UPT, UR5, 0x1, URZ ;  /* 0x0000000105047890 */ /* 0x000fe2000fffe0ff */
[----:B------:R-:W-:-:S03]  /*3540*/  VIADD R3, R3, 0x1 ;  /* 0x0000000103037836 */ /* 0x000fc60000000000 */
[----:B------:R-:W-:Y:S02]  /*3550*/  UISETP.NE.AND UP0, UPT, UR4, 0x2, UPT ;  /* 0x000000020400788c */ /* 0x000fe4000bf05270 */
[----:B------:R-:W-:Y:S01]  /*3560*/  ISETP.NE.AND P0, PT, R3, 0x2, PT ;  /* 0x000000020300780c */ /* 0x000fe20003f05270 */
[----:B------:R-:W-:Y:S06]  /*3570*/  UGETNEXTWORKID.BROADCAST [UR8], [UR9] ;  /* 0x00000000080073ca */ /* 0x000fec0008000100 */
[----:B------:R-:W-:Y:S02]  /*3580*/  USEL UR7, URZ, 0x1, UP0 ;  /* 0x00000001ff077887 */ /* 0x000fe40008000000 */
[----:B------:R-:W-:-:S04]  /*3590*/  USEL UR5, UR4, URZ, UP0 ;  /* 0x000000ff04057287 */ /* 0x000fc80008000000 */
[----:B------:R-:W-:Y:S02]  /*35a0*/  LOP3.LUT R12, R12, UR7, RZ, 0x3c, !PT ;  /* 0x000000070c0c7c12 */ /* 0x000fe4000f8e3cff */
[----:B-1----:R-:W-:-:S04]  /*35b0*/  SHF.L.U32 R9, R6, 0x1f, RZ ;  /* 0x0000001f06097819 */ /* 0x002fc800000006ff */
[----:B------:R-:W1:Y:S02]  /*35c0*/  SYNCS.PHASECHK.TRANS64.TRYWAIT P1, [R0+URZ+0x80], R9 ;  /* 0x00008009000075a7 */ /* 0x000e6400080211ff */
[----:B-1----:R-:W-:Y:S05]  /*35d0*/  @!P1 BRA `(.L_x_53) ;  /* 0x0000007800089947 */ /* 0x002fea0003800000 */
.L_x_161:
[C---:B------:R-:W-:Y:S01]  /*35e0*/  LEA R8, R7.reuse, UR6, 0x4 ;  /* 0x0000000607087c11 */ /* 0x040fe2000f8e20ff */
[----:B------:R-:W-:Y:S01]  /*35f0*/  VIADD R7, R7, 0x1 ;  /* 0x0000000107077836 */ /* 0x000fe20000000000 */
[----:B------:R-:W-:Y:S01]  /*3600*/  SEL R3, R3, RZ, P0 ;  /* 0x000000ff03037207 */ /* 0x000fe20000000000 */
[----:B-1----:R-:W-:-:S03]  /*3610*/  VIADD R0, R0, 0x90 ;  /* 0x0000009000007836 */ /* 0x002fc60000000000 */
[----:B------:R-:W1:Y:S01]  /*3620*/  LDS.128 R8, [R8+0xf0] ;  /* 0x0000f00008087984 */ /* 0x000e620000000c00 */
[C---:B------:R-:W-:Y:S02]  /*3630*/  ISETP.NE.AND P1, PT, R7.reuse, 0x2, PT ;  /* 0x000000020700780c */ /* 0x040fe40003f25270 */
[----:B------:R-:W-:Y:S01]  /*3640*/  PRMT R0, RZ, 0x654, R0 ;  /* 0x00000654ff007816 */ /* 0x000fe20000000000 */
[----:B------:R-:W-:Y:S01]  /*3650*/  @!PT LDS RZ, [RZ] ;  /* 0x00000000fffff984 */ /* 0x000fe20000000800 */
[----:B------:R-:W-:Y:S01]  /*3660*/  @!PT LDS RZ, [RZ] ;  /* 0x00000000fffff984 */ /* 0x000fe20000000800 */
[----:B------:R-:W-:Y:S01]  /*3670*/  @!PT LDS RZ, [RZ] ;  /* 0x00000000fffff984 */ /* 0x000fe20000000800 */
[----:B------:R-:W-:Y:S01]  /*3680*/  @!PT LDS RZ, [RZ] ;  /* 0x00000000fffff984 */ /* 0x000fe20000000800 */
[----:B------:R2:W-:Y:S06]  /*3690*/  MEMBAR.ALL.CTA ;  /* 0x0000000000007992 */ /* 0x0005ec0000008000 */
[----:B--2---:R-:W2:Y:S01]  /*36a0*/  FENCE.VIEW.ASYNC.S ;  /* 0x00000000000073c6 */ /* 0x004ea20000000000 */
[----:B------:R-:W-:Y:S01]  /*36b0*/  SEL R7, R7, RZ, P1 ;  /* 0x000000ff07077207 */ /* 0x000fe20000800000 */
[----:B--2---:R2:W-:Y:S01]  /*36c0*/  SYNCS.ARRIVE.TRANS64.RED.A1T0 RZ, [R0+URZ], RZ ;  /* 0x000000ff00ff79a7 */ /* 0x0045e200081004ff */
[----:B-1----:R-:W-:-:S02]  /*36d0*/  LOP3.LUT P3, RZ, R10, 0x1, RZ, 0xc0, !PT ;  /* 0x000000010aff7812 */ /* 0x002fc4000786c0ff */
[----:B------:R-:W-:Y:S02]  /*36e0*/  SEL R9, RZ, 0x1, P0 ;  /* 0x00000001ff097807 */ /* 0x000fe40000000000 */
[----:B------:R-:W-:Y:S02]  /*36f0*/  SEL R11, RZ, 0x1, P1 ;  /* 0x00000001ff0b7807 */ /* 0x000fe40000800000 */
[----:B------:R-:W-:Y:S02]  /*3700*/  LOP3.LUT R4, R4, R9, RZ, 0x3c, !PT ;  /* 0x0000000904047212 */ /* 0x000fe400078e3cff */
[----:B------:R-:W-:-:S05]  /*3710*/  LOP3.LUT R6, R6, R11, RZ, 0x3c, !PT ;  /* 0x0000000b06067212 */ /* 0x000fca00078e3cff */
[----:B--2---:R-:W-:Y:S05]  /*3720*/  @P3 BRA `(.L_x_54) ;  /* 0xfffffffc002c3947 */ /* 0x004fea000383ffff */
[----:B------:R-:W-:Y:S01]  /*3730*/  ULEA UR4, UR5, UR6, 0x3 ;  /* 0x0000000605047291 */ /* 0x000fe2000f8e18ff */
[----:B------:R-:W-:-:S08]  /*3740*/  SHF.L.U32 R3, R12, 0x1f, RZ ;  /* 0x0000001f0c037819 */ /* 0x000fd000000006ff */
[----:B------:R-:W1:Y:S02]  /*3750*/  SYNCS.PHASECHK.TRANS64 P0, [UR4+0x90], R3 ;  /* 0x00009003ff0075a7 */ /* 0x000e640008001004 */
[----:B-1----:R-:W-:Y:S05]  /*3760*/  @P0 BRA `(.L_x_55) ;  /* 0x0000000000080947 */ /* 0x002fea0003800000 */
[----:B------:R-:W1:Y:S02]  /*3770*/  SYNCS.PHASECHK.TRANS64.TRYWAIT P0, [UR4+0x90], R3 ;  /* 0x00009003ff0075a7 */ /* 0x000e640008001104 */
[----:B-1----:R-:W-:Y:S05]  /*3780*/  @!P0 BRA `(.L_x_56) ;  /* 0x0000007400b08947 */ /* 0x002fea0003800000 */
.L_x_55:
[----:B------:R-:W-:-:S04]  /*3790*/  UIADD3 UR7, UPT, UPT, UR5, 0x1, URZ ;  /* 0x0000000105077890 */ /* 0x000fc8000fffe0ff */
[----:B------:R-:W-:-:S04]  /*37a0*/  UISETP.NE.AND UP0, UPT, UR7, 0x2, UPT ;  /* 0x000000020700788c */ /* 0x000fc8000bf05270 */
[----:B------:R-:W-:Y:S02]  /*37b0*/  USEL UR8, URZ, 0x1, UP0 ;  /* 0x00000001ff087887 */ /* 0x000fe40008000000 */
[----:B------:R-:W-:-:S04]  /*37c0*/  USEL UR7, UR7, URZ, UP0 ;  /* 0x000000ff07077287 */ /* 0x000fc80008000000 */
[----:B------:R-:W-:Y:S01]  /*37d0*/  ULEA UR7, UR7, UR6, 0x3 ;  /* 0x0000000607077291 */ /* 0x000fe2000f8e18ff */
[----:B-1----:R-:W-:-:S04]  /*37e0*/  LOP3.LUT R3, R12, UR8, RZ, 0x3c, !PT ;  /* 0x000000080c037c12 */ /* 0x002fc8000f8e3cff */
[----:B------:R-:W-:-:S04]  /*37f0*/  SHF.L.U32 R0, R3, 0x1f, RZ ;  /* 0x0000001f03007819 */ /* 0x000fc800000006ff */
[----:B------:R-:W1:Y:S02]  /*3800*/  SYNCS.PHASECHK.TRANS64 P0, [UR7+0x90], R0 ;  /* 0x00009000ff0075a7 */ /* 0x000e640008001007 */
[----:B-1----:R-:W-:Y:S05]  /*3810*/  @P0 EXIT ;  /* 0x000000000000094d */ /* 0x002fea0003800000 */
[----:B------:R-:W-:Y:S02]  /*3820*/  SHF.L.U32 R3, R3, 0x1f, RZ ;  /* 0x0000001f03037819 */ /* 0x000fe400000006ff */
[----:B------:R-:W-:-:S07]  /*3830*/  MOV R0, UR7 ;  /* 0x0000000700007c02 */ /* 0x000fce0008000f00 */
.L_x_57:
[----:B-1----:R1:W2:Y:S02]  /*3840*/  SYNCS.PHASECHK.TRANS64.TRYWAIT P0, [R0+URZ+0x90], R3 ;  /* 0x00009003000075a7 */ /* 0x0022a400080011ff */
[----:B--2---:R-:W-:Y:S05]  /*3850*/  @!P0 NANOSLEEP.SYNCS 0x989680 ;  /* 0x009896800000895d */ /* 0x004fea0003900000 */
[----:B------:R-:W2:Y:S02]  /*3860*/  @!P0 SYNCS.PHASECHK.TRANS64 P0, [R0+URZ+0x90], R3 ;  /* 0x00009003000085a7 */ /* 0x000ea400080010ff */
[----:B--2---:R-:W-:Y:S05]  /*3870*/  @P0 EXIT ;  /* 0x000000000000094d */ /* 0x004fea0003800000 */
[----:B------:R-:W-:Y:S05]  /*3880*/  BRA `(.L_x_57) ;  /* 0xfffffffc00ec7947 */ /* 0x000fea000383ffff */
.L_x_50:
[----:B------:R-:W-:Y:S05]  /*3890*/  BRA.U UP6, `(.L_x_58) ;  /* 0x0000001d06047547 */ /* 0x000fea000b800000 */
[----:B------:R-:W-:Y:S01]  /*38a0*/  R2UR UR7, R88 ;  /* 0x00000000580772ca */ /* 0x000fe200000e0000 */
[----:B------:R-:W-:Y:S01]  /*38b0*/  UMOV UR4, 0x40 ;  /* 0x0000004000047882 */ /* 0x000fe20000000000 */
[----:B------:R-:W-:Y:S01]  /*38c0*/  NOP ;  /* 0x0000000000007918 */ /* 0x000fe20000000000 */
[----:B------:R-:W-:-:S10]  /*38d0*/  UMOV UR6, 0x400 ;  /* 0x0000040000067882 */ /* 0x000fd40000000000 */
[----:B------:R-:W-:Y:S02]  /*38e0*/  ULEA UR5, UR7, UR4, 0x18 ;  /* 0x0000000407057291 */ /* 0x000fe4000f8ec0ff */
[----:B------:R-:W-:-:S07]  /*38f0*/  ULEA UR6, UR7, UR6, 0x18 ;  /* 0x0000000607067291 */ /* 0x000fce000f8ec0ff */
[----:B------:R-:W1:Y:S02]  /*3900*/  LDS.U8 R5, [UR5+0x1c] ;  /* 0x00001c05ff057984 */ /* 0x000e640008000000 */
[----:B-1----:R-:W-:-:S13]  /*3910*/  ISETP.NE.AND P0, PT, R5, RZ, PT ;  /* 0x000000ff0500720c */ /* 0x002fda0003f05270 */
[----:B------:R-:W-:Y:S05]  /*3920*/  @P0 BRA `(.L_x_59) ;  /* 0x0000000400180947 */ /* 0x000fea0003800000 */
[----:B------:R-:W-:Y:S01]  /*3930*/  R2UR UR4, R4 ;  /* 0x00000000040472ca */ /* 0x000fe200000e0000 */
[----:B------:R-:W-:-:S12]  /*3940*/  UIADD3 UR7, UPT, UPT, UR5, 0x8, URZ ;  /* 0x0000000805077890 */ /* 0x000fd8000fffe0ff */
[----:B------:R-:W-:-:S09]  /*3950*/  UISETP.NE.U32.AND UP1, UPT, UR4, 0x1, UPT ;  /* 0x000000010400788c */ /* 0x000fd2000bf25070 */
[----:B------:R-:W-:Y:S05]  /*3960*/  BRA.U !UP1, `(.L_x_60) ;  /* 0x0000000109a47547 */ /* 0x000fea000b800000 */
[----:B------:R-:W-:Y:S01]  /*3970*/  ELECT P0, URZ, PT ;  /* 0x0000000000ff782f */ /* 0x000fe20003800000 */
[----:B------:R-:W-:-:S12]  /*3980*/  BSSY B0, `(.L_x_60) ;  /* 0x0000027000007945 */ /* 0x000fd80003800000 */
[----:B------:R-:W-:Y:S05]  /*3990*/  @!P0 BRA `(.L_x_61) ;  /* 0x0000000000948947 */ /* 0x000fea0003800000 */
[----:B------:R-:W-:-:S05]  /*39a0*/  UMOV UR4, 0x10 ;  /* 0x0000001000047882 */ /* 0x000fca0000000000 */
[----:B------:R-:W-:Y:S04]  /*39b0*/  DEPBAR.LE SB1, 0x36 ;  /* 0x00009d800000791a */ /* 0x000fe80000000000 */
[----:B------:R-:W1:Y:S02]  /*39c0*/  UTCATOMSWS.2CTA.FIND_AND_SET.ALIGN UP0, UR4, UR4 ;  /* 0x00000004000475e3 */ /* 0x000e640008200800 */
[----:B-1----:R-:W-:Y:S01]  /*39d0*/  MOV R12, UR4 ;  /* 0x00000004000c7c02 */ /* 0x002fe20008000f00 */
[----:B------:R-:W-:Y:S06]  /*39e0*/  BRA.U UP0, `(.L_x_62) ;  /* 0x0000000100187547 */ /* 0x000fec000b800000 */
.L_x_63:
[----:B------:R-:W-:Y:S05]  /*39f0*/  NANOSLEEP 0x64 ;  /* 0x000000640000795d */ /* 0x000fea0003800000 */
[----:B------:R-:W-:-:S05]  /*3a00*/  UMOV UR4, 0x10 ;  /* 0x0000001000047882 */ /* 0x000fca0000000000 */
[----:B------:R-:W-:Y:S04]  /*3a10*/  DEPBAR.LE SB1, 0x36 ;  /* 0x00009d800000791a */ /* 0x000fe80000000000 */
[----:B------:R-:W1:Y:S02]  /*3a20*/  UTCATOMSWS.2CTA.FIND_AND_SET.ALIGN UP0, UR4, UR4 ;  /* 0x00000004000475e3 */ /* 0x000e640008200800 */
[----:B-1----:R-:W-:Y:S01]  /*3a30*/  MOV R12, UR4 ;  /* 0x00000004000c7c02 */ /* 0x002fe20008000f00 */
[----:B------:R-:W-:Y:S05]  /*3a40*/  BRA.U !UP0, `(.L_x_63) ;  /* 0xfffffffd08e87547 */ /* 0x000fea000b83ffff */
.L_x_62:
[----:B------:R-:W1:Y:S01]  /*3a50*/  LDS R8, [UR5+0x10] ;  /* 0x00001005ff087984 */ /* 0x000e620008000800 */
[----:B------:R-:W-:Y:S01]  /*3a60*/  R2UR UR4, R3 ;  /* 0x00000000030472ca */ /* 0x000fe200000e0000 */
[----:B------:R-:W-:-:S04]  /*3a70*/  IMAD.U32 R5, RZ, RZ, UR6 ;  /* 0x00000006ff057e24 */ /* 0x000fc8000f8e00ff */
[----:B------:R-:W-:-:S08]  /*3a80*/  VIADD R5, R5, 0x110 ;  /* 0x0000011005057836 */ /* 0x000fd00000000000 */
[----:B------:R-:W-:Y:S02]  /*3a90*/  MOV R6, UR4 ;  /* 0x0000000400067c02 */ /* 0x000fe40008000f00 */
[----:B-1----:R-:W-:-:S04]  /*3aa0*/  SHF.L.U32 R8, R8, 0x1f, RZ ;  /* 0x0000001f08087819 */ /* 0x002fc800000006ff */
[----:B------:R-:W1:Y:S02]  /*3ab0*/  SYNCS.PHASECHK.TRANS64.TRYWAIT P0, [UR5+0x8], R8 ;  /* 0x00000808ff0075a7 */ /* 0x000e640008001105 */
[----:B-1----:R-:W-:Y:S05]  /*3ac0*/  @P0 BRA `(.L_x_64) ;  /* 0x0000000000080947 */ /* 0x002fea0003800000 */
[----:B------:R-:W1:Y:S02]  /*3ad0*/  SYNCS.PHASECHK.TRANS64.TRYWAIT P0, [UR5+0x8], R8 ;  /* 0x00000808ff0075a7 */ /* 0x000e640008001105 */
[----:B-1----:R-:W-:Y:S05]  /*3ae0*/  @!P0 BRA `(.L_x_65) ;  /* 0x0000007000f08947 */ /* 0x002fea0003800000 */
.L_x_64:
[----:B------:R-:W-:Y:S01]  /*3af0*/  R2UR UR4, R3 ;  /* 0x00000000030472ca */ /* 0x000fe200000e0000 */
[----:B------:R-:W-:Y:S01]  /*3b00*/  IMAD.MOV.U32 R9, RZ, RZ, 0xffff ;  /* 0x0000ffffff097424 */ /* 0x000fe200078e00ff */
[----:B------:R-:W-:Y:S01]  /*3b10*/  PRMT R6, R6, 0x654, R5 ;  /* 0x0000065406067816 */ /* 0x000fe20000000005 */
[----:B------:R-:W-:Y:S02]  /*3b20*/  HFMA2 R5, -RZ, RZ, 0, 5.9604644775390625e-08 ;  /* 0x00000001ff057431 */ /* 0x000fe400000001ff */
[----:B-1----:R-:W-:Y:S02]  /*3b30*/  IMAD.MOV.U32 R8, RZ, RZ, 0x4 ;  /* 0x00000004ff087424 */ /* 0x002fe400078e00ff */
[----:B------:R-:W-:Y:S01]  /*3b40*/  IMAD.SHL.U32 R11, R12, 0x20, RZ ;  /* 0x000000200c0b7824 */ /* 0x000fe200078e00ff */
[----:B------:R-:W-:-:S05]  /*3b50*/  SHF.L.U32 R10, R9, R12, RZ ;  /* 0x0000000c090a7219 */ /* 0x000fca00000006ff */
[----:B------:R-:W-:Y:S01]  /*3b60*/  UPRMT UR4, UR4, 0x654, UR7 ;  /* 0x0000065404047896 */ /* 0x000fe20008000007 */
[----:B------:R-:W-:-:S05]  /*3b70*/  SHF.L.U32 R9, R5, R12, RZ ;  /* 0x0000000c05097219 */ /* 0x000fca00000006ff */
[----:B------:R-:W-:-:S03]  /*3b80*/  MOV R7, UR4 ;  /* 0x0000000400077c02 */ /* 0x000fc60008000f00 */
[----:B------:R1:W-:Y:S01]  /*3b90*/  SYNCS.ARRIVE.TRANS64.RED RZ, [UR4], R8 ;  /* 0x00000008ffff79a7 */ /* 0x0003e20008000404 */
[----:B------:R1:W-:Y:S04]  /*3ba0*/  STS [UR6+0x110], R11 ;  /* 0x0001100bff007988 */ /* 0x0003e80008000806 */
[----:B------:R1:W-:Y:S04]  /*3bb0*/  STAS [R6.64], R12 ;  /* 0x0000000c06007dbd */ /* 0x0003e8000c0008ff */
[----:B------:R1:W-:Y:S04]  /*3bc0*/  ATOMS.OR RZ, [UR5+0x14], R10 ;  /* 0x0000140affff798c */ /* 0x0003e8000b000005 */
[----:B------:R1:W-:Y:S04]  /*3bd0*/  ATOMS.OR RZ, [UR5+0x18], R9 ;  /* 0x00001809ffff798c */ /* 0x0003e8000b000005 */
[----:B------:R1:W-:Y:S02]  /*3be0*/  ATOMS.XOR RZ, [UR5+0x10], R5 ;  /* 0x00001005ffff798c */ /* 0x0003e4000b800005 */
.L_x_61:
[----:B------:R-:W-:Y:S05]  /*3bf0*/  BSYNC B0 ;  /* 0x0000000000007941 */ /* 0x000fea0003800000 */
.L_x_60:
[----:B------:R-:W-:Y:S05]  /*3c00*/  BRA.U UP1, `(.L_x_66) ;  /* 0x0000000101707547 */ /* 0x000fea000b800000 */
[----:B------:R-:W-:-:S03]  /*3c10*/  UMOV UR4, 0xffffffff ;  /* 0xffffffff00047882 */ /* 0x000fc60000000000 */
[----:B------:R-:W-:Y:S05]  /*3c20*/  BRA.DIV UR4, `(.L_x_67) ;  /* 0x0000007204b87947 */ /* 0x000fea000b800000 */
[----:B------:R-:W-:-:S13]  /*3c30*/  ELECT P0, URZ, PT ;  /* 0x0000000000ff782f */ /* 0x000fda0003800000 */
.L_x_165:
[----:B------:R-:W-:Y:S05]  /*3c40*/  @!P0 BRA `(.L_x_66) ;  /* 0x0000000000608947 */ /* 0x000fea0003800000 */
[----:B-1----:R-:W1:Y:S02]  /*3c50*/  LDS R6, [UR5+0x10] ;  /* 0x00001005ff067984 */ /* 0x002e640008000800 */
[----:B-1----:R-:W-:-:S04]  /*3c60*/  SHF.L.U32 R6, R6, 0x1f, RZ ;  /* 0x0000001f06067819 */ /* 0x002fc800000006ff */
[----:B------:R-:W1:Y:S02]  /*3c70*/  SYNCS.PHASECHK.TRANS64.TRYWAIT P0, [UR5+0x8], R6 ;  /* 0x00000806ff0075a7 */ /* 0x000e640008001105 */
[----:B-1----:R-:W-:Y:S05]  /*3c80*/  @P0 BRA `(.L_x_68) ;  /* 0x0000000000080947 */ /* 0x002fea0003800000 */
[----:B------:R-:W1:Y:S02]  /*3c90*/  SYNCS.PHASECHK.TRANS64.TRYWAIT P0, [UR5+0x8], R6 ;  /* 0x00000806ff0075a7 */ /* 0x000e640008001105 */
[----:B-1----:R-:W-:Y:S05]  /*3ca0*/  @!P0 BRA `(.L_x_69) ;  /* 0x0000007000bc8947 */ /* 0x002fea0003800000 */
.L_x_68:
[----:B------:R-:W2:Y:S01]  /*3cb0*/  LDS R8, [UR6+0x110] ;  /* 0x00011006ff087984 */ /* 0x000ea20008000800 */
[----:B------:R-:W-:Y:S01]  /*3cc0*/  R2UR UR4, R3 ;  /* 0x00000000030472ca */ /* 0x000fe200000e0000 */
[----:B-1----:R-:W-:Y:S02]  /*3cd0*/  IMAD.MOV.U32 R6, RZ, RZ, 0xffff ;  /* 0x0000ffffff067424 */ /* 0x002fe400078e00ff */
[----:B------:R-:W-:-:S10]  /*3ce0*/  IMAD.MOV.U32 R5, RZ, RZ, 0x1 ;  /* 0x00000001ff057424 */ /* 0x000fd400078e00ff */
[----:B------:R-:W-:Y:S01]  /*3cf0*/  UPRMT UR4, UR4, 0x654, UR7 ;  /* 0x0000065404047896 */ /* 0x000fe20008000007 */
[----:B--2---:R-:W-:Y:S01]  /*3d00*/  IMAD.SHL.U32 R7, R8, 0x20, RZ ;  /* 0x0000002008077824 */ /* 0x004fe200078e00ff */
[-C--:B------:R-:W-:Y:S02]  /*3d10*/  SHF.L.U32 R6, R6, R8.reuse, RZ ;  /* 0x0000000806067219 */ /* 0x080fe400000006ff */
[----:B------:R-:W-:Y:S02]  /*3d20*/  SHF.L.U32 R8, R5, R8, RZ ;  /* 0x0000000805087219 */ /* 0x000fe400000006ff */
[----:B------:R2:W-:Y:S04]  /*3d30*/  STS [UR6+0x110], R7 ;  /* 0x00011007ff007988 */ /* 0x0005e80008000806 */
[----:B------:R2:W-:Y:S04]  /*3d40*/  ATOMS.OR RZ, [UR5+0x14], R6 ;  /* 0x00001406ffff798c */ /* 0x0005e8000b000005 */
[----:B------:R2:W-:Y:S01]  /*3d50*/  ATOMS.OR RZ, [UR5+0x18], R8 ;  /* 0x00001808ffff798c */ /* 0x0005e2000b000005 */
[----:B------:R-:W-:Y:S03]  /*3d60*/  SYNCS.ARRIVE.TRANS64.RED.A1T0 RZ, [UR4], RZ ;  /* 0x000000ffffff79a7 */ /* 0x000fe60008100404 */
[----:B------:R2:W-:Y:S01]  /*3d70*/  ATOMS.XOR RZ, [UR5+0x10], R5 ;  /* 0x00001005ffff798c */ /* 0x0005e2000b800005 */
[----:B------:R-:W-:Y:S05]  /*3d80*/  BRA `(.L_x_66) ;  /* 0x0000000000107947 */ /* 0x000fea0003800000 */
.L_x_59:
[----:B------:R-:W-:Y:S02]  /*3d90*/  MOV R5, 0xffffffff ;  /* 0xffffffff00057802 */ /* 0x000fe40000000f00 */
[----:B------:R-:W-:-:S03]  /*3da0*/  MOV R6, 0x3dd0 ;  /* 0x00003dd000067802 */ /* 0x000fc60000000f00 */
[----:B------:R1:W-:Y:S04]  /*3db0*/  STS [UR6+0x110], R5 ;  /* 0x00011005ff007988 */ /* 0x0003e80008000806 */
[----:B-1---5:R-:W-:Y:S05]  /*3dc0*/  CALL.REL.NOINC `($__internal_1_$__cuda_sm10x_tcgen05_guardrail_trap_phase_invalid_during_alloc) ;  /* 0x0000007800607944 */ /* 0x022fea0003c00000 */
.L_x_66:
[----:B------:R-:W-:Y:S05]  /*3dd0*/  WARPSYNC.ALL ;  /* 0x0000000000007948 */ /* 0x000fea0003800000 */
[----:B------:R-:W3:Y:S01]  /*3de0*/  S2UR UR4, SR_CgaCtaId ;  /* 0x00000000000479c3 */ /* 0x000ee20000008800 */
[----:B------:R-:W-:Y:S01]  /*3df0*/  UMOV UR49, 0x400 ;  /* 0x0000040000317882 */ /* 0x000fe20000000000 */
[----:B------:R-:W-:-:S06]  /*3e00*/  NOP ;  /* 0x0000000000007918 */ /* 0x000fcc0000000000 */
[----:B------:R-:W-:Y:S06]  /*3e10*/  BAR.ARV 0x6, 0xa0 ;  /* 0x0182800000007b1d */ /* 0x000fec0000002000 */
[----:B------:R-:W4:Y:S01]  /*3e20*/  LDCU UR7, c[0x0][0x38c] ;  /* 0x00007180ff0777ac */ /* 0x000f220008000800 */
[----:B------:R-:W-:Y:S01]  /*3e30*/  R2UR UR5, R4 ;  /* 0x00000000040572ca */ /* 0x000fe200000e0000 */
[----:B------:R-:W-:Y:S01]  /*3e40*/  HFMA2 R24, -RZ, RZ, 0, 5.9604644775390625e-08 ;  /* 0x00000001ff187431 */ /* 0x000fe200000001ff */
[----:B------:R-:W-:Y:S02]  /*3e50*/  LOP3.LUT R2, R2, 0xffff, RZ, 0xc0, !PT ;  /* 0x0000ffff02027812 */ /* 0x000fe400078ec0ff */
[----:B------:R-:W-:-:S02]  /*3e60*/  CS2R R22, SRZ ;  /* 0x0000000000167805 */ /* 0x000fc4000001ff00 */
[----:B------:R-:W-:Y:S01]  /*3e70*/  LOP3.LUT R0, R0, 0xffff, RZ, 0xc0, !PT ;  /* 0x0000ffff00007812 */ /* 0x000fe200078ec0ff */
[----:B------:R-:W-:Y:S01]  /*3e80*/  UMOV UR47, URZ ;  /* 0x000000ff002f7c82 */ /* 0x000fe20008000000 */
[----:B------:R-:W-:Y:S01]  /*3e90*/  UMOV UR46, URZ ;  /* 0x000000ff002e7c82 */ /* 0x000fe20008000000 */
[----:B------:R-:W-:Y:S01]  /*3ea0*/  UMOV UR62, URZ ;  /* 0x000000ff003e7c82 */ /* 0x000fe20008000000 */
[----:B------:R-:W-:Y:S01]  /*3eb0*/  UMOV UR60, URZ ;  /* 0x000000ff003c7c82 */ /* 0x000fe20008000000 */
[----:B---3--:R-:W-:Y:S01]  /*3ec0*/  ULEA UR49, UR4, UR49, 0x18 ;  /* 0x0000003104317291 */ /* 0x008fe2000f8ec0ff */
[----:B------:R-:W-:Y:S02]  /*3ed0*/  UMOV UR58, URZ ;  /* 0x000000ff003a7c82 */ /* 0x000fe40008000000 */
[----:B------:R-:W-:Y:S01]  /*3ee0*/  UMOV UR4, URZ ;  /* 0x000000ff00047c82 */ /* 0x000fe20008000000 */
[----:B------:R-:W-:Y:S01]  /*3ef0*/  UISETP.NE.AND UP2, UPT, UR5, URZ, UPT ;  /* 0x000000ff0500728c */ /* 0x000fe2000bf45270 */
[----:B------:R-:W-:Y:S01]  /*3f00*/  IMAD.U32 R14, RZ, RZ, UR4 ;  /* 0x00000004ff0e7e24 */ /* 0x000fe2000f8e00ff */
[----:B------:R-:W-:-:S02]  /*3f10*/  UIADD3 UR6, UPT, UPT, UR49, 0x8400, URZ ;  /* 0x0000840031067890 */ /* 0x000fc4000fffe0ff */
[----:B----4-:R-:W-:Y:S01]  /*3f20*/  UIADD3 UR7, UPT, UPT, UR7, 0xff, URZ ;  /* 0x000000ff07077890 */ /* 0x010fe2000fffe0ff */
[----:B-12---:R-:W1:Y:S01]  /*3f30*/  LDS R5, [UR49+0x110] ;  /* 0x00011031ff057984 */ /* 0x006e620008000800 */
[----:B------:R-:W-:Y:S02]  /*3f40*/  UIADD3 UR5, UPT, UPT, UR49, 0x20400, URZ ;  /* 0x0002040031057890 */ /* 0x000fe4000fffe0ff */
[----:B------:R-:W-:Y:S02]  /*3f50*/  USHF.R.S32.HI UR4, URZ, 0x1f, UR7 ;  /* 0x0000001fff047899 */ /* 0x000fe40008011407 */
[----:B------:R-:W-:Y:S02]  /*3f60*/  UIADD3 UR10, UPT, UPT, UR49, 0x2d000, URZ ;  /* 0x0002d000310a7890 */ /* 0x000fe4000fffe0ff */
[----:B------:R-:W-:Y:S02]  /*3f70*/  USHF.R.U32.HI UR9, URZ, 0x4, UR6 ;  /* 0x00000004ff097899 */ /* 0x000fe40008011606 */
[----:B------:R-:W-:-:S02]  /*3f80*/  ULEA.HI UR7, UR4, UR7, URZ, 0x8 ;  /* 0x0000000704077291 */ /* 0x000fc4000f8f40ff */
[----:B------:R-:W-:Y:S02]  /*3f90*/  USHF.R.U32.HI UR6, URZ, 0x4, UR5 ;  /* 0x00000004ff067899 */ /* 0x000fe40008011605 */
[----:B------:R-:W-:Y:S02]  /*3fa0*/  USHF.R.U32.HI UR4, URZ, 0x4, UR10 ;  /* 0x00000004ff047899 */ /* 0x000fe4000801160a */
[----:B------:R-:W-:Y:S02]  /*3fb0*/  ULOP3.LUT UR6, UR6, 0x3fff, URZ, 0xc0, !UPT ;  /* 0x00003fff06067892 */ /* 0x000fe4000f8ec0ff */
[----:B------:R-:W-:Y:S02]  /*3fc0*/  UIADD3 UR8, UPT, UPT, UR49, 0x2c400, URZ ;  /* 0x0002c40031087890 */ /* 0x000fe4000fffe0ff */
[----:B------:R-:W-:Y:S02]  /*3fd0*/  ULOP3.LUT UR9, UR9, 0x3fff, URZ, 0xc0, !UPT ;  /* 0x00003fff09097892 */ /* 0x000fe4000f8ec0ff */
[----:B------:R-:W-:-:S02]  /*3fe0*/  ULOP3.LUT UR4, UR4, 0x3fff, URZ, 0xc0, !UPT ;  /* 0x00003fff04047892 */ /* 0x000fc4000f8ec0ff */
[----:B------:R-:W-:Y:S02]  /*3ff0*/  USHF.R.S32.HI UR15, URZ, 0x8, UR7 ;  /* 0x00000008ff0f7899 */ /* 0x000fe40008011407 */
[----:B------:R-:W-:Y:S02]  /*4000*/  ULOP3.LUT UR6, UR6, 0x10000, URZ, 0xfc, !UPT ;  /* 0x0001000006067892 */ /* 0x000fe4000f8efcff */
[----:B------:R-:W-:Y:S02]  /*4010*/  USHF.R.U32.HI UR5, URZ, 0x4, UR8 ;  /* 0x00000004ff057899 */ /* 0x000fe40008011608 */
[----:B------:R-:W-:Y:S02]  /*4020*/  ULOP3.LUT UR7, UR9, 0x10000, URZ, 0xfc, !UPT ;  /* 0x0001000009077892 */ /* 0x000fe4000f8efcff */
[----:B------:R-:W-:Y:S01]  /*4030*/  ULOP3.LUT UR4, UR4, 0x10000, URZ, 0xfc, !UPT ;  /* 0x0001000004047892 */ /* 0x000fe2000f8efcff */
[----:B------:R-:W-:Y:S01]  /*4040*/  IMAD.U32 R7, RZ, RZ, UR6 ;  /* 0x00000006ff077e24 */ /* 0x000fe2000f8e00ff */
[----:B------:R-:W-:-:S02]  /*4050*/  ULOP3.LUT UR5, UR5, 0x3fff, URZ, 0xc0, !UPT ;  /* 0x00003fff05057892 */ /* 0x000fc4000f8ec0ff */
[----:B------:R-:W-:Y:S01]  /*4060*/  MOV R6, UR7 ;  /* 0x0000000700067c02 */ /* 0x000fe20008000f00 */
[----:B------:R-:W-:Y:S01]  /*4070*/  UISETP.LT.AND UP0, UPT, UR15, 0x1, UPT ;  /* 0x000000010f00788c */ /* 0x000fe2000bf01270 */
[----:B------:R-:W-:Y:S01]  /*4080*/  MOV R13, UR4 ;  /* 0x00000004000d7c02 */ /* 0x000fe20008000f00 */
[----:B------:R-:W-:Y:S01]  /*4090*/  ULOP3.LUT UR5, UR5, 0x10000, URZ, 0xfc, !UPT ;  /* 0x0001000005057892 */ /* 0x000fe2000f8efcff */
[----:B-1----:R-:W-:Y:S01]  /*40a0*/  R2UR UR45, R5 ;  /* 0x00000000052d72ca */ /* 0x002fe200000e0000 */
[----:B------:R-:W-:Y:S01]  /*40b0*/  IMAD.U32 R5, RZ, RZ, UR15 ;  /* 0x0000000fff057e24 */ /* 0x000fe2000f8e00ff */
[----:B------:R-:W-:-:S03]  /*40c0*/  USEL UR15, UR15, 0x1, !UP0 ;  /* 0x000000010f0f7887 */ /* 0x000fc6000c000000 */
[----:B------:R-:W-:Y:S01]  /*40d0*/  IMAD.U32 R12, RZ, RZ, UR5 ;  /* 0x00000005ff0c7e24 */ /* 0x000fe2000f8e00ff */
[----:B------:R-:W-:Y:S01]  /*40e0*/  UMOV UR56, URZ ;  /* 0x000000ff00387c82 */ /* 0x000fe20008000000 */
[----:B------:R-:W-:Y:S01]  /*40f0*/  UMOV UR54, URZ ;  /* 0x000000ff00367c82 */ /* 0x000fe20008000000 */
[----:B------:R-:W-:Y:S01]  /*4100*/  UMOV UR52, URZ ;  /* 0x000000ff00347c82 */ /* 0x000fe20008000000 */
[----:B------:R-:W-:-:S04]  /*4110*/  IMAD.U32 R19, RZ, RZ, UR15 ;  /* 0x0000000fff137e24 */ /* 0x000fc8000f8e00ff */
[----:B------:R-:W-:Y:S02]  /*4120*/  UIADD3 UR14, UPT, UPT, UR45, 0x40000108, URZ ;  /* 0x400001082d0e7890 */ /* 0x000fe4000fffe0ff */
[----:B------:R-:W-:Y:S02]  /*4130*/  UIADD3 UR13, UPT, UPT, UR45, 0x10c, URZ ;  /* 0x0000010c2d0d7890 */ /* 0x000fe4000fffe0ff */
[----:B------:R-:W-:Y:S02]  /*4140*/  UIADD3 UR77, UPT, UPT, UR45, -0x7ffffef8, URZ ;  /* 0x800001082d4d7890 */ /* 0x000fe4000fffe0ff */
[----:B------:R-:W-:Y:S01]  /*4150*/  UIADD3 UR72, UPT, UPT, UR45, 0x40000104, URZ ;  /* 0x400001042d487890 */ /* 0x000fe2000fffe0ff */
[----:B------:R-:W-:Y:S01]  /*4160*/  MOV R15, UR14 ;  /* 0x0000000e000f7c02 */ /* 0x000fe20008000f00 */
[----:B------:R-:W-:Y:S01]  /*4170*/  UIADD3 UR17, UPT, UPT, UR45, 0x108, URZ ;  /* 0x000001082d117890 */ /* 0x000fe2000fffe0ff */
[----:B------:R-:W-:Y:S01]  /*4180*/  IMAD.U32 R17, RZ, RZ, UR13 ;  /* 0x0000000dff117e24 */ /* 0x000fe2000f8e00ff */
[----:B------:R-:W-:-:S02]  /*4190*/  UIADD3 UR76, UPT, UPT, UR45, -0x7fffff00, URZ ;  /* 0x800001002d4c7890 */ /* 0x000fc4000fffe0ff */
[----:B------:R-:W-:Y:S02]  /*41a0*/  UIADD3 UR75, UPT, UPT, UR45, -0x3ffffef8, URZ ;  /* 0xc00001082d4b7890 */ /* 0x000fe4000fffe0ff */
[----:B------:R-:W-:Y:S01]  /*41b0*/  USHF.R.U32.HI UR8, URZ, 0x1a, UR14 ;  /* 0x0000001aff087899 */ /* 0x000fe2000801160e */
[----:B------:R-:W-:Y:S01]  /*41c0*/  IMAD.U32 R20, RZ, RZ, UR17 ;  /* 0x00000011ff147e24 */ /* 0x000fe2000f8e00ff */
[----:B------:R-:W-:Y:S02]  /*41d0*/  USHF.R.U32.HI UR6, URZ, 0x1a, UR77 ;  /* 0x0000001aff067899 */ /* 0x000fe4000801164d */
[----:B------:R-:W-:Y:S02]  /*41e0*/  USHF.R.U32.HI UR13, URZ, 0x1a, UR13 ;  /* 0x0000001aff0d7899 */ /* 0x000fe4000801160d */
[----:B------:R-:W-:Y:S02]  /*41f0*/  USHF.R.U32.HI UR14, URZ, 0x11, UR72 ;  /* 0x00000011ff0e7899 */ /* 0x000fe40008011648 */
[----:B------:R-:W-:-:S02]  /*4200*/  USHF.R.U32.HI UR7, URZ, 0x11, UR76 ;  /* 0x00000011ff077899 */ /* 0x000fc4000801164c */
[----:B------:R-:W-:Y:S02]  /*4210*/  USHF.R.U32.HI UR4, URZ, 0x1a, UR75 ;  /* 0x0000001aff047899 */ /* 0x000fe4000801164b */
[----:B------:R-:W-:Y:S02]  /*4220*/  UIADD3 UR11, UPT, UPT, UR45, 0x100, URZ ;  /* 0x000001002d0b7890 */ /* 0x000fe4000fffe0ff */
[----:B------:R-:W-:Y:S02]  /*4230*/  UIADD3 UR12, UPT, UPT, UR45, 0x104, URZ ;  /* 0x000001042d0c7890 */ /* 0x000fe4000fffe0ff */
[----:B------:R-:W-:Y:S02]  /*4240*/  USHF.R.U32.HI UR10, URZ, 0x1a, UR17 ;  /* 0x0000001aff0a7899 */ /* 0x000fe40008011611 */
[----:B------:R-:W-:Y:S01]  /*4250*/  UIADD3 UR16, UPT, UPT, UR45, 0x40000100, URZ ;  /* 0x400001002d107890 */ /* 0x000fe2000fffe0ff */
[----:B------:R-:W-:Y:S01]  /*4260*/  MOV R21, UR11 ;  /* 0x0000000b00157c02 */ /* 0x000fe20008000f00 */
[----:B------:R-:W-:Y:S01]  /*4270*/  ULOP3.LUT UR17, UR6, 0x30, URZ, 0xc0, !UPT ;  /* 0x0000003006117892 */ /* 0x000fe2000f8ec0ff */
[----:B------:R-:W-:Y:S01]  /*4280*/  IMAD.U32 R18, RZ, RZ, UR12 ;  /* 0x0000000cff127e24 */ /* 0x000fe2000f8e00ff */
[----:B------:R-:W-:-:S02]  /*4290*/  UIADD3 UR74, UPT, UPT, UR45, -0x3fffff00, URZ ;  /* 0xc00001002d4a7890 */ /* 0x000fc4000fffe0ff */
[----:B------:R-:W-:Y:S01]  /*42a0*/  ULOP3.LUT UR19, UR7, 0x6000, URZ, 0xc0, !UPT ;  /* 0x0000600007137892 */ /* 0x000fe2000f8ec0ff */
[----:B------:R-:W-:Y:S01]  /*42b0*/  IMAD.U32 R16, RZ, RZ, UR16 ;  /* 0x00000010ff107e24 */ /* 0x000fe2000f8e00ff */
[----:B------:R-:W-:Y:S02]  /*42c0*/  ULOP3.LUT UR6, UR4, 0x30, URZ, 0xc0, !UPT ;  /* 0x0000003004067892 */ /* 0x000fe4000f8ec0ff */
[----:B------:R-:W-:Y:S01]  /*42d0*/  ULOP3.LUT UR4, UR13, 0x30, URZ, 0xc0, !UPT ;  /* 0x000000300d047892 */ /* 0x000fe2000f8ec0ff */
[----:B------:R-:W-:Y:S01]  /*42e0*/  R2UR UR13, R0 ;  /* 0x00000000000d72ca */ /* 0x000fe200000e0000 */
[----:B------:R-:W-:Y:S01]  /*42f0*/  ULOP3.LUT UR7, UR14, 0x6000, URZ, 0xc0, !UPT ;  /* 0x000060000e077892 */ /* 0x000fe2000f8ec0ff */
[----:B------:R-:W-:Y:S01]  /*4300*/  R2UR UR14, R2 ;  /* 0x00000000020e72ca */ /* 0x000fe200000e0000 */
[----:B------:R-:W-:Y:S01]  /*4310*/  UIADD3 UR73, UPT, UPT, UR45, 0x4000010c, URZ ;  /* 0x4000010c2d497890 */ /* 0x000fe2000fffe0ff */
[----:B------:R-:W-:Y:S01]  /*4320*/  MOV R2, RZ ;  /* 0x000000ff00027202 */ /* 0x000fe20000000f00 */
[----:B------:R-:W-:-:S02]  /*4330*/  UIADD3 UR70, UPT, UPT, UR45, -0x7ffffefc, URZ ;  /* 0x800001042d467890 */ /* 0x000fc4000fffe0ff */
[----:B------:R-:W-:Y:S02]  /*4340*/  UIADD3 UR71, UPT, UPT, UR45, -0x7ffffef4, URZ ;  /* 0x8000010c2d477890 */ /* 0x000fe4000fffe0ff */
[----:B------:R-:W-:Y:S02]  /*4350*/  UIADD3 UR68, UPT, UPT, UR45, -0x3ffffefc, URZ ;  /* 0xc00001042d447890 */ /* 0x000fe4000fffe0ff */
[----:B------:R-:W-:Y:S02]  /*4360*/  UIADD3 UR69, UPT, UPT, UR45, -0x3ffffef4, URZ ;  /* 0xc000010c2d457890 */ /* 0x000fe4000fffe0ff */
[----:B------:R-:W-:Y:S01]  /*4370*/  USHF.R.U32.HI UR5, URZ, 0x11, UR74 ;  /* 0x00000011ff057899 */ /* 0x000fe2000801164a */
[----:B------:R-:W-:Y:S01]  /*4380*/  IMAD.U32 R25, RZ, RZ, UR13 ;  /* 0x0000000dff197e24 */ /* 0x000fe2000f8e00ff */
[----:B------:R-:W-:Y:S01]  /*4390*/  USHF.R.U32.HI UR11, URZ, 0x11, UR11 ;  /* 0x00000011ff0b7899 */ /* 0x000fe2000801160b */
[----:B------:R-:W-:Y:S01]  /*43a0*/  IMAD.U32 R26, RZ, RZ, UR14 ;  /* 0x0000000eff1a7e24 */ /* 0x000fe2000f8e00ff */
[----:B------:R-:W-:-:S02]  /*43b0*/  USHF.R.U32.HI UR9, URZ, 0x11, UR16 ;  /* 0x00000011ff097899 */ /* 0x000fc40008011610 */
[----:B------:R-:W-:Y:S02]  /*43c0*/  USHF.R.U32.HI UR12, URZ, 0x11, UR12 ;  /* 0x00000011ff0c7899 */ /* 0x000fe4000801160c */
[----:B------:R-:W-:Y:S02]  /*43d0*/  USHF.R.U32.HI UR16, URZ, 0x1a, UR73 ;  /* 0x0000001aff107899 */ /* 0x000fe40008011649 */
[----:B------:R-:W-:Y:S02]  /*43e0*/  USHF.R.U32.HI UR18, URZ, 0x11, UR70 ;  /* 0x00000011ff127899 */ /* 0x000fe40008011646 */
[----:B------:R-:W-:Y:S02]  /*43f0*/  USHF.R.U32.HI UR20, URZ, 0x1a, UR71 ;  /* 0x0000001aff147899 */ /* 0x000fe40008011647 */
[----:B------:R-:W-:Y:S02]  /*4400*/  USHF.R.U32.HI UR21, URZ, 0x11, UR68 ;  /* 0x00000011ff157899 */ /* 0x000fe40008011644 */
[----:B------:R-:W-:-:S02]  /*4410*/  USHF.R.U32.HI UR23, URZ, 0x1a, UR69 ;  /* 0x0000001aff177899 */ /* 0x000fc40008011645 */
[----:B------:R-:W-:Y:S02]  /*4420*/  ULOP3.LUT UR66, UR10, 0x30, URZ, 0xc0, !UPT ;  /* 0x000000300a427892 */ /* 0x000fe4000f8ec0ff */
[----:B------:R-:W-:Y:S02]  /*4430*/  ULOP3.LUT UR64, UR8, 0x30, URZ, 0xc0, !UPT ;  /* 0x0000003008407892 */ /* 0x000fe4000f8ec0ff */
[----:B------:R-:W-:Y:S02]  /*4440*/  ULOP3.LUT UR15, UR5, 0x6000, URZ, 0xc0, !UPT ;  /* 0x00006000050f7892 */ /* 0x000fe4000f8ec0ff */
[----:B------:R-:W-:Y:S02]  /*4450*/  ULOP3.LUT UR24, UR11, 0x6000, URZ, 0xc0, !UPT ;  /* 0x000060000b187892 */ /* 0x000fe4000f8ec0ff */
[----:B------:R-:W-:Y:S02]  /*4460*/  ULOP3.LUT UR22, UR9, 0x6000, URZ, 0xc0, !UPT ;  /* 0x0000600009167892 */ /* 0x000fe4000f8ec0ff */
[----:B------:R-:W-:-:S02]  /*4470*/  ULOP3.LUT UR5, UR12, 0x6000, URZ, 0xc0, !UPT ;  /* 0x000060000c057892 */ /* 0x000fc4000f8ec0ff */
        /* <DEDUP_REMOVED lines=21> */
[----:B------:R-:W-:Y:S02]  /*45d0*/  UPRMT UR67, UR66, 0x5410, UR24 ;  /* 0x0000541042437896 */ /* 0x000fe40008000018 */
[----:B------:R-:W-:Y:S02]  /*45e0*/  UPRMT UR65, UR64, 0x5410, UR22 ;  /* 0x0000541040417896 */ /* 0x000fe40008000016 */
[----:B------:R-:W-:-:S02]  /*45f0*/  UPRMT UR63, UR17, 0x5410, UR19 ;  /* 0x00005410113f7896 */ /* 0x000fc40008000013 */
[----:B------:R-:W-:Y:S02]  /*4600*/  UPRMT UR61, UR6, 0x5410, UR15 ;  /* 0x00005410063d7896 */ /* 0x000fe4000800000f */
[----:B------:R-:W-:Y:S02]  /*4610*/  UPRMT UR59, UR4, 0x5410, UR5 ;  /* 0x00005410043b7896 */ /* 0x000fe40008000005 */
[----:B------:R-:W-:Y:S02]  /*4620*/  UPRMT UR57, UR12, 0x5410, UR7 ;  /* 0x000054100c397896 */ /* 0x000fe40008000007 */
[----:B------:R-:W-:Y:S02]  /*4630*/  UPRMT UR55, UR10, 0x5410, UR11 ;  /* 0x000054100a377896 */ /* 0x000fe4000800000b */
[----:B------:R-:W-:Y:S01]  /*4640*/  UPRMT UR53, UR8, 0x5410, UR9 ;  /* 0x0000541008357896 */ /* 0x000fe20008000009 */
[----:B------:R-:W-:Y:S01]  /*4650*/  UMOV UR66, URZ ;  /* 0x000000ff00427c82 */ /* 0x000fe20008000000 */
[----:B------:R-:W-:-:S10]  /*4660*/  UMOV UR64, URZ ;  /* 0x000000ff00407c82 */ /* 0x000fd40008000000 */
.L_x_77:
[C---:B------:R-:W-:Y:S02]  /*4670*/  LEA R0, R23.reuse, UR49, 0x3 ;  /* 0x0000003117007c11 */ /* 0x040fe4000f8e18ff */
[----:B------:R-:W-:Y:S02]  /*4680*/  SHF.L.U32 R9, R22, 0x1f, RZ ;  /* 0x0000001f16097819 */ /* 0x000fe400000006ff */
[----:B------:R-:W-:Y:S02]  /*4690*/  LEA R8, R23, UR49, 0x4 ;  /* 0x0000003117087c11 */ /* 0x000fe4000f8e20ff */
[----:B------:R-:W1:Y:S02]  /*46a0*/  SYNCS.PHASECHK.TRANS64.TRYWAIT P0, [R0+URZ+0x80], R9 ;  /* 0x00008009000075a7 */ /* 0x000e6400080011ff */
[----:B-1--4-:R-:W-:Y:S05]  /*46b0*/  @!P0 BRA `(.L_x_70) ;  /* 0x0000006800508947 */ /* 0x012fea0003800000 */
.L_x_166:
[----:B-1----:R-:W1:Y:S01]  /*46c0*/  LDS.128 R8, [R8+0xf0] ;  /* 0x0000f00008087984 */ /* 0x002e620000000c00 */
[----:B------:R-:W-:Y:S02]  /*46d0*/  VIADD R0, R0, 0x90 ;  /* 0x0000009000007836 */ /* 0x000fe40000000000 */
[----:B------:R-:W-:Y:S01]  /*46e0*/  VIADD R23, R23, 0x1 ;  /* 0x0000000117177836 */ /* 0x000fe20000000000 */
[----:B------:R-:W-:Y:S01]  /*46f0*/  @!PT LDS RZ, [RZ] ;  /* 0x00000000fffff984 */ /* 0x000fe20000000800 */
[----:B------:R-:W-:Y:S01]  /*4700*/  @!PT LDS RZ, [RZ] ;  /* 0x00000000fffff984 */ /* 0x000fe20000000800 */
[----:B------:R-:W-:Y:S01]  /*4710*/  @!PT LDS RZ, [RZ] ;  /* 0x00000000fffff984 */ /* 0x000fe20000000800 */
[----:B------:R-:W-:Y:S01]  /*4720*/  @!PT LDS RZ, [RZ] ;  /* 0x00000000fffff984 */ /* 0x000fe20000000800 */
[----:B------:R2:W-:Y:S06]  /*4730*/  MEMBAR.ALL.CTA ;  /* 0x0000000000007992 */ /* 0x0005ec0000008000 */
[----:B--2---:R-:W2:Y:S01]  /*4740*/  FENCE.VIEW.ASYNC.S ;  /* 0x00000000000073c6 */ /* 0x004ea20000000000 */
[----:B------:R-:W-:-:S04]  /*4750*/  PRMT R0, RZ, 0x654, R0 ;  /* 0x00000654ff007816 */ /* 0x000fc80000000000 */
[----:B--2---:R2:W-:Y:S01]  /*4760*/  SYNCS.ARRIVE.TRANS64.RED.A1T0 RZ, [R0+URZ], RZ ;  /* 0x000000ff00ff79a7 */ /* 0x0045e200081004ff */
[----:B-1----:R-:W-:Y:S01]  /*4770*/  LOP3.LUT P1, RZ, R10, 0x1, RZ, 0xc0, !PT ;  /* 0x000000010aff7812 */ /* 0x002fe2000782c0ff */
[----:B--2---:R-:W-:-:S12]  /*4780*/  BRA.U UP2, `(.L_x_71) ;  /* 0x0000000502cc7547 */ /* 0x004fd8000b800000 */
[----:B------:R-:W1:Y:S01]  /*4790*/  LDCU UR4, c[0x0][0x38c] ;  /* 0x00007180ff0477ac */ /* 0x000e620008000800 */
[----:B------:R-:W-:Y:S02]  /*47a0*/  R2UR UR5, R14 ;  /* 0x000000000e0572ca */ /* 0x000fe400000e0000 */
[----:B------:R-:W-:Y:S02]  /*47b0*/  PLOP3.LUT P2, PT, PT, PT, PT, 0x80, 0x8 ;  /* 0x000000000008781c */ /* 0x000fe40003f4f070 */
[----:B------:R-:W-:-:S09]  /*47c0*/  SHF.L.U32 R9, R24, 0x1f, RZ ;  /* 0x0000001f18097819 */ /* 0x000fd200000006ff */
[----:B------:R-:W-:Y:S02]  /*47d0*/  ULEA UR6, UR5, UR49, 0x3 ;  /* 0x0000003105067291 */ /* 0x000fe4000f8e18ff */
[----:B------:R-:W-:Y:S02]  /*47e0*/  ULEA UR44, UR5, UR45, 0x7 ;  /* 0x0000002d052c7291 */ /* 0x000fe4000f8e38ff */
[----:B-1----:R-:W-:Y:S02]  /*47f0*/  UISETP.GE.AND UP0, UPT, UR4, 0x1, UPT ;  /* 0x000000010400788c */ /* 0x002fe4000bf06270 */
[----:B------:R-:W-:-:S04]  /*4800*/  IMAD.U32 R8, RZ, RZ, UR6 ;  /* 0x00000006ff087e24 */ /* 0x000fc8000f8e00ff */
[----:B------:R-:W-:-:S05]  /*4810*/  PLOP3.LUT P0, PT, PT, PT, UP0, 0x80, 0x8 ;  /* 0x000000000008781c */ /* 0x000fca0003f0f008 */
[----:B------:R-:W-:-:S08]  /*4820*/  @UP0 ULEA UR4, UR47, UR49, 0x3 ;  /* 0x000000312f040291 */ /* 0x000fd0000f8e18ff */
[----:B------:R-:W-:-:S04]  /*4830*/  @P0 SHF.L.U32 R0, R2, 0x1f, RZ ;  /* 0x0000001f02000819 */ /* 0x000fc800000006ff */
[----:B------:R1:W2:Y:S01]  /*4840*/  @P0 SYNCS.PHASECHK.TRANS64.TRYWAIT P2, [UR4], R0 ;  /* 0x00000000ff0005a7 */ /* 0x0002a20008041104 */
[----:B------:R-:W3:Y:S02]  /*4850*/  SYNCS.PHASECHK.TRANS64.TRYWAIT P0, [UR6+0xb0], R9 ;  /* 0x0000b009ff0075a7 */ /* 0x000ee40008001106 */
[----:B-123--:R-:W-:Y:S05]  /*4860*/  @!P0 BRA `(.L_x_72) ;  /* 0x0000006400f88947 */ /* 0x00efea0003800000 */
.L_x_168:
[----:B------:R-:W-:Y:S01]  /*4870*/  UMOV UR51, UR46 ;  /* 0x0000002e00337c82 */ /* 0x000fe20008000000 */
[----:B------:R-:W-:Y:S05]  /*4880*/  BRA.U !UP0, `(.L_x_73) ;  /* 0x0000000508747547 */ /* 0x000fea000b800000 */
[----:B------:R-:W-:Y:S01]  /*4890*/  R2UR UR4, R19 ;  /* 0x00000000130472ca */ /* 0x000fe200000e0000 */
[----:B------:R-:W-:Y:S01]  /*48a0*/  UMOV UR10, URZ ;  /* 0x000000ff000a7c82 */ /* 0x000fe20008000000 */
[----:B------:R-:W-:Y:S01]  /*48b0*/  R2UR UR48, R5 ;  /* 0x00000000053072ca */ /* 0x000fe200000e0000 */
[----:B------:R-:W-:-:S10]  /*48c0*/  UMOV UR5, UR47 ;  /* 0x0000002f00057c82 */ /* 0x000fd40008000000 */
[----:B------:R-:W-:-:S12]  /*48d0*/  UIADD3 UR51, UPT, UPT, UR4, UR46, URZ ;  /* 0x0000002e04337290 */ /* 0x000fd8000fffe0ff */
.L_x_76:
[----:B------:R-:W-:Y:S01]  /*48e0*/  ULEA UR7, UR5, UR49, 0x3 ;  /* 0x0000003105077291 */ /* 0x000fe2000f8e18ff */
[----:B----4-:R-:W-:Y:S11]  /*48f0*/  @P2 BRA `(.L_x_74) ;  /* 0x00000000000c2947 */ /* 0x010ff60003800000 */
[----:B-1----:R-:W-:Y:S04]  /*4900*/  SHF.L.U32 R9, R2, 0x1f, RZ ;  /* 0x0000001f02097819 */ /* 0x002fe800000006ff */
[----:B------:R-:W1:Y:S02]  /*4910*/  SYNCS.PHASECHK.TRANS64.TRYWAIT P0, [UR7], R9 ;  /* 0x00000009ff0075a7 */ /* 0x000e640008001107 */
[----:B-1----:R-:W-:Y:S05]  /*4920*/  @!P0 BRA `(.L_x_75) ;  /* 0x0000006400e48947 */ /* 0x002fea0003800000 */
.L_x_74:
[----:B------:R-:W-:Y:S01]  /*4930*/  UISETP.NE.AND UP0, UPT, UR48, 0x1, UPT ;  /* 0x000000013000788c */ /* 0x000fe2000bf05270 */
[----:B------:R-:W-:Y:S01]  /*4940*/  PLOP3.LUT P2, PT, PT, PT, PT, 0x80, 0x8 ;  /* 0x000000000008781c */ /* 0x000fe20003f4f070 */
[----:B------:R-:W-:Y:S01]  /*4950*/  UIADD3 UR4, UPT, UPT, UR5, 0x1, URZ ;  /* 0x0000000105047890 */ /* 0x000fe2000fffe0ff */
[----:B------:R-:W-:Y:S01]  /*4960*/  R2UR UR12, R12 ;  /* 0x000000000c0c72ca */ /* 0x000fe200000e0000 */
[----:B------:R-:W-:Y:S01]  /*4970*/  UIADD3 UR50, UPT, UPT, UR7, 0x18, URZ ;  /* 0x0000001807327890 */ /* 0x000fe2000fffe0ff */
[----:B------:R-:W-:Y:S01]  /*4980*/  R2UR UR14, R13 ;  /* 0x000000000d0e72ca */ /* 0x000fe200000e0000 */
[----:B------:R-:W-:Y:S01]  /*4990*/  UISETP.NE.AND UP1, UPT, UR4, 0x3, UPT ;  /* 0x000000030400788c */ /* 0x000fe2000bf25270 */
[----:B------:R-:W-:Y:S01]  /*49a0*/  PLOP3.LUT P0, PT, PT, PT, UP0, 0x80, 0x8 ;  /* 0x000000000008781c */ /* 0x000fe20003f0f008 */
[----:B------:R-:W-:Y:S01]  /*49b0*/  UIADD3 UR46, UPT, UPT, UR46, 0x1, URZ ;  /* 0x000000012e2e7890 */ /* 0x000fe2000fffe0ff */
[----:B------:R-:W-:Y:S01]  /*49c0*/  R2UR UR16, R7 ;  /* 0x00000000071072ca */ /* 0x000fe200000e0000 */
[----:B------:R-:W-:Y:S01]  /*49d0*/  USEL UR6, URZ, 0x1, UP1 ;  /* 0x00000001ff067887 */ /* 0x000fe20008800000 */
[----:B------:R-:W-:Y:S01]  /*49e0*/  R2UR UR8, R6 ;  /* 0x00000000060872ca */ /* 0x000fe200000e0000 */
[----:B------:R-:W-:Y:S02]  /*49f0*/  USEL UR47, UR4, URZ, UP1 ;  /* 0x000000ff042f7287 */ /* 0x000fe40008800000 */
[----:B------:R-:W-:Y:S02]  /*4a00*/  UIADD3 UR48, UPT, UPT, UR48, -0x1, URZ ;  /* 0xffffffff30307890 */ /* 0x000fe4000fffe0ff */
[----:B------:R-:W-:Y:S01]  /*4a10*/  @UP0 ULEA UR4, UR47, UR49, 0x3 ;  /* 0x000000312f040291 */ /* 0x000fe2000f8e18ff */
[----:B------:R-:W-:Y:S01]  /*4a20*/  LOP3.LUT R2, R2, UR6, RZ, 0x3c, !PT ;  /* 0x0000000602027c12 */ /* 0x000fe2000f8e3cff */
[----:B------:R-:W-:Y:S02]  /*4a30*/  ULEA UR12, UR5, UR12, 0x6 ;  /* 0x0000000c050c7291 */ /* 0x000fe4000f8e30ff */
[----:B------:R-:W-:Y:S01]  /*4a40*/  ULEA UR14, UR5, UR14, 0x6 ;  /* 0x0000000e050e7291 */ /* 0x000fe2000f8e30ff */
[----:B-1----:R-:W-:Y:S01]  /*4a50*/  @P0 SHF.L.U32 R0, R2, 0x1f, RZ ;  /* 0x0000001f02000819 */ /* 0x002fe200000006ff */
[----:B------:R-:W-:Y:S02]  /*4a60*/  UISETP.NE.U32.AND UP0, UPT, UR10, URZ, UPT ;  /* 0x000000ff0a00728c */ /* 0x000fe4000bf05070 */
[----:B------:R-:W-:Y:S01]  /*4a70*/  UIADD3 UR10, UPT, UPT, UR12, 0x20, URZ ;  /* 0x000000200c0a7890 */ /* 0x000fe2000fffe0ff */
[----:B------:R2:W3:Y:S01]  /*4a80*/  @P0 SYNCS.PHASECHK.TRANS64.TRYWAIT P2, [UR4], R0 ;  /* 0x00000000ff0005a7 */ /* 0x0004e20008041104 */
[----:B------:R-:W-:Y:S02]  /*4a90*/  UIADD3 UR42, UPT, UPT, UR14, 0x20, URZ ;  /* 0x000000200e2a7890 */ /* 0x000fe4000fffe0ff */
[----:B------:R-:W-:Y:S02]  /*4aa0*/  ULEA UR6, UR5, UR16, 0xa ;  /* 0x0000001005067291 */ /* 0x000fe4000f8e50ff */
[----:B------:R-:W-:Y:S02]  /*4ab0*/  ULEA UR4, UR5, UR8, 0xb ;  /* 0x0000000805047291 */ /* 0x000fe4000f8e58ff */
[----:B------:R-:W-:Y:S02]  /*4ac0*/  UIADD3 UR40, UPT, UPT, UR6, 0x2, URZ ;  /* 0x0000000206287890 */ /* 0x000fe4000fffe0ff */
        /* <DEDUP_REMOVED lines=12> */
[----:B------:R-:W-:Y:S01]  /*4b90*/  UIADD3 UR8, UPT, UPT, UR4, 0x406, URZ ;  /* 0x0000040604087890 */ /* 0x000fe2000fffe0ff */
[----:B------:R-:W-:Y:S01]  /*4ba0*/  UMOV UR13, 0x4008 ;  /* 0x00004008000d7882 */ /* 0x000fe20000000000 */
[----:B------:R-:W-:Y:S01]  /*4bb0*/  UMOV UR11, 0x4008 ;  /* 0x00004008000b7882 */ /* 0x000fe20000000000 */
[----:B------:R1:W-:Y:S01]  /*4bc0*/  UTCCP.T.S.2CTA.4x32dp128bit tmem[UR45+0x100], gdesc[UR12] ;  /* 0x0001000c2d0079e7 */ /* 0x0003e20009300000 */
[----:B------:R4:W-:Y:S01]  /*4bd0*/  UTCCP.T.S.2CTA.4x32dp128bit tmem[UR45+0x104], gdesc[UR10] ;  /* 0x0001040a2d0079e7 */ /* 0x0009e20009300000 */
[----:B------:R-:W-:Y:S01]  /*4be0*/  UMOV UR15, 0x4008 ;  /* 0x00004008000f7882 */ /* 0x000fe20000000000 */
[----:B------:R-:W-:Y:S01]  /*4bf0*/  UMOV UR43, 0x4008 ;  /* 0x00004008002b7882 */ /* 0x000fe20000000000 */
[----:B------:R2:W-:Y:S01]  /*4c00*/  UTCCP.T.S.2CTA.4x32dp128bit tmem[UR45+0x108], gdesc[UR14] ;  /* 0x0001080e2d0079e7 */ /* 0x0005e20009300000 */
[----:B------:R2:W-:Y:S01]  /*4c10*/  UTCCP.T.S.2CTA.4x32dp128bit tmem[UR45+0x10c], gdesc[UR42] ;  /* 0x00010c2a2d0079e7 */ /* 0x0005e20009300000 */
[----:B------:R-:W-:Y:S01]  /*4c20*/  UMOV UR7, 0x40004040 ;  /* 0x4000404000077882 */ /* 0x000fe20000000000 */
        /* <DEDUP_REMOVED lines=15> */
[----:B-1----:R-:W-:Y:S02]  /*4d20*/  R2UR UR13, R26 ;  /* 0x000000001a0d72ca */ /* 0x002fe400000e0000 */
[----:B----4-:R-:W-:Y:S02]  /*4d30*/  R2UR UR10, R18 ;  /* 0x00000000120a72ca */ /* 0x010fe400000e0000 */
[----:B--2---:R-:W-:Y:S02]  /*4d40*/  R2UR UR14, R16 ;  /* 0x00000000100e72ca */ /* 0x004fe400000e0000 */
[----:B------:R-:W-:Y:S02]  /*4d50*/  R2UR UR42, R21 ;  /* 0x00000000152a72ca */ /* 0x000fe400000e0000 */
[----:B------:R-:W-:Y:S02]  /*4d60*/  R2UR UR43, R20 ;  /* 0x00000000142b72ca */ /* 0x000fe400000e0000 */
[----:B------:R-:W-:Y:S02]  /*4d70*/  R2UR UR15, R15 ;  /* 0x000000000f0f72ca */ /* 0x000fe400000e0000 */
[----:B------:R-:W-:Y:S09]  /*4d80*/  R2UR UR11, R17 ;  /* 0x00000000110b72ca */ /* 0x000ff200000e0000 */
[----:B------:R1:W-:Y:S01]  /*4d90*/  UTCQMMA.2CTA gdesc[UR4], gdesc[UR6], tmem[UR44], tmem[UR66], idesc[UR67], tmem[UR42], UP0 ;  /* 0x002a420604007dea */ /* 0x0003e2000820032c */
[----:B------:R-:W-:Y:S01]  /*4da0*/  UISETP.NE.AND UP0, UPT, UR46, UR51, UPT ;  /* 0x000000332e00728c */ /* 0x000fe2000bf05270 */
[----:B------:R-:W-:Y:S01]  /*4db0*/  UTCQMMA.2CTA gdesc[UR38], gdesc[UR40], tmem[UR44], tmem[UR64], idesc[UR65], tmem[UR14], UPT ;  /* 0x000e402826007dea */ /* 0x000fe2000ba0032c */
[----:B------:R-:W-:Y:S01]  /*4dc0*/  UTCQMMA.2CTA gdesc[UR34], gdesc[UR36], tmem[UR44], tmem[UR62], idesc[UR63], tmem[UR76], UPT ;  /* 0x004c3e2422007dea */ /* 0x000fe2000ba0032c */
[----:B------:R-:W-:Y:S01]  /*4dd0*/  UTCQMMA.2CTA gdesc[UR30], gdesc[UR32], tmem[UR44], tmem[UR60], idesc[UR61], tmem[UR74], UPT ;  /* 0x004a3c201e007dea */ /* 0x000fe2000ba0032c */
[----:B------:R2:W-:Y:S01]  /*4de0*/  UTCQMMA.2CTA gdesc[UR26], gdesc[UR28], tmem[UR44], tmem[UR58], idesc[UR59], tmem[UR10], UPT ;  /* 0x000a3a1c1a007dea */ /* 0x0005e2000ba0032c */
[----:B------:R4:W-:Y:S01]  /*4df0*/  UTCQMMA.2CTA gdesc[UR22], gdesc[UR24], tmem[UR44], tmem[UR56], idesc[UR57], tmem[UR72], UPT ;  /* 0x0048381816007dea */ /* 0x0009e2000ba0032c */
[----:B------:R4:W-:Y:S01]  /*4e00*/  UTCQMMA.2CTA gdesc[UR18], gdesc[UR20], tmem[UR44], tmem[UR54], idesc[UR55], tmem[UR70], UPT ;  /* 0x0046361412007dea */ /* 0x0009e2000ba0032c */
[----:B------:R4:W-:Y:S01]  /*4e10*/  UTCQMMA.2CTA gdesc[UR8], gdesc[UR16], tmem[UR44], tmem[UR52], idesc[UR53], tmem[UR68], UPT ;  /* 0x0044341008007dea */ /* 0x0009e2000ba0032c */
[----:B------:R4:W-:Y:S01]  /*4e20*/  UTCBAR.2CTA.MULTICAST [UR50], URZ, UR13 ;  /* 0x000000ff320073e9 */ /* 0x0009e2000820080d */
[----:B-1----:R-:W-:Y:S01]  /*4e30*/  UMOV UR5, UR47 ;  /* 0x0000002f00057c82 */ /* 0x002fe20008000000 */
[----:B--2---:R-:W-:Y:S01]  /*4e40*/  UMOV UR10, 0x1 ;  /* 0x00000001000a7882 */ /* 0x004fe20000000000 */
[----:B---3--:R-:W-:Y:S05]  /*4e50*/  BRA.U UP0, `(.L_x_76) ;  /* 0xfffffff900a07547 */ /* 0x008fea000b83ffff */
.L_x_73:
[----:B------:R-:W-:Y:S01]  /*4e60*/  R2UR UR4, R8 ;  /* 0x00000000080472ca */ /* 0x000fe200000e0000 */
[----:B------:R-:W-:Y:S01]  /*4e70*/  UMOV UR46, UR51 ;  /* 0x00000033002e7c82 */ /* 0x000fe20008000000 */
[----:B------:R-:W-:-:S11]  /*4e80*/  R2UR UR5, R25 ;  /* 0x00000000190572ca */ /* 0x000fd600000e0000 */
[----:B------:R-:W-:-:S09]  /*4e90*/  UIADD3 UR4, UPT, UPT, UR4, 0xa0, URZ ;  /* 0x000000a004047890 */ /* 0x000fd2000fffe0ff */
[----:B------:R2:W-:Y:S01]  /*4ea0*/  UTCBAR.2CTA.MULTICAST [UR4], URZ, UR5 ;  /* 0x000000ff040073e9 */ /* 0x0005e20008200805 */
[----:B------:R-:W-:Y:S02]  /*4eb0*/  NOP ;  /* 0x0000000000007918 */ /* 0x000fe40000000000 */
.L_x_71:
[----:B--2---:R-:W-:Y:S02]  /*4ec0*/  R2UR UR4, R14 ;  /* 0x000000000e0472ca */ /* 0x004fe400000e0000 */
[----:B------:R-:W-:-:S04]  /*4ed0*/  ISETP.NE.AND P0, PT, R23, 0x2, PT ;  /* 0x000000021700780c */ /* 0x000fc80003f05270 */
[----:B-1----:R-:W-:Y:S02]  /*4ee0*/  SEL R9, RZ, 0x1, P0 ;  /* 0x00000001ff097807 */ /* 0x002fe40000000000 */
[----:B------:R-:W-:Y:S02]  /*4ef0*/  SEL R23, R23, RZ, P0 ;  /* 0x000000ff17177207 */ /* 0x000fe40000000000 */
[----:B------:R-:W-:-:S03]  /*4f00*/  LOP3.LUT R22, R22, R9, RZ, 0x3c, !PT ;  /* 0x0000000916167212 */ /* 0x000fc600078e3cff */
[----:B------:R-:W-:-:S04]  /*4f10*/  UIADD3 UR4, UPT, UPT, UR4, 0x1, URZ ;  /* 0x0000000104047890 */ /* 0x000fc8000fffe0ff */
[----:B------:R-:W-:-:S04]  /*4f20*/  UISETP.NE.AND UP0, UPT, UR4, 0x2, UPT ;  /* 0x000000020400788c */ /* 0x000fc8000bf05270 */
[----:B------:R-:W-:Y:S02]  /*4f30*/  USEL UR5, URZ, 0x1, UP0 ;  /* 0x00000001ff057887 */ /* 0x000fe40008000000 */
[----:B------:R-:W-:-:S04]  /*4f40*/  USEL UR4, UR4, URZ, UP0 ;  /* 0x000000ff04047287 */ /* 0x000fc80008000000 */
[----:B------:R-:W-:Y:S02]  /*4f50*/  LOP3.LUT R24, R24, UR5, RZ, 0x3c, !PT ;  /* 0x0000000518187c12 */ /* 0x000fe4000f8e3cff */
[----:B------:R-:W-:Y:S01]  /*4f60*/  IMAD.U32 R14, RZ, RZ, UR4 ;  /* 0x00000004ff0e7e24 */ /* 0x000fe2000f8e00ff */
[----:B------:R-:W-:Y:S06]  /*4f70*/  @P1 BRA `(.L_x_77) ;  /* 0xfffffff400bc1947 */ /* 0x000fec000383ffff */
[----:B----4-:R-:W1:Y:S01]  /*4f80*/  S2UR UR8, SR_CgaCtaId ;  /* 0x00000000000879c3 */ /* 0x010e620000008800 */
[----:B------:R-:W-:Y:S01]  /*4f90*/  ELECT P0, URZ, PT ;  /* 0x0000000000ff782f */ /* 0x000fe20003800000 */
[----:B------:R-:W-:Y:S01]  /*4fa0*/  IMAD.MOV.U32 R0, RZ, RZ, 0x1 ;  /* 0x00000001ff007424 */ /* 0x000fe200078e00ff */
[----:B------:R-:W-:Y:S01]  /*4fb0*/  UMOV UR4, 0x40 ;  /* 0x0000004000047882 */ /* 0x000fe20000000000 */
[----:B------:R-:W-:-:S04]  /*4fc0*/  R2UR UR5, R4 ;  /* 0x00000000040572ca */ /* 0x000fc800000e0000 */
[----:B------:R-:W-:Y:S09]  /*4fd0*/  UVIRTCOUNT.DEALLOC.SMPOOL 0x80 ;  /* 0x000000800000784c */ /* 0x000ff20000000000 */
[----:B------:R-:W-:Y:S02]  /*4fe0*/  UISETP.NE.AND UP0, UPT, UR5, URZ, UPT ;  /* 0x000000ff0500728c */ /* 0x000fe4000bf05270 */
[----:B-1----:R-:W-:-:S09]  /*4ff0*/  ULEA UR8, UR8, UR4, 0x18 ;  /* 0x0000000408087291 */ /* 0x002fd2000f8ec0ff */
[----:B------:R1:W-:Y:S01]  /*5000*/  @P0 STS.U8 [UR8+0x1c], R0 ;  /* 0x00001c00ff000988 */ /* 0x0003e20008000008 */
[----:B------:R-:W-:Y:S05]  /*5010*/  BRA.U UP0, `(.L_x_78) ;  /* 0x0000000100607547 */ /* 0x000fea000b800000 */
[----:B------:R-:W-:Y:S01]  /*5020*/  R2UR UR4, R14 ;  /* 0x000000000e0472ca */ /* 0x000fe200000e0000 */
[----:B------:R-:W-:Y:S01]  /*5030*/  UIADD3 UR5, UPT, UPT, UR49, 0xb0, URZ ;  /* 0x000000b031057890 */ /* 0x000fe2000fffe0ff */
[----:B------:R-:W-:-:S11]  /*5040*/  SHF.L.U32 R5, R24, 0x1f, RZ ;  /* 0x0000001f18057819 */ /* 0x000fd600000006ff */
[----:B------:R-:W-:-:S09]  /*5050*/  ULEA UR4, UR4, UR5, 0x3 ;  /* 0x0000000504047291 */ /* 0x000fd2000f8e18ff */
[----:B------:R-:W2:Y:S02]  /*5060*/  SYNCS.PHASECHK.TRANS64.TRYWAIT P0, [UR4], R5 ;  /* 0x00000005ff0075a7 */ /* 0x000ea40008001104 */
[----:B--2---:R-:W-:Y:S05]  /*5070*/  @!P0 BRA `(.L_x_79) ;  /* 0x0000006000288947 */ /* 0x004fea0003800000 */
.L_x_171:
[----:B------:R-:W-:-:S13]  /*5080*/  R2UR UR4, R14 ;  /* 0x000000000e0472ca */ /* 0x000fda00000e0000 */
[----:B------:R-:W-:-:S04]  /*5090*/  UIADD3 UR4, UPT, UPT, UR4, 0x1, URZ ;  /* 0x0000000104047890 */ /* 0x000fc8000fffe0ff */
[----:B------:R-:W-:-:S04]  /*50a0*/  UISETP.NE.AND UP1, UPT, UR4, 0x2, UPT ;  /* 0x000000020400788c */ /* 0x000fc8000bf25270 */
[----:B------:R-:W-:Y:S02]  /*50b0*/  USEL UR6, URZ, 0x1, UP1 ;  /* 0x00000001ff067887 */ /* 0x000fe40008800000 */
[----:B------:R-:W-:-:S04]  /*50c0*/  USEL UR4, UR4, URZ, UP1 ;  /* 0x000000ff04047287 */ /* 0x000fc80008800000 */
[----:B------:R-:W-:Y:S01]  /*50d0*/  ULEA UR4, UR4, UR5, 0x3 ;  /* 0x0000000504047291 */ /* 0x000fe2000f8e18ff */
[----:B-1----:R-:W-:-:S04]  /*50e0*/  LOP3.LUT R5, R24, UR6, RZ, 0x3c, !PT ;  /* 0x0000000618057c12 */ /* 0x002fc8000f8e3cff */
[----:B------:R-:W-:Y:S01]  /*50f0*/  SHF.L.U32 R5, R5, 0x1f, RZ ;  /* 0x0000001f05057819 */ /* 0x000fe200000006ff */
[----:B------:R-:W-:-:S04]  /*5100*/  IMAD.U32 R0, RZ, RZ, UR4 ;  /* 0x00000004ff007e24 */ /* 0x000fc8000f8e00ff */
[----:B------:R1:W2:Y:S03]  /*5110*/  SYNCS.PHASECHK.TRANS64.TRYWAIT P0, [R0+URZ], R5 ;  /* 0x00000005000075a7 */ /* 0x0002a600080011ff */
[----:B--2---:R-:W-:Y:S05]  /*5120*/  @!P0 NANOSLEEP.SYNCS 0x989680 ;  /* 0x009896800000895d */ /* 0x004fea0003900000 */
[----:B------:R-:W2:Y:S02]  /*5130*/  @!P0 SYNCS.PHASECHK.TRANS64 P0, [R0+URZ], R5 ;  /* 0x00000005000085a7 */ /* 0x000ea400080010ff */
[----:B--2---:R-:W-:Y:S05]  /*5140*/  @P0 BRA `(.L_x_80) ;  /* 0x0000000000240947 */ /* 0x004fea0003800000 */
.L_x_81:
[----:B--2---:R2:W3:Y:S02]  /*5150*/  SYNCS.PHASECHK.TRANS64.TRYWAIT P0, [R0+URZ], R5 ;  /* 0x00000005000075a7 */ /* 0x0044e400080011ff */
[----:B---3--:R-:W-:Y:S05]  /*5160*/  @!P0 NANOSLEEP.SYNCS 0x989680 ;  /* 0x009896800000895d */ /* 0x008fea0003900000 */
[----:B------:R-:W3:Y:S02]  /*5170*/  @!P0 SYNCS.PHASECHK.TRANS64 P0, [R0+URZ], R5 ;  /* 0x00000005000085a7 */ /* 0x000ee400080010ff */
[----:B---3--:R-:W-:Y:S05]  /*5180*/  @!P0 BRA `(.L_x_81) ;  /* 0xfffffffc00f08947 */ /* 0x008fea000383ffff */
[----:B------:R-:W-:Y:S05]  /*5190*/  BRA `(.L_x_80) ;  /* 0x0000000000107947 */ /* 0x000fea0003800000 */
.L_x_78:
[----:B------:R-:W-:Y:S01]  /*51a0*/  R2UR UR5, R3 ;  /* 0x00000000030572ca */ /* 0x000fe200000e0000 */
[----:B------:R-:W-:-:S12]  /*51b0*/  UIADD3 UR4, UPT, UPT, UR49, 0xe0, URZ ;  /* 0x000000e031047890 */ /* 0x000fd8000fffe0ff */
[----:B------:R-:W-:-:S09]  /*51c0*/  UPRMT UR4, UR5, 0x654, UR4 ;  /* 0x0000065405047896 */ /* 0x000fd20008000004 */
[----:B------:R-:W-:Y:S03]  /*51d0*/  SYNCS.ARRIVE.TRANS64.RED.A1T0 RZ, [UR4], RZ ;  /* 0x000000ffffff79a7 */ /* 0x000fe60008100404 */
.L_x_80:
[----:B-12---:R-:W-:Y:S01]  /*51e0*/  SHF.L.U32 R5, RZ, 0x1f, RZ ;  /* 0x0000001fff057819 */ /* 0x006fe200000006ff */
[----:B------:R-:W-:Y:S01]  /*51f0*/  UIADD3 UR4, UPT, UPT, UR49, 0xe0, URZ ;  /* 0x000000e031047890 */ /* 0x000fe2000fffe0ff */
[----:B------:R-:W-:Y:S02]  /*5200*/  PLOP3.LUT P0, PT, PT, PT, UP0, 0x80, 0x8 ;  /* 0x000000000008781c */ /* 0x000fe40003f0f008 */
[----:B------:R-:W1:Y:S02]  /*5210*/  SYNCS.PHASECHK.TRANS64.TRYWAIT P1, [UR49+0xe0], R5 ;  /* 0x0000e005ff0075a7 */ /* 0x000e640008021131 */
[----:B-1----:R-:W-:Y:S09]  /*5220*/  @!P1 BRA `(.L_x_82) ;  /* 0x0000005c00d49947 */ /* 0x002ff20003800000 */
.L_x_173:
[----:B------:R-:W-:Y:S01]  /*5230*/  R2UR UR5, R3 ;  /* 0x00000000030572ca */ /* 0x000fe200000e0000 */
[----:B------:R-:W-:-:S12]  /*5240*/  UMOV UR6, 0x1 ;  /* 0x0000000100067882 */ /* 0x000fd80000000000 */
[----:B------:R-:W-:-:S03]  /*5250*/  @!UP0 UPRMT UR4, UR5, 0x654, UR4 ;  /* 0x0000065405048896 */ /* 0x000fc60008000004 */
[----:B------:R-:W-:-:S06]  /*5260*/  UMOV UR5, 0xffff ;  /* 0x0000ffff00057882 */ /* 0x000fcc0000000000 */
[----:B------:R-:W-:Y:S01]  /*5270*/  @!P0 SYNCS.ARRIVE.TRANS64.RED.A1T0 RZ, [UR4], RZ ;  /* 0x000000ffffff89a7 */ /* 0x000fe20008100404 */
[----:B------:R-:W-:Y:S01]  /*5280*/  NOP ;  /* 0x0000000000007918 */ /* 0x000fe20000000000 */
[----:B-1----:R-:W1:Y:S01]  /*5290*/  LDS R0, [UR8+0x14] ;  /* 0x00001408ff007984 */ /* 0x002e620008000800 */
[----:B------:R-:W-:-:S04]  /*52a0*/  ULOP3.LUT UR4, UR45, 0xffff, URZ, 0xc0, !UPT ;  /* 0x0000ffff2d047892 */ /* 0x000fc8000f8ec0ff */
[----:B------:R-:W-:-:S04]  /*52b0*/  USHF.R.U32.HI UR4, URZ, 0x5, UR4 ;  /* 0x00000005ff047899 */ /* 0x000fc80008011604 */
[----:B------:R-:W-:Y:S02]  /*52c0*/  USHF.L.U32 UR5, UR5, UR4, URZ ;  /* 0x0000000405057299 */ /* 0x000fe400080006ff */
[----:B------:R-:W-:-:S04]  /*52d0*/  USHF.L.U32 UR4, UR6, UR4, URZ ;  /* 0x0000000406047299 */ /* 0x000fc800080006ff */
[----:B-1----:R-:W-:-:S04]  /*52e0*/  LOP3.LUT R0, R0, UR5, RZ, 0xc0, !PT ;  /* 0x0000000500007c12 */ /* 0x002fc8000f8ec0ff */
[----:B------:R-:W-:-:S13]  /*52f0*/  ISETP.NE.AND P0, PT, R0, UR5, PT ;  /* 0x0000000500007c0c */ /* 0x000fda000bf05270 */
[----:B------:R-:W-:Y:S05]  /*5300*/  @P0 BRA `(.L_x_83) ;  /* 0x0000000000580947 */ /* 0x000fea0003800000 */
[----:B------:R-:W1:Y:S02]  /*5310*/  LDS R0, [UR8+0x18] ;  /* 0x00001808ff007984 */ /* 0x000e640008000800 */
[----:B-1----:R-:W-:-:S04]  /*5320*/  LOP3.LUT R0, R0, UR4, RZ, 0xc0, !PT ;  /* 0x0000000400007c12 */ /* 0x002fc8000f8ec0ff */
[----:B------:R-:W-:-:S13]  /*5330*/  ISETP.NE.AND P0, PT, R0, UR4, PT ;  /* 0x0000000400007c0c */ /* 0x000fda000bf05270 */
[----:B------:R-:W-:Y:S05]  /*5340*/  @P0 BRA `(.L_x_84) ;  /* 0x00000000003c0947 */ /* 0x000fea0003800000 */
[----:B------:R-:W1:Y:S01]  /*5350*/  S2R R2, SR_LANEID ;  /* 0x0000000000027919 */ /* 0x000e620000000000 */
[----:B------:R-:W-:Y:S01]  /*5360*/  ULOP3.LUT UR5, URZ, UR5, URZ, 0x33, !UPT ;  /* 0x00000005ff057292 */ /* 0x000fe2000f8e33ff */
[----:B------:R-:W-:Y:S01]  /*5370*/  LOP3.LUT R4, RZ, UR4, RZ, 0x33, !PT ;  /* 0x00000004ff047c12 */ /* 0x000fe2000f8e33ff */
[----:B------:R-:W-:Y:S02]  /*5380*/  VOTEU.ANY UR4, UPT, PT ;  /* 0x0000000000047886 */ /* 0x000fe400038e0100 */
[----:B------:R-:W-:Y:S01]  /*5390*/  UFLO.U32 UR4, UR4 ;  /* 0x00000004000472bd */ /* 0x000fe200080e0000 */
[----:B------:R-:W2:Y:S01]  /*53a0*/  REDUX UR6, R4 ;  /* 0x00000000040673c4 */ /* 0x000ea20000000000 */
[----:B------:R-:W-:-:S06]  /*53b0*/  IMAD.U32 R0, RZ, RZ, UR5 ;  /* 0x00000005ff007e24 */ /* 0x000fcc000f8e00ff */
[----:B------:R3:W-:Y:S01]  /*53c0*/  UTCATOMSWS.AND URZ, UR5 ;  /* 0x0000000500ff79e3 */ /* 0x0007e20008000000 */
[----:B------:R-:W4:Y:S01]  /*53d0*/  REDUX UR7, R0 ;  /* 0x00000000000773c4 */ /* 0x000f220000000000 */
[----:B-1----:R-:W-:Y:S01]  /*53e0*/  ISETP.EQ.U32.AND P0, PT, R2, UR4, PT ;  /* 0x0000000402007c0c */ /* 0x002fe2000bf02070 */
[----:B--2---:R-:W-:Y:S01]  /*53f0*/  IMAD.U32 R2, RZ, RZ, UR6 ;  /* 0x00000006ff027e24 */ /* 0x004fe2000f8e00ff */
[----:B----4-:R-:W-:-:S11]  /*5400*/  MOV R3, UR7 ;  /* 0x0000000700037c02 */ /* 0x010fd60008000f00 */
[----:B------:R3:W-:Y:S04]  /*5410*/  @P0 ATOMS.AND RZ, [UR8+0x14], R3 ;  /* 0x00001403ffff098c */ /* 0x0007e8000a800008 */
[----:B------:R3:W-:Y:S01]  /*5420*/  @P0 ATOMS.AND RZ, [UR8+0x18], R2 ;  /* 0x00001802ffff098c */ /* 0x0007e2000a800008 */
[----:B------:R-:W-:Y:S05]  /*5430*/  BRA `(.L_x_85) ;  /* 0x0000000000147947 */ /* 0x000fea0003800000 */
.L_x_84:
[----:B------:R-:W-:Y:S02]  /*5440*/  MOV R2, 0x5460 ;  /* 0x0000546000027802 */ /* 0x000fe40000000f00 */
[----:B-----5:R-:W-:Y:S05]  /*5450*/  CALL.REL.NOINC `($__internal_0_$__cuda_sm10x_tcgen05_guardrail_trap_col_being_dealloced_not_returned_by_alloc) ;  /* 0x0000006000b07944 */ /* 0x020fea0003c00000 */
[----:B------:R-:W-:Y:S05]  /*5460*/  BRA `(.L_x_85) ;  /* 0x0000000000087947 */ /* 0x000fea0003800000 */
.L_x_83:
[----:B------:R-:W-:Y:S02]  /*5470*/  MOV R2, 0x5490 ;  /* 0x0000549000027802 */ /* 0x000fe40000000f00 */
[----:B-----5:R-:W-:Y:S05]  /*5480*/  CALL.REL.NOINC `($__internal_2_$__cuda_sm10x_tcgen05_guardrail_trap_unallocated_columns_being_dealloced) ;  /* 0x0000006000bc7944 */ /* 0x020fea0003c00000 */
.L_x_85:
[----:B------:R-:W-:Y:S01]  /*5490*/  NOP ;  /* 0x0000000000007918 */ /* 0x000fe20000000000 */
[----:B---3--:R-:W-:Y:S05]  /*54a0*/  EXIT ;  /* 0x000000000000794d */ /* 0x008fea0003800000 */
.L_x_58:
[----:B------:R-:W-:-:S09]  /*54b0*/  UISETP.NE.OR UP0, UPT, UR21, 0x3, !UP5 ;  /* 0x000000031500788c */ /* 0x000fd2000ef05670 */
[----:B------:R-:W-:Y:S05]  /*54c0*/  BRA.U UP0, `(.L_x_86) ;  /* 0x00000011006c7547 */ /* 0x000fea000b800000 */
[----:B------:R-:W1:Y:S01]  /*54d0*/  LDCU UR31, c[0x0][0x370] ;  /* 0x00006e00ff1f77ac */ /* 0x000e620008000800 */
[----:B------:R-:W2:Y:S01]  /*54e0*/  LDC.64 R16, c[0x0][0x348] ;  /* 0x0000d200ff107b82 */ /* 0x000ea20000000a00 */
[----:B------:R-:W-:Y:S01]  /*54f0*/  R2UR UR10, R88 ;  /* 0x00000000580a72ca */ /* 0x000fe200000e0000 */
[----:B------:R-:W-:Y:S01]  /*5500*/  HFMA2 R13, -RZ, RZ, 0, 0 ;  /* 0x00000000ff0d7431 */ /* 0x000fe200000001ff */
[----:B------:R-:W1:Y:S01]  /*5510*/  LDCU.128 UR40, c[0x0][0xf10] ;  /* 0x0001e200ff2877ac */ /* 0x000e620008000c00 */
[----:B------:R-:W-:Y:S01]  /*5520*/  IMAD.MOV.U32 R15, RZ, RZ, 0x1 ;  /* 0x00000001ff0f7424 */ /* 0x000fe200078e00ff */
[----:B------:R-:W-:Y:S01]  /*5530*/  MOV R7, 0x2000 ;  /* 0x0000200000077802 */ /* 0x000fe20000000f00 */
[----:B------:R-:W-:Y:S01]  /*5540*/  IMAD.MOV.U32 R14, RZ, RZ, RZ ;  /* 0x000000ffff0e7224 */ /* 0x000fe200078e00ff */
[----:B------:R-:W3:Y:S01]  /*5550*/  LDCU UR30, c[0x0][0x374] ;  /* 0x00006e80ff1e77ac */ /* 0x000ee20008000800 */
[----:B------:R-:W4:Y:S01]  /*5560*/  LDC.64 R2, c[0x0][0xc88] ;  /* 0x00032200ff027b82 */ /* 0x000f220000000a00 */
[----:B------:R-:W3:Y:S01]  /*5570*/  LDCU UR15, c[0x0][0xf0c] ;  /* 0x0001e180ff0f77ac */ /* 0x000ee20008000800 */
[----:B------:R-:W2:Y:S06]  /*5580*/  LDCU UR45, c[0x0][0xf20] ;  /* 0x0001e400ff2d77ac */ /* 0x000eac0008000800 */
[----:B------:R-:W4:Y:S01]  /*5590*/  LDC.64 R4, c[0x0][0xc90] ;  /* 0x00032400ff047b82 */ /* 0x000f220000000a00 */
[----:B------:R-:W2:Y:S01]  /*55a0*/  LDCU UR4, c[0x0][0xf30] ;  /* 0x0001e600ff0477ac */ /* 0x000ea20008000800 */
[----:B------:R-:W-:Y:S01]  /*55b0*/  UMOV UR21, 0x400 ;  /* 0x0000040000157882 */ /* 0x000fe20000000000 */
[----:B-1----:R-:W-:-:S02]  /*55c0*/  UIMAD.WIDE.U32 UR6, UR31, UR40, URZ ;  /* 0x000000281f0672a5 */ /* 0x002fc4000f8e00ff */
[----:B---3--:R-:W-:Y:S02]  /*55d0*/  UIMAD.WIDE.U32 UR8, UR30, UR43, URZ ;  /* 0x0000002b1e0872a5 */ /* 0x008fe4000f8e00ff */
[----:B------:R-:W-:Y:S02]  /*55e0*/  ULEA UR21, UR10, UR21, 0x18 ;  /* 0x000000150a157291 */ /* 0x000fe4000f8ec0ff */
[----:B------:R-:W-:Y:S02]  /*55f0*/  UPLOP3.LUT UP3, UPT, UPT, UPT, UPT, 0x40, 0x4 ;  /* 0x000000000004789c */ /* 0x000fe40003f6e870 */
[----:B------:R-:W-:Y:S01]  /*5600*/  UIADD3 UR37, UPT, UPT, UR21, 0x48, URZ ;  /* 0x0000004815257890 */ /* 0x000fe2000fffe0ff */
[----:B------:R-:W-:Y:S01]  /*5610*/  UMOV UR6, UR7 ;  /* 0x0000000700067c82 */ /* 0x000fe20008000000 */
[----:B------:R-:W-:Y:S01]  /*5620*/  UMOV UR38, UR9 ;  /* 0x0000000900267c82 */ /* 0x000fe20008000000 */
[----:B------:R-:W-:Y:S02]  /*5630*/  UISETP.GE.AND UP0, UPT, UR39, 0x1, UPT ;  /* 0x000000012700788c */ /* 0x000fe4000bf06270 */
[----:B------:R-:W-:Y:S01]  /*5640*/  UISETP.NE.AND UP4, UPT, UR39, 0x1, UPT ;  /* 0x000000012700788c */ /* 0x000fe2000bf85270 */
[----:B------:R-:W1:Y:S01]  /*5650*/  LDCU.64 UR22, c[0x0][0xf28] ;  /* 0x0001e500ff1677ac */ /* 0x000e620008000a00 */
[----:B------:R-:W-:-:S02]  /*5660*/  UISETP.NE.AND UP6, UPT, UR15, 0x1, UPT ;  /* 0x000000010f00788c */ /* 0x000fc4000bfc5270 */
[----:B------:R-:W-:Y:S02]  /*5670*/  UISETP.NE.AND UP5, UPT, UR42, 0x1, UPT ;  /* 0x000000012a00788c */ /* 0x000fe4000bfa5270 */
[----:B------:R-:W-:Y:S02]  /*5680*/  UIADD3 UR33, UPT, UPT, UR21, 0x30, URZ ;  /* 0x0000003015217890 */ /* 0x000fe4000fffe0ff */
[----:B------:R-:W-:Y:S02]  /*5690*/  UIADD3 UR25, UPT, UPT, UR21, 0x38, URZ ;  /* 0x0000003815197890 */ /* 0x000fe4000fffe0ff */
[----:B------:R-:W-:Y:S02]  /*56a0*/  UIADD3 UR17, UPT, UPT, UR21, 0x40, URZ ;  /* 0x0000004015117890 */ /* 0x000fe4000fffe0ff */
[----:B------:R-:W-:Y:S02]  /*56b0*/  UPRMT UR37, UR10, 0x654, UR37 ;  /* 0x000006540a257896 */ /* 0x000fe40008000025 */
[----:B------:R-:W-:-:S02]  /*56c0*/  USHF.R.U32.HI UR44, URZ, UR41, UR6 ;  /* 0x00000029ff2c7299 */ /* 0x000fc40008011606 */
[----:B--2---:R-:W-:Y:S02]  /*56d0*/  USHF.R.U32.HI UR38, URZ, UR45, UR38 ;  /* 0x0000002dff267299 */ /* 0x004fe40008011626 */
[----:B------:R-:W-:-:S11]  /*56e0*/  UISETP.NE.AND UP2, UPT, UR4, 0x1, UPT ;  /* 0x000000010400788c */ /* 0x000fd6000bf45270 */
.L_x_97:
[C---:B------:R-:W-:Y:S02]  /*56f0*/  LEA R12, R14.reuse, UR21, 0x3 ;  /* 0x000000150e0c7c11 */ /* 0x040fe4000f8e18ff */
[----:B------:R-:W-:Y:S02]  /*5700*/  SHF.L.U32 R9, R13, 0x1f, RZ ;  /* 0x0000001f0d097819 */ /* 0x000fe400000006ff */
[----:B------:R-:W-:Y:S02]  /*5710*/  LEA R10, R14, UR21, 0x4 ;  /* 0x000000150e0a7c11 */ /* 0x000fe4000f8e20ff */
[----:B------:R-:W2:Y:S02]  /*5720*/  SYNCS.PHASECHK.TRANS64.TRYWAIT P0, [R12+URZ+0x80], R9 ;  /* 0x000080090c0075a7 */ /* 0x000ea400080011ff */
[----:B--23--:R-:W-:Y:S05]  /*5730*/  @!P0 BRA `(.L_x_87) ;  /* 0x0000005800a88947 */ /* 0x00cfea0003800000 */
.L_x_174:
[----:B--2---:R-:W2:Y:S01]  /*5740*/  LDS.128 R8, [R10+0xf0] ;  /* 0x0000f0000a087984 */ /* 0x004ea20000000c00 */
[----:B------:R-:W-:Y:S01]  /*5750*/  UISETP.GE.AND UP0, UPT, UR39, 0x1, UPT ;  /* 0x000000012700788c */ /* 0x000fe2000bf06270 */
[----:B------:R-:W-:Y:S01]  /*5760*/  @!PT LDS RZ, [RZ] ;  /* 0x00000000fffff984 */ /* 0x000fe20000000800 */
[----:B------:R-:W-:Y:S01]  /*5770*/  @!PT LDS RZ, [RZ] ;  /* 0x00000000fffff984 */ /* 0x000fe20000000800 */
[----:B------:R-:W-:Y:S01]  /*5780*/  @!PT LDS RZ, [RZ] ;  /* 0x00000000fffff984 */ /* 0x000fe20000000800 */
[----:B------:R-:W-:Y:S01]  /*5790*/  @!PT LDS RZ, [RZ] ;  /* 0x00000000fffff984 */ /* 0x000fe20000000800 */
[----:B------:R3:W-:Y:S06]  /*57a0*/  MEMBAR.ALL.CTA ;  /* 0x0000000000007992 */ /* 0x0007ec0000008000 */
[----:B---3--:R-:W3:Y:S01]  /*57b0*/  FENCE.VIEW.ASYNC.S ;  /* 0x00000000000073c6 */ /* 0x008ee20000000000 */
[----:B--2---:R-:W-:Y:S11]  /*57c0*/  LOP3.LUT P0, RZ, R10, 0x1, RZ, 0xc0, !PT ;  /* 0x000000010aff7812 */ /* 0x004ff6000780c0ff */
[----:B------:R-:W-:Y:S02]  /*57d0*/  @!UPT UIADD3 URZ, UPT, UPT, URZ, URZ, URZ ;  /* 0x000000fffffff290 */ /* 0x000fe4000fffe0ff */
[----:B---3--:R-:W-:Y:S01]  /*57e0*/  VOTEU.ANY UP1, P0 ;  /* 0x0000000000ff7886 */ /* 0x008fe20000020100 */
[----:B------:R-:W-:Y:S11]  /*57f0*/  PLOP3.LUT P0, PT, PT, PT, UP1, 0x80, 0x8 ;  /* 0x000000000008781c */ /* 0x000ff60003f0f018 */
[----:B------:R-:W-:Y:S02]  /*5800*/  @!UPT UIADD3 URZ, UPT, UPT, URZ, URZ, URZ ;  /* 0x000000fffffff290 */ /* 0x000fe4000fffe0ff */
[----:B------:R-:W-:Y:S02]  /*5810*/  @P0 SHF.R.U32.HI R0, RZ, 0x10, R9 ;  /* 0x00000010ff000819 */ /* 0x000fe40000011609 */
[----:B------:R-:W-:Y:S02]  /*5820*/  @P0 MOV R6, R8 ;  /* 0x0000000800060202 */ /* 0x000fe40000000f00 */
[----:B------:R-:W-:Y:S01]  /*5830*/  @P0 R2UR UR4, R0 ;  /* 0x00000000000402ca */ /* 0x000fe200000e0000 */
[----:B------:R-:W-:Y:S01]  /*5840*/  VIADD R0, R12, 0x90 ;  /* 0x000000900c007836 */ /* 0x000fe20000000000 */
[----:B------:R-:W-:Y:S02]  /*5850*/  @P0 LOP3.LUT R8, R9, 0xffff, RZ, 0xc0, !PT ;  /* 0x0000ffff09080812 */ /* 0x000fe400078ec0ff */
[----:B------:R-:W-:Y:S02]  /*5860*/  @P0 R2UR UR6, R6 ;  /* 0x00000000060602ca */ /* 0x000fe400000e0000 */
[----:B------:R-:W-:Y:S02]  /*5870*/  PRMT R0, RZ, 0x654, R0 ;  /* 0x00000654ff007816 */ /* 0x000fe40000000000 */
[----:B------:R-:W-:Y:S02]  /*5880*/  @P0 R2UR UR5, R8 ;  /* 0x00000000080502ca */ /* 0x000fe400000e0000 */
[----:B------:R2:W-:Y:S03]  /*5890*/  SYNCS.ARRIVE.TRANS64.RED.A1T0 RZ, [R0+URZ], RZ ;  /* 0x000000ff00ff79a7 */ /* 0x0005e600081004ff */
[----:B------:R-:W-:Y:S04]  /*58a0*/  @UP1 UMOV UR29, UR4 ;  /* 0x00000004001d1c82 */ /* 0x000fe80008000000 */
[----:B------:R-:W-:Y:S04]  /*58b0*/  @UP1 UMOV UR14, UR6 ;  /* 0x00000006000e1c82 */ /* 0x000fe80008000000 */
[----:B------:R-:W-:Y:S01]  /*58c0*/  @UP1 UMOV UR13, UR5 ;  /* 0x00000005000d1c82 */ /* 0x000fe20008000000 */
[----:B------:R-:W-:Y:S05]  /*58d0*/  BRA.U !UP0, `(.L_x_88) ;  /* 0x0000000108a47547 */ /* 0x000fea000b800000 */
[----:B------:R-:W-:Y:S02]  /*58e0*/  UIMAD.WIDE.U32 UR18, UR13, UR43, URZ ;  /* 0x0000002b0d1272a5 */ /* 0x000fe4000f8e00ff */
[----:B------:R-:W-:Y:S02]  /*58f0*/  UIMAD.WIDE.U32 UR26, UR14, UR40, URZ ;  /* 0x000000280e1a72a5 */ /* 0x000fe4000f8e00ff */
[----:B------:R-:W-:Y:S02]  /*5900*/  USEL UR4, UR30, UR38, !UP5 ;  /* 0x000000261e047287 */ /* 0x000fe4000e800000 */
[----:B------:R-:W-:Y:S02]  /*5910*/  USEL UR7, UR31, UR44, !UP6 ;  /* 0x0000002c1f077287 */ /* 0x000fe4000f000000 */
[----:B-1----:R-:W-:Y:S02]  /*5920*/  UIMAD.WIDE.U32 UR8, UR4, UR22, URZ ;  /* 0x00000016040872a5 */ /* 0x002fe4000f8e00ff */
[----:B------:R-:W-:Y:S01]  /*5930*/  UIMAD.WIDE.U32 UR10, UR7, UR22, URZ ;  /* 0x00000016070a72a5 */ /* 0x000fe2000f8e00ff */
[----:B------:R-:W-:Y:S02]  /*5940*/  UMOV UR5, UR19 ;  /* 0x0000001300057c82 */ /* 0x000fe40008000000 */
[----:B------:R-:W-:Y:S03]  /*5950*/  USHF.R.U32.HI UR6, URZ, UR45, UR5 ;  /* 0x0000002dff067299 */ /* 0x000fe60008011605 */
[----:B------:R-:W-:Y:S01]  /*5960*/  UMOV UR5, UR27 ;  /* 0x0000001b00057c82 */ /* 0x000fe20008000000 */
[----:B------:R-:W-:Y:S02]  /*5970*/  USEL UR6, UR13, UR6, !UP5 ;  /* 0x000000060d067287 */ /* 0x000fe4000e800000 */
[----:B------:R-:W-:Y:S03]  /*5980*/  USHF.R.U32.HI UR16, URZ, UR41, UR5 ;  /* 0x00000029ff107299 */ /* 0x000fe60008011605 */
[----:B------:R-:W-:Y:S02]  /*5990*/  UMOV UR5, UR9 ;  /* 0x0000000900057c82 */ /* 0x000fe40008000000 */
[----:B------:R-:W-:Y:S03]  /*59a0*/  @UP4 USHF.R.U32.HI UR4, URZ, UR23, UR5 ;  /* 0x00000017ff044299 */ /* 0x000fe60008011605 */
[----:B------:R-:W-:Y:S01]  /*59b0*/  UMOV UR5, UR11 ;  /* 0x0000000b00057c82 */ /* 0x000fe20008000000 */
[----:B------:R-:W-:Y:S02]  /*59c0*/  UIMAD UR4, UR39, UR4, URZ ;  /* 0x00000004270472a4 */ /* 0x000fe4000f8e02ff */
[----:B------:R-:W-:Y:S02]  /*59d0*/  @UP4 USHF.R.U32.HI UR7, URZ, UR23, UR5 ;  /* 0x00000017ff074299 */ /* 0x000fe40008011605 */
[----:B------:R-:W-:Y:S02]  /*59e0*/  UIMAD.WIDE.U32 UR10, UR6, UR22, URZ ;  /* 0x00000016060a72a5 */ /* 0x000fe4000f8e00ff */
[----:B------:R-:W-:Y:S02]  /*59f0*/  USEL UR5, UR14, UR16, !UP6 ;  /* 0x000000100e057287 */ /* 0x000fe4000f000000 */
[----:B------:R-:W-:Y:S02]  /*5a00*/  UIMAD UR8, UR39, UR7, URZ ;  /* 0x00000007270872a4 */ /* 0x000fe4000f8e02ff */
[----:B------:R-:W-:Y:S03]  /*5a10*/  UISETP.GE.AND UP0, UPT, UR6, UR4, UPT ;  /* 0x000000040600728c */ /* 0x000fe6000bf06270 */
[----:B------:R-:W-:Y:S01]  /*5a20*/  UMOV UR4, UR11 ;  /* 0x0000000b00047c82 */ /* 0x000fe20008000000 */
[----:B------:R-:W-:Y:S02]  /*5a30*/  UISETP.GE.OR UP0, UPT, UR5, UR8, UP0 ;  /* 0x000000080500728c */ /* 0x000fe40008706670 */
[----:B------:R-:W-:Y:S02]  /*5a40*/  USHF.R.U32.HI UR4, URZ, UR23, UR4 ;  /* 0x00000017ff047299 */ /* 0x000fe40008011604 */
[----:B------:R-:W-:Y:S02]  /*5a50*/  UIMAD.WIDE.U32 UR8, UR5, UR22, URZ ;  /* 0x00000016050872a5 */ /* 0x000fe4000f8e00ff */
[----:B------:R-:W-:Y:S04]  /*5a60*/  USEL UR10, UR6, UR4, !UP4 ;  /* 0x00000004060a7287 */ /* 0x000fe8000e000000 */
[----:B------:R-:W-:Y:S01]  /*5a70*/  UIADD3 UR11, UPT, UPT, -UR10, URZ, URZ ;  /* 0x000000ff0a0b7290 */ /* 0x000fe2000fffe1ff */
[----:B------:R-:W-:Y:S02]  /*5a80*/  @!UP0 UMOV UR4, UR9 ;  /* 0x0000000900048c82 */ /* 0x000fe40008000000 */
[----:B------:R-:W-:Y:S02]  /*5a90*/  @!UP0 USHF.R.U32.HI UR4, URZ, UR23, UR4 ;  /* 0x00000017ff048299 */ /* 0x000fe40008011604 */
[----:B------:R-:W-:Y:S02]  /*5aa0*/  UIMAD UR8, UR39, UR11, UR6 ;  /* 0x0000000b270872a4 */ /* 0x000fe4000f8e0206 */
[----:B------:R-:W-:Y:S04]  /*5ab0*/  @!UP0 USEL UR4, UR5, UR4, !UP4 ;  /* 0x0000000405048287 */ /* 0x000fe8000e000000 */
[----:B------:R-:W-:Y:S02]  /*5ac0*/  @!UP0 UIMAD UR8, UR7, UR8, UR4 ;  /* 0x00000008070882a4 */ /* 0x000fe4000f8e0204 */
[----:B------:R-:W-:Y:S02]  /*5ad0*/  @!UP0 UIADD3 UR9, UPT, UPT, UR10, -UR4, URZ ;  /* 0x800000040a098290 */ /* 0x000fe4000fffe0ff */
[----:B------:R-:W-:Y:S02]  /*5ae0*/  UIADD3 UR4, UPT, UPT, -UR5, URZ, URZ ;  /* 0x000000ff05047290 */ /* 0x000fe4000fffe1ff */
[----:B------:R-:W-:Y:S02]  /*5af0*/  UIADD3 UR7, UPT, UPT, -UR6, URZ, URZ ;  /* 0x000000ff06077290 */ /* 0x000fe4000fffe1ff */
[----:B------:R-:W-:Y:S02]  /*5b00*/  @!UP0 UIMAD UR6, UR9, UR39, UR5 ;  /* 0x00000027090682a4 */ /* 0x000fe4000f8e0205 */
[----:B------:R-:W-:Y:S02]  /*5b10*/  UIMAD UR14, UR15, UR4, UR14 ;  /* 0x000000040f0e72a4 */ /* 0x000fe4000f8e020e */
[----:B------:R-:W-:Y:S01]  /*5b20*/  UIMAD UR13, UR42, UR7, UR13 ;  /* 0x000000072a0d72a4 */ /* 0x000fe2000f8e020d */
[----:B------:R-:W-:Y:S02]  /*5b30*/  @!UP0 UMOV UR5, UR8 ;  /* 0x0000000800058c82 */ /* 0x000fe40008000000 */
[----:B------:R-:W-:Y:S02]  /*5b40*/  UIMAD UR14, UR5, UR15, UR14 ;  /* 0x0000000f050e72a4 */ /* 0x000fe4000f8e020e */
[----:B------:R-:W-:Y:S11]  /*5b50*/  UIMAD UR13, UR6, UR42, UR13 ;  /* 0x0000002a060d72a4 */ /* 0x000ff6000f8e020d */
[----:B------:R-:W-:Y:S01]  /*5b60*/  @!UPT UIADD3 URZ, UPT, UPT, URZ, URZ, URZ ;  /* 0x000000fffffff290 */ /* 0x000fe2000fffe0ff */
.L_x_88:
[----:B------:R-:W3:Y:S01]  /*5b70*/  @!UP2 LDCU.128 UR8, c[0x0][0xf10] ;  /* 0x0001e200ff08a7ac */ /* 0x000ee20008000c00 */
[C---:B----4-:R-:W-:Y:S02]  /*5b80*/  ISETP.NE.U32.AND P1, PT, R4.reuse, RZ, PT ;  /* 0x000000ff0400720c */ /* 0x050fe40003f25070 */
[----:B------:R-:W-:Y:S02]  /*5b90*/  ISETP.NE.U32.AND P0, PT, R4, RZ, PT ;  /* 0x000000ff0400720c */ /* 0x000fe40003f05070 */
[C---:B------:R-:W-:Y:S02]  /*5ba0*/  ISETP.NE.AND.EX P1, PT, R5.reuse, RZ, PT, P1 ;  /* 0x000000ff0500720c */ /* 0x040fe40003f25310 */
[----:B------:R-:W-:Y:S01]  /*5bb0*/  ISETP.NE.AND.EX P0, PT, R5, RZ, PT, P0 ;  /* 0x000000ff0500720c */ /* 0x000fe20003f05300 */
[----:B------:R-:W4:Y:S01]  /*5bc0*/  @!UP2 LDCU UR5, c[0x0][0xf0c] ;  /* 0x0001e180ff05a7ac */ /* 0x000f220008000800 */
[----:B------:R-:W-:Y:S01]  /*5bd0*/  SHF.L.U32 R9, R15, 0x1f, RZ ;  /* 0x0000001f0f097819 */ /* 0x000fe200000006ff */
[----:B------:R-:W-:Y:S02]  /*5be0*/  USHF.L.U32 UR35, UR20, 0x7, URZ ;  /* 0x0000000714237899 */ /* 0x000fe400080006ff */
[----:B------:R-:W-:Y:S02]  /*5bf0*/  USHF.L.U32 UR34, UR12, 0x7, URZ ;  /* 0x000000070c227899 */ /* 0x000fe400080006ff */
[----:B---3--:R-:W-:Y:S07]  /*5c00*/  UIMAD.WIDE.U32 UR6, UR14, UR8, URZ ;  /* 0x000000080e0672a5 */ /* 0x008fee000f8e00ff */
[----:B------:R-:W-:Y:S01]  /*5c10*/  @!UP2 UMOV UR4, UR7 ;  /* 0x000000070004ac82 */ /* 0x000fe20008000000 */
[----:B----4-:R-:W-:Y:S02]  /*5c20*/  @!UP2 UISETP.NE.AND UP0, UPT, UR5, 0x1, UPT ;  /* 0x000000010500a88c */ /* 0x010fe4000bf05270 */
[----:B------:R-:W-:Y:S02]  /*5c30*/  @!UP2 USHF.R.U32.HI UR4, URZ, UR9, UR4 ;  /* 0x00000009ff04a299 */ /* 0x000fe40008011604 */
[----:B------:R-:W-:Y:S02]  /*5c40*/  UIMAD.WIDE.U32 UR6, UR13, UR11, URZ ;  /* 0x0000000b0d0672a5 */ /* 0x000fe4000f8e00ff */
[----:B------:R-:W-:Y:S02]  /*5c50*/  @!UP2 USEL UR8, UR14, UR4, !UP0 ;  /* 0x000000040e08a287 */ /* 0x000fe4000c000000 */
[----:B------:R-:W-:Y:S03]  /*5c60*/  @!UP2 UISETP.NE.AND UP0, UPT, UR10, 0x1, UPT ;  /* 0x000000010a00a88c */ /* 0x000fe6000bf05270 */
[----:B------:R-:W-:Y:S02]  /*5c70*/  @!UP2 UMOV UR6, UR7 ;  /* 0x000000070006ac82 */ /* 0x000fe40008000000 */
[----:B------:R-:W3:Y:S02]  /*5c80*/  @!UP2 LDCU UR4, c[0x0][0xf20] ;  /* 0x0001e400ff04a7ac */ /* 0x000ee40008000800 */
[----:B---3--:R-:W-:Y:S04]  /*5c90*/  @!UP2 USHF.R.U32.HI UR6, URZ, UR4, UR6 ;  /* 0x00000004ff06a299 */ /* 0x008fe80008011606 */
[----:B------:R-:W-:Y:S04]  /*5ca0*/  @!UP2 USEL UR6, UR13, UR6, !UP0 ;  /* 0x000000060d06a287 */ /* 0x000fe8000c000000 */
[----:B------:R-:W-:Y:S02]  /*5cb0*/  @!UP2 UIADD3 UR4, UPT, UPT, -UR8, UR6, URZ ;  /* 0x000000060804a290 */ /* 0x000fe4000fffe1ff */
[----:B------:R-:W-:Y:S02]  /*5cc0*/  @!UP2 UIADD3 UR6, UPT, UPT, UR8, -UR6, URZ ;  /* 0x800000060806a290 */ /* 0x000fe4000fffe0ff */
[----:B------:R-:W-:Y:S02]  /*5cd0*/  @!UP2 UIMAD UR14, UR4, UR5, UR14 ;  /* 0x00000005040ea2a4 */ /* 0x000fe4000f8e020e */
[----:B------:R-:W-:Y:S01]  /*5ce0*/  @!UP2 UIMAD UR13, UR6, UR10, UR13 ;  /* 0x0000000a060da2a4 */ /* 0x000fe2000f8e020d */
[----:B------:R-:W-:Y:S11]  /*5cf0*/  BRA.U UP3, `(.L_x_89) ;  /* 0x0000000103107547 */ /* 0x000ff6000b800000 */
[----:B--2---:R-:W-:Y:S04]  /*5d00*/  MOV R0, UR61 ;  /* 0x0000003d00007c02 */ /* 0x004fe80008000f00 */
[----:B------:R-:W-:Y:S04]  /*5d10*/  SHF.L.U32 R11, R0, 0x1f, RZ ;  /* 0x0000001f000b7819 */ /* 0x000fe800000006ff */
[----:B------:R-:W2:Y:S02]  /*5d20*/  SYNCS.PHASECHK.TRANS64.TRYWAIT P2, [UR21+0x78], R11 ;  /* 0x0000780bff0075a7 */ /* 0x000ea40008041115 */
[----:B--2---:R-:W-:Y:S05]  /*5d30*/  @!P2 BRA `(.L_x_90) ;  /* 0x00000054003ca947 */ /* 0x004fea0003800000 */
.L_x_89:
[----:B------:R-:W-:Y:S05]  /*5d40*/  @!P1 BRA `(.L_x_91) ;  /* 0x0000000000309947 */ /* 0x000fea0003800000 */
[----:B------:R-:W-:Y:S01]  /*5d50*/  ISETP.NE.U32.AND P1, PT, R2, RZ, PT ;  /* 0x000000ff0200720c */ /* 0x000fe20003f25070 */
[----:B------:R-:W3:Y:S01]  /*5d60*/  LDCU.64 UR4, c[0x0][0x358] ;  /* 0x00006b00ff0477ac */ /* 0x000ee20008000a00 */
[----:B------:R-:W-:Y:S02]  /*5d70*/  IMAD.MOV.U32 R84, RZ, RZ, 0x1 ;  /* 0x00000001ff547424 */ /* 0x000fe400078e00ff */
[----:B------:R-:W-:Y:S11]  /*5d80*/  ISETP.NE.AND.EX P1, PT, R3, RZ, PT, P1 ;  /* 0x000000ff0300720c */ /* 0x000ff60003f25310 */
[----:B------:R-:W-:Y:S02]  /*5d90*/  @!UPT UIADD3 URZ, UPT, UPT, URZ, URZ, URZ ;  /* 0x000000fffffff290 */ /* 0x000fe4000fffe0ff */
[----:B--2---:R-:W2:Y:S01]  /*5da0*/  @P1 LDC.64 R10, c[0x0][0xc88] ;  /* 0x00032200ff0a1b82 */ /* 0x004ea20000000a00 */
[----:B------:R-:W-:Y:S04]  /*5db0*/  @P1 IMAD R0, R4, UR52, RZ ;  /* 0x0000003404001c24 */ /* 0x000fe8000f8e02ff */
[----:B--2---:R-:W-:Y:S04]  /*5dc0*/  @P1 IMAD.WIDE R10, R0, 0x4, R10 ;  /* 0x00000004000a1825 */ /* 0x004fe800078e020a */
[----:B------:R-:W-:Y:S01]  /*5dd0*/  HFMA2 R0, -RZ, RZ, 0, 5.9604644775390625e-08 ;  /* 0x00000001ff007431 */ /* 0x000fe200000001ff */
[----:B---3-5:R3:W5:Y:S04]  /*5de0*/  @P1 LDG.E R41, desc[UR4][R10.64] ;  /* 0x000000040a291981 */ /* 0x028768000c1e1900 */
[----:B------:R-:W-:Y:S01]  /*5df0*/  @!P1 PRMT R84, R0, 0x7610, R84 ;  /* 0x0000761000549816 */ /* 0x000fe20000000054 */
[----:B---3--:R-:W4:Y:S06]  /*5e00*/  @!P1 LDC R41, c[0x0][0xc80] ;  /* 0x00032000ff299b82 */ /* 0x008f2c0000000800 */
.L_x_91:
[----:B----45:R-:W-:Y:S01]  /*5e10*/  @!P0 FSETP.EQ.AND P1, PT, R41, RZ, PT ;  /* 0x000000ff2900820b */ /* 0x030fe20003f22000 */
[----:B------:R-:W-:Y:S01]  /*5e20*/  @!UPT UIADD3 URZ, UPT, UPT, URZ, URZ, URZ ;  /* 0x000000fffffff290 */ /* 0x000fe2000fffe0ff */
[----:B------:R-:W-:Y:S11]  /*5e30*/  @!P0 BRA `(.L_x_92) ;  /* 0x0000000000188947 */ /* 0x000ff60003800000 */
[----:B------:R-:W-:Y:S02]  /*5e40*/  LOP3.LUT P0, RZ, R84, 0xff, RZ, 0xc0, !PT ;  /* 0x000000ff54ff7812 */ /* 0x000fe4000780c0ff */
[----:B------:R-:W-:Y:S04]  /*5e50*/  ISETP.NE.U32.AND P1, PT, R2, RZ, PT ;  /* 0x000000ff0200720c */ /* 0x000fe80003f25070 */
[----:B------:R-:W-:Y:S04]  /*5e60*/  ISETP.NE.AND.EX P1, PT, R3, RZ, PT, P1 ;  /* 0x000000ff0300720c */ /* 0x000fe80003f25310 */
[----:B------:R-:W-:Y:S03]  /*5e70*/  PLOP3.LUT P1, PT, P1, PT, PT, 0x8, 0x80 ;  /* 0x000000000080781c */ /* 0x000fe60000f2e170 */
[----:B------:R-:W-:Y:S11]  /*5e80*/  @P0 FSETP.EQ.AND P1, PT, R41, RZ, PT ;  /* 0x000000ff2900020b */ /* 0x000ff60003f22000 */
[----:B------:R-:W-:Y:S02]  /*5e90*/  @!UPT UIADD3 URZ, UPT, UPT, URZ, URZ, URZ ;  /* 0x000000fffffff290 */ /* 0x000fe4000fffe0ff */
.L_x_92:
[----:B------:R-:W3:Y:S01]  /*5ea0*/  SYNCS.PHASECHK.TRANS64.TRYWAIT P2, [UR21+0x50], R9 ;  /* 0x00005009ff0075a7 */ /* 0x000ee20008041115 */
[----:B------:R-:W-:Y:S04]  /*5eb0*/  ELECT P0, URZ, PT ;  /* 0x0000000000ff782f */ /* 0x000fe80003800000 */
[----:B------:R-:W-:Y:S11]  /*5ec0*/  PLOP3.LUT P1, PT, P1, P0, PT, 0xf2, 0x2f ;  /* 0x00000000002f781c */ /* 0x000ff60000f21e72 */
[----:B------:R-:W-:Y:S02]  /*5ed0*/  @!UPT UIADD3 URZ, UPT, UPT, URZ, URZ, URZ ;  /* 0x000000fffffff290 */ /* 0x000fe4000fffe0ff */
[----:B------:R-:W-:Y:S05]  /*5ee0*/  @!P1 IADD3 R8, P0, PT, R16, 0x980, RZ ;  /* 0x0000098010089810 */ /* 0x000fea0007f1e0ff */
[----:B------:R-:W-:Y:S01]  /*5ef0*/  @!P1 IMAD.X R6, RZ, RZ, R17, P0 ;  /* 0x000000ffff069224 */ /* 0x000fe200000e0611 */
[----:B---3--:R-:W-:Y:S07]  /*5f00*/  @!P2 BRA `(.L_x_93) ;  /* 0x0000005000e0a947 */ /* 0x008fee0003800000 */
.L_x_177:
[----:B------:R-:W-:Y:S01]  /*5f10*/  @!P1 R2UR UR5, R8 ;  /* 0x00000000080592ca */ /* 0x000fe200000e0000 */
[----:B------:R-:W-:Y:S01]  /*5f20*/  VOTEU.ALL UP0, P1 ;  /* 0x0000000000ff7886 */ /* 0x000fe20000800000 */
[----:B------:R-:W-:Y:S01]  /*5f30*/  @!P1 R2UR UR4, R6 ;  /* 0x00000000060492ca */ /* 0x000fe200000e0000 */
[----:B--2---:R-:W-:Y:S01]  /*5f40*/  @!P1 IMAD.MOV.U32 R0, RZ, RZ, 0x2000 ;  /* 0x00002000ff009424 */ /* 0x004fe200078e00ff */
[----:B------:R-:W-:Y:S01]  /*5f50*/  R2UR UR6, R88 ;  /* 0x00000000580672ca */ /* 0x000fe200000e0000 */
[----:B------:R-:W-:Y:S01]  /*5f60*/  UMOV UR8, 0x0 ;  /* 0x0000000000087882 */ /* 0x000fe20000000000 */
[----:B------:R-:W-:Y:S01]  /*5f70*/  @!UP0 UIADD3 UR32, UPT, UPT, UR21, 0x200, URZ ;  /* 0x0000020015208890 */ /* 0x000fe2000fffe0ff */
[----:B------:R-:W-:Y:S01]  /*5f80*/  @!P1 IADD3 R8, P0, PT, R16, 0x980, RZ ;  /* 0x0000098010089810 */ /* 0x000fe20007f1e0ff */
[----:B------:R-:W-:Y:S01]  /*5f90*/  VOTEU.ALL UP0, P1 ;  /* 0x0000000000ff7886 */ /* 0x000fe20000800000 */
[----:B------:R-:W-:Y:S01]  /*5fa0*/  UMOV UR9, 0x10000000 ;  /* 0x1000000000097882 */ /* 0x000fe20000000000 */
[----:B------:R-:W-:Y:S02]  /*5fb0*/  UMOV UR36, UR52 ;  /* 0x0000003400247c82 */ /* 0x000fe40008000000 */
[----:B------:R-:W-:Y:S02]  /*5fc0*/  @!P1 IMAD.X R6, RZ, RZ, R17, P0 ;  /* 0x000000ffff069224 */ /* 0x000fe400000e0611 */
[----:B------:R-:W-:Y:S02]  /*5fd0*/  IMAD.U32 R10, RZ, RZ, UR5 ;  /* 0x00000005ff0a7e24 */ /* 0x000fe4000f8e00ff */
[----:B------:R-:W-:Y:S01]  /*5fe0*/  IMAD.U32 R11, RZ, RZ, UR4 ;  /* 0x00000004ff0b7e24 */ /* 0x000fe2000f8e00ff */
[----:B------:R-:W-:Y:S02]  /*5ff0*/  UPRMT UR6, UR6, 0x654, UR33 ;  /* 0x0000065406067896 */ /* 0x000fe40008000021 */
[----:B------:R-:W-:Y:S02]  /*6000*/  @!P1 R2UR UR4, R10 ;  /* 0x000000000a0492ca */ /* 0x000fe400000e0000 */
[----:B------:R-:W-:Y:S11]  /*6010*/  @!P1 R2UR UR5, R11 ;  /* 0x000000000b0592ca */ /* 0x000ff600000e0000 */
[----:B------:R-:W-:Y:S02]  /*6020*/  @!UPT UIADD3 URZ, UPT, UPT, URZ, URZ, URZ ;  /* 0x000000fffffff290 */ /* 0x000fe4000fffe0ff */
[----:B------:R2:W-:Y:S01]  /*6030*/  @!UP0 UTMALDG.3D [UR32], [UR4], desc[UR8] ;  /* 0x00000820040085b4 */ /* 0x0005e20008011000 */
[----:B------:R2:W-:Y:S01]  /*6040*/  @!P1 SYNCS.ARRIVE.TRANS64.RED.A0TR RZ, [UR21+0x30], R0 ;  /* 0x00003000ffff99a7 */ /* 0x0005e20008300415 */
[----:B------:R-:W-:Y:S01]  /*6050*/  SYNCS.ARRIVE.TRANS64.RED.A1T0 RZ, [UR6], RZ ;  /* 0x000000ffffff79a7 */ /* 0x000fe20008100406 */
[----:B------:R-:W3:Y:S02]  /*6060*/  SYNCS.PHASECHK.TRANS64.TRYWAIT P2, [UR21+0x58], R9 ;  /* 0x00005809ff0075a7 */ /* 0x000ee40008041115 */
[----:B--23--:R-:W-:Y:S05]  /*6070*/  @!P2 BRA `(.L_x_94) ;  /* 0x00000050009ca947 */ /* 0x00cfea0003800000 */
.L_x_179:
        /* <DEDUP_REMOVED lines=8> */
[----:B------:R-:W-:Y:S01]  /*6100*/  @!UP0 UIADD3 UR24, UPT, UPT, UR21, 0x2200, URZ ;  /* 0x0000220015188890 */ /* 0x000fe2000fffe0ff */
[----:B------:R-:W-:Y:S01]  /*6110*/  VOTEU.ALL UP0, P1 ;  /* 0x0000000000ff7886 */ /* 0x000fe20000800000 */
[----:B------:R-:W-:Y:S01]  /*6120*/  UMOV UR9, 0x10000000 ;  /* 0x1000000000097882 */ /* 0x000fe20000000000 */
[----:B------:R-:W-:Y:S02]  /*6130*/  UMOV UR27, UR35 ;  /* 0x00000023001b7c82 */ /* 0x000fe40008000000 */
[----:B------:R-:W-:Y:S01]  /*6140*/  IMAD.U32 R10, RZ, RZ, UR5 ;  /* 0x00000005ff0a7e24 */ /* 0x000fe2000f8e00ff */
[----:B------:R-:W-:Y:S01]  /*6150*/  UMOV UR28, UR52 ;  /* 0x00000034001c7c82 */ /* 0x000fe20008000000 */
[----:B------:R-:W-:Y:S02]  /*6160*/  IMAD.U32 R11, RZ, RZ, UR4 ;  /* 0x00000004ff0b7e24 */ /* 0x000fe4000f8e00ff */
[----:B------:R-:W-:Y:S01]  /*6170*/  UPRMT UR6, UR6, 0x654, UR25 ;  /* 0x0000065406067896 */ /* 0x000fe20008000019 */
[----:B------:R-:W-:Y:S01]  /*6180*/  @!P1 R2UR UR4, R10 ;  /* 0x000000000a0492ca */ /* 0x000fe200000e0000 */
[----:B------:R-:W-:Y:S01]  /*6190*/  @!P1 IMAD.X R6, RZ, RZ, R17, P0 ;  /* 0x000000ffff069224 */ /* 0x000fe200000e0611 */
[----:B------:R-:W-:Y:S11]  /*61a0*/  @!P1 R2UR UR5, R11 ;  /* 0x000000000b0592ca */ /* 0x000ff600000e0000 */
[----:B------:R-:W-:Y:S02]  /*61b0*/  @!UPT UIADD3 URZ, UPT, UPT, URZ, URZ, URZ ;  /* 0x000000fffffff290 */ /* 0x000fe4000fffe0ff */
[----:B------:R2:W-:Y:S01]  /*61c0*/  @!UP0 UTMALDG.3D [UR24], [UR4], desc[UR8] ;  /* 0x00000818040085b4 */ /* 0x0005e20008011000 */
[----:B------:R2:W-:Y:S01]  /*61d0*/  @!P1 SYNCS.ARRIVE.TRANS64.RED.A0TR RZ, [UR21+0x38], R0 ;  /* 0x00003800ffff99a7 */ /* 0x0005e20008300415 */
[----:B------:R-:W-:Y:S01]  /*61e0*/  SYNCS.ARRIVE.TRANS64.RED.A1T0 RZ, [UR6], RZ ;  /* 0x000000ffffff79a7 */ /* 0x000fe20008100406 */
[----:B------:R-:W3:Y:S02]  /*61f0*/  SYNCS.PHASECHK.TRANS64.TRYWAIT P2, [UR21+0x60], R9 ;  /* 0x00006009ff0075a7 */ /* 0x000ee40008041115 */
[----:B--23--:R-:W-:Y:S05]  /*6200*/  @!P2 BRA `(.L_x_95) ;  /* 0x000000500050a947 */ /* 0x00cfea0003800000 */
.L_x_181:
[----:B------:R-:W-:Y:S01]  /*6210*/  @!P1 R2UR UR5, R8 ;  /* 0x00000000080592ca */ /* 0x000fe200000e0000 */
[----:B------:R-:W-:Y:S01]  /*6220*/  VOTEU.ALL UP0, P1 ;  /* 0x0000000000ff7886 */ /* 0x000fe20000800000 */
[----:B------:R-:W-:Y:S01]  /*6230*/  @!P1 R2UR UR4, R6 ;  /* 0x00000000060492ca */ /* 0x000fe200000e0000 */
[----:B--2---:R-:W-:Y:S01]  /*6240*/  @!P1 IMAD.MOV.U32 R0, RZ, RZ, 0x2000 ;  /* 0x00002000ff009424 */ /* 0x004fe200078e00ff */
[----:B------:R-:W-:Y:S01]  /*6250*/  R2UR UR6, R88 ;  /* 0x00000000580672ca */ /* 0x000fe200000e0000 */
[----:B------:R-:W-:Y:S01]  /*6260*/  UMOV UR8, 0x0 ;  /* 0x0000000000087882 */ /* 0x000fe20000000000 */
[----:B------:R-:W-:Y:S01]  /*6270*/  @!UP0 UIADD3 UR18, UPT, UPT, UR34, 0x40, URZ ;  /* 0x0000004022128890 */ /* 0x000fe2000fffe0ff */
[----:B------:R-:W-:Y:S01]  /*6280*/  VIADD R14, R14, 0x1 ;  /* 0x000000010e0e7836 */ /* 0x000fe20000000000 */
        /* <DEDUP_REMOVED lines=16> */
.L_x_183:
[----:B------:R-:W-:Y:S01]  /*6390*/  @!P1 IADD3 R6, P0, PT, R16, 0x980, RZ ;  /* 0x0000098010069810 */ /* 0x000fe20007f1e0ff */
[----:B------:R-:W-:Y:S01]  /*63a0*/  VOTEU.ALL UP0, P1 ;  /* 0x0000000000ff7886 */ /* 0x000fe20000800000 */
[----:B------:R-:W-:Y:S01]  /*63b0*/  UMOV UR6, 0x0 ;  /* 0x0000000000067882 */ /* 0x000fe20000000000 */
[----:B------:R-:W-:Y:S01]  /*63c0*/  UMOV UR7, 0x10000000 ;  /* 0x1000000000077882 */ /* 0x000fe20000000000 */
[----:B------:R-:W-:Y:S01]  /*63d0*/  @!P1 R2UR UR5, R6 ;  /* 0x00000000060592ca */ /* 0x000fe200000e0000 */
[----:B--2---:R-:W-:Y:S01]  /*63e0*/  @!P1 IMAD.X R0, RZ, RZ, R17, P0 ;  /* 0x000000ffff009224 */ /* 0x004fe200000e0611 */
[----:B------:R-:W-:Y:S01]  /*63f0*/  @!UP0 UIADD3 UR10, UPT, UPT, UR34, 0x60, URZ ;  /* 0x00000060220a8890 */ /* 0x000fe2000fffe0ff */
[----:B------:R-:W-:Y:S01]  /*6400*/  R2UR UR18, R87 ;  /* 0x00000000571272ca */ /* 0x000fe200000e0000 */
[----:B------:R-:W-:Y:S01]  /*6410*/  @!UP0 UIADD3 UR8, UPT, UPT, UR21, 0x6200, URZ ;  /* 0x0000620015088890 */ /* 0x000fe2000fffe0ff */
[----:B------:R-:W-:Y:S01]  /*6420*/  R2UR UR16, R86 ;  /* 0x00000000561072ca */ /* 0x000fe200000e0000 */
[----:B------:R-:W-:Y:S01]  /*6430*/  @!UP0 UIADD3 UR9, UPT, UPT, UR21, 0x48, URZ ;  /* 0x0000004815098890 */ /* 0x000fe2000fffe0ff */
[----:B------:R-:W-:Y:S01]  /*6440*/  @!P1 R2UR UR4, R0 ;  /* 0x00000000000492ca */ /* 0x000fe200000e0000 */
[----:B------:R-:W-:Y:S01]  /*6450*/  VOTEU.ALL UP0, P1 ;  /* 0x0000000000ff7886 */ /* 0x000fe20000800000 */
[----:B------:R-:W-:Y:S01]  /*6460*/  UMOV UR11, UR35 ;  /* 0x00000023000b7c82 */ /* 0x000fe20008000000 */
[----:B------:R-:W-:Y:S01]  /*6470*/  UMOV UR12, UR52 ;  /* 0x00000034000c7c82 */ /* 0x000fe20008000000 */
[C---:B------:R-:W-:Y:S01]  /*6480*/  ISETP.NE.AND P0, PT, R14.reuse, 0x2, PT ;  /* 0x000000020e00780c */ /* 0x040fe20003f05270 */
[----:B------:R-:W-:Y:S01]  /*6490*/  UPLOP3.LUT UP3, UPT, UPT, UPT, UPT, 0x80, 0x8 ;  /* 0x000000000008789c */ /* 0x000fe20003f6f070 */
[----:B------:R-:W-:Y:S01]  /*64a0*/  IMAD.U32 R8, RZ, RZ, UR5 ;  /* 0x00000005ff087e24 */ /* 0x000fe2000f8e00ff */
[----:B------:R-:W-:Y:S01]  /*64b0*/  LOP3.LUT R15, R15, 0x1, RZ, 0x3c, !PT ;  /* 0x000000010f0f7812 */ /* 0x000fe200078e3cff */
[----:B------:R-:W-:Y:S01]  /*64c0*/  UMOV UR52, UR29 ;  /* 0x0000001d00347c82 */ /* 0x000fe20008000000 */
[----:B------:R-:W-:Y:S01]  /*64d0*/  SEL R0, RZ, 0x1, P0 ;  /* 0x00000001ff007807 */ /* 0x000fe20000000000 */
[----:B------:R-:W-:Y:S01]  /*64e0*/  UIADD3 UR20, UPT, UPT, UR14, UR18, URZ ;  /* 0x000000120e147290 */ /* 0x000fe2000fffe0ff */
[----:B------:R-:W-:Y:S02]  /*64f0*/  SEL R14, R14, RZ, P0 ;  /* 0x000000ff0e0e7207 */ /* 0x000fe40000000000 */
[----:B------:R-:W-:Y:S01]  /*6500*/  IMAD.U32 R9, RZ, RZ, UR4 ;  /* 0x00000004ff097e24 */ /* 0x000fe2000f8e00ff */
[----:B------:R-:W-:Y:S02]  /*6510*/  @!P1 R2UR UR4, R8 ;  /* 0x00000000080492ca */ /* 0x000fe400000e0000 */
[----:B------:R-:W-:Y:S02]  /*6520*/  LOP3.LUT R13, R13, R0, RZ, 0x3c, !PT ;  /* 0x000000000d0d7212 */ /* 0x000fe400078e3cff */
[----:B------:R-:W-:Y:S11]  /*6530*/  @!P1 R2UR UR5, R9 ;  /* 0x00000000090592ca */ /* 0x000ff600000e0000 */
[----:B------:R-:W-:Y:S02]  /*6540*/  @!UPT UIADD3 URZ, UPT, UPT, URZ, URZ, URZ ;  /* 0x000000fffffff290 */ /* 0x000fe4000fffe0ff */
[----:B------:R2:W-:Y:S01]  /*6550*/  @!UP0 UTMALDG.3D [UR8], [UR4], desc[UR6] ;  /* 0x00000608040085b4 */ /* 0x0005e20008011000 */
[----:B------:R3:W-:Y:S01]  /*6560*/  @!P1 SYNCS.ARRIVE.TRANS64.RED.A0TR RZ, [UR21+0x48], R7 ;  /* 0x00004807ffff99a7 */ /* 0x0007e20008300415 */
[----:B------:R-:W-:Y:S01]  /*6570*/  SYNCS.ARRIVE.TRANS64.RED.A1T0 RZ, [UR37], RZ ;  /* 0x000000ffffff79a7 */ /* 0x000fe20008100425 */
[----:B--2---:R-:W-:Y:S01]  /*6580*/  UIADD3 UR12, UPT, UPT, UR13, UR16, URZ ;  /* 0x000000100d0c7290 */ /* 0x004fe2000fffe0ff */
[----:B------:R-:W-:Y:S11]  /*6590*/  BRA.U UP1, `(.L_x_97) ;  /* 0xfffffff101547547 */ /* 0x000ff6000b83ffff */
[----:B------:R-:W-:-:S04]  /*65a0*/  SHF.L.U32 R3, R15, 0x1f, RZ ;  /* 0x0000001f0f037819 */ /* 0x000fc800000006ff */
[----:B------:R-:W2:Y:S02]  /*65b0*/  SYNCS.PHASECHK.TRANS64.TRYWAIT P0, [UR21+0x50], R3 ;  /* 0x00005003ff0075a7 */ /* 0x000ea40008001115 */
[----:B--2---:R-:W-:Y:S05]  /*65c0*/  @!P0 BRA `(.L_x_98) ;  /* 0x0000004c00908947 */ /* 0x004fea0003800000 */
.L_x_185:
[----:B------:R-:W4:Y:S02]  /*65d0*/  SYNCS.PHASECHK.TRANS64.TRYWAIT P0, [UR21+0x58], R3 ;  /* 0x00005803ff0075a7 */ /* 0x000f240008001115 */
[----:B----4-:R-:W-:Y:S05]  /*65e0*/  @!P0 BRA `(.L_x_99) ;  /* 0x0000004c00a08947 */ /* 0x010fea0003800000 */
.L_x_187:
[----:B------:R-:W4:Y:S02]  /*65f0*/  SYNCS.PHASECHK.TRANS64.TRYWAIT P0, [UR21+0x60], R3 ;  /* 0x00006003ff0075a7 */ /* 0x000f240008001115 */
[----:B----4-:R-:W-:Y:S05]  /*6600*/  @!P0 BRA `(.L_x_100) ;  /* 0x0000004c00b08947 */ /* 0x010fea0003800000 */
.L_x_189:
[----:B--2---:R-:W-:-:S07]  /*6610*/  MOV R0, UR21 ;  /* 0x0000001500007c02 */ /* 0x004fce0008000f00 */
.L_x_101:
[----:B--2---:R-:W-:-:S04]  /*6620*/  SHF.L.U32 R3, R15, 0x1f, RZ ;  /* 0x0000001f0f037819 */ /* 0x004fc800000006ff */
[----:B------:R2:W4:Y:S03]  /*6630*/  SYNCS.PHASECHK.TRANS64.TRYWAIT P0, [R0+URZ+0x68], R3 ;  /* 0x00006803000075a7 */ /* 0x00052600080011ff */
[----:B----4-:R-:W-:Y:S05]  /*6640*/  @!P0 NANOSLEEP.SYNCS 0x989680 ;  /* 0x009896800000895d */ /* 0x010fea0003900000 */
[----:B------:R-:W4:Y:S02]  /*6650*/  @!P0 SYNCS.PHASECHK.TRANS64 P0, [R0+URZ+0x68], R3 ;  /* 0x00006803000085a7 */ /* 0x000f2400080010ff */
[----:B-1--4-:R-:W-:Y:S05]  /*6660*/  @P0 EXIT ;  /* 0x000000000000094d */ /* 0x012fea0003800000 */
[----:B------:R-:W-:Y:S05]  /*6670*/  BRA `(.L_x_101) ;  /* 0xfffffffc00e87947 */ /* 0x000fea000383ffff */
.L_x_86:
[----:B------:R-:W-:-:S06]  /*6680*/  UISETP.GE.AND UP0, UPT, UR21, 0x4, UPT ;  /* 0x000000041500788c */ /* 0x000fcc000bf06270 */
[----:B------:R-:W-:-:S13]  /*6690*/  PLOP3.LUT P0, PT, PT, PT, UP0, 0x80, 0x8 ;  /* 0x000000000008781c */ /* 0x000fda0003f0f008 */
[----:B------:R-:W-:Y:S05]  /*66a0*/  @!P0 EXIT ;  /* 0x000000000000894d */ /* 0x000fea0003800000 */
[----:B------:R-:W-:Y:S01]  /*66b0*/  BAR.SYNC.DEFER_BLOCKING 0x6, 0xa0 ;  /* 0x0182800000007b1d */ /* 0x000fe20000010000 */
[----:B------:R-:W-:Y:S01]  /*66c0*/  R2UR UR4, R88 ;  /* 0x00000000580472ca */ /* 0x000fe200000e0000 */
[C---:B------:R-:W-:Y:S01]  /*66d0*/  IMAD.SHL.U32 R5, R99.reuse, 0x20, RZ ;  /* 0x0000002063057824 */ /* 0x040fe200078e00ff */
[C---:B------:R-:W-:Y:S01]  /*66e0*/  SHF.L.U32 R37, R99.reuse, 0x10, RZ ;  /* 0x0000001063257819 */ /* 0x040fe200000006ff */
[C---:B------:R-:W-:Y:S01]  /*66f0*/  IMAD.SHL.U32 R98, R99.reuse, 0x4, RZ ;  /* 0x0000000463627824 */ /* 0x040fe200078e00ff */
[----:B------:R-:W-:Y:S01]  /*6700*/  LOP3.LUT R100, R99, 0x60, RZ, 0xc0, !PT ;  /* 0x0000006063647812 */ /* 0x000fe200078ec0ff */
[----:B------:R-:W-:Y:S02]  /*6710*/  UMOV UR43, 0x400 ;  /* 0x00000400002b7882 */ /* 0x000fe40000000000 */
[----:B------:R-:W1:Y:S01]  /*6720*/  LDC.64 R80, c[0x0][0xc88] ;  /* 0x00032200ff507b82 */ /* 0x000e620000000a00 */
[----:B------:R-:W-:Y:S01]  /*6730*/  LOP3.LUT R7, R5, 0xc0, RZ, 0xc0, !PT ;  /* 0x000000c005077812 */ /* 0x000fe200078ec0ff */
[----:B------:R-:W-:Y:S01]  /*6740*/  HFMA2 R95, -RZ, RZ, 0, 5.9604644775390625e-08 ;  /* 0x00000001ff5f7431 */ /* 0x000fe200000001ff */
[----:B------:R-:W-:Y:S01]  /*6750*/  LOP3.LUT R97, R99, 0x2, RZ, 0xc0, !PT ;  /* 0x0000000263617812 */ /* 0x000fe200078ec0ff */
[----:B------:R-:W-:Y:S01]  /*6760*/  HFMA2 R93, -RZ, RZ, 0, 0 ;  /* 0x00000000ff5d7431 */ /* 0x000fe200000001ff */
[----:B------:R-:W-:Y:S01]  /*6770*/  LOP3.LUT R98, R7, 0x18, R98, 0xf8, !PT ;  /* 0x0000001807627812 */ /* 0x000fe200078ef862 */
[----:B------:R-:W-:Y:S01]  /*6780*/  IMAD.MOV.U32 R36, RZ, RZ, RZ ;  /* 0x000000ffff247224 */ /* 0x000fe200078e00ff */
[----:B------:R-:W-:Y:S01]  /*6790*/  ULEA UR43, UR4, UR43, 0x18 ;  /* 0x0000002b042b7291 */ /* 0x000fe2000f8ec0ff */
[----:B------:R-:W2:Y:S01]  /*67a0*/  LDC.64 R82, c[0x0][0xc90] ;  /* 0x00032400ff527b82 */ /* 0x000ea20000000a00 */
[----:B------:R-:W-:Y:S01]  /*67b0*/  LOP3.LUT R98, R98, 0xf20, R5, 0xf8, !PT ;  /* 0x00000f2062627812 */ /* 0x000fe200078ef805 */
[----:B------:R-:W-:Y:S01]  /*67c0*/  IMAD.MOV.U32 R91, RZ, RZ, RZ ;  /* 0x000000ffff5b7224 */ /* 0x000fe200078e00ff */
[----:B------:R-:W-:Y:S01]  /*67d0*/  UIADD3 UR4, UPT, UPT, UR43, 0x200, URZ ;  /* 0x000002002b047890 */ /* 0x000fe2000fffe0ff */
[----:B------:R-:W-:Y:S01]  /*67e0*/  LOP3.LUT R37, R37, 0x600000, RZ, 0xc0, !PT ;  /* 0x0060000025257812 */ /* 0x000fe200078ec0ff */
[----:B------:R-:W3:Y:S01]  /*67f0*/  LDCU UR53, c[0x0][0x370] ;  /* 0x00006e00ff3577ac */ /* 0x000ee20008000800 */
[----:B------:R-:W-:-:S02]  /*6800*/  LOP3.LUT R99, R99, 0x4, RZ, 0xc0, !PT ;  /* 0x0000000463637812 */ /* 0x000fc400078ec0ff */
[----:B------:R-:W4:Y:S01]  /*6810*/  LDC.64 R78, c[0x0][0xcb0] ;  /* 0x00032c00ff4e7b82 */ /* 0x000f220000000a00 */
[----:B------:R-:W3:Y:S01]  /*6820*/  LDS R0, [UR43+0x110] ;  /* 0x0001102bff007984 */ /* 0x000ee20008000800 */
[----:B------:R-:W-:Y:S01]  /*6830*/  IMAD.U32 R89, RZ, RZ, UR4 ;  /* 0x00000004ff597e24 */ /* 0x000fe2000f8e00ff */
[----:B------:R-:W-:Y:S01]  /*6840*/  MOV R94, RZ ;  /* 0x000000ff005e7202 */ /* 0x000fe20000000f00 */
[----:B------:R-:W1:Y:S02]  /*6850*/  LDCU.64 UR62, c[0x0][0x348] ;  /* 0x00006900ff3e77ac */ /* 0x000e640008000a00 */
[----:B------:R-:W-:Y:S02]  /*6860*/  IMAD R98, R98, 0x2, R89 ;  /* 0x0000000262627824 */ /* 0x000fe400078e0259 */
[----:B------:R-:W1:Y:S01]  /*6870*/  LDC.64 R76, c[0x0][0xca8] ;  /* 0x00032a00ff4c7b82 */ /* 0x000e620000000a00 */
[----:B------:R-:W1:Y:S01]  /*6880*/  LDCU UR42, c[0x0][0xf0c] ;  /* 0x0001e180ff2a77ac */ /* 0x000e620008000800 */
[----:B------:R-:W-:-:S02]  /*6890*/  IMAD R97, R97, -0x10, R98 ;  /* 0xfffffff061617824 */ /* 0x000fc400078e0262 */
[----:B------:R-:W-:Y:S01]  /*68a0*/  IMAD R96, R99, -0x10, R98 ;  /* 0xfffffff063607824 */ /* 0x000fe200078e0262 */
[----:B------:R-:W1:Y:S01]  /*68b0*/  LDCU UR38, c[0x0][0xf30] ;  /* 0x0001e600ff2677ac */ /* 0x000e620008000800 */
[----:B------:R-:W1:Y:S01]  /*68c0*/  LDCU.64 UR54, c[0x0][0xc88] ;  /* 0x00019100ff3677ac */ /* 0x000e620008000a00 */
[----:B------:R-:W1:Y:S01]  /*68d0*/  LDCU.64 UR40, c[0x0][0xf28] ;  /* 0x0001e500ff2877ac */ /* 0x000e620008000a00 */
[----:B------:R-:W1:Y:S01]  /*68e0*/  LDCU.128 UR56, c[0x0][0xf10] ;  /* 0x0001e200ff3877ac */ /* 0x000e620008000c00 */
[----:B------:R-:W1:Y:S01]  /*68f0*/  LDCU UR47, c[0x0][0x374] ;  /* 0x00006e80ff2f77ac */ /* 0x000e620008000800 */
[----:B------:R-:W-:Y:S01]  /*6900*/  UMOV UR46, URZ ;  /* 0x000000ff002e7c82 */ /* 0x000fe20008000000 */
[----:B------:R-:W-:Y:S01]  /*6910*/  UMOV UR45, URZ ;  /* 0x000000ff002d7c82 */ /* 0x000fe20008000000 */
[----:B--23--:R-:W-:-:S07]  /*6920*/  IMAD.IADD R37, R0, 0x1, R37 ;  /* 0x0000000100257824 */ /* 0x00cfce00078e0225 */
.L_x_145:
[----:B------:R-:W-:Y:S02]  /*6930*/  LEA R3, R91, UR43, 0x3 ;  /* 0x0000002b5b037c11 */ /* 0x000fe4000f8e18ff */
[----:B------:R-:W-:Y:S02]  /*6940*/  SHF.L.U32 R0, R93, 0x1f, RZ ;  /* 0x0000001f5d007819 */ /* 0x000fe400000006ff */
[----:B------:R-:W-:Y:S02]  /*6950*/  LEA R5, R91, UR43, 0x4 ;  /* 0x0000002b5b057c11 */ /* 0x000fe4000f8e20ff */
[----:B--2---:R-:W2:Y:S02]  /*6960*/  SYNCS.PHASECHK.TRANS64.TRYWAIT P0, [R3+URZ+0x80], R0 ;  /* 0x00008000030075a7 */ /* 0x004ea400080011ff */
[----:B-12---:R-:W-:Y:S05]  /*6970*/  @!P0 BRA `(.L_x_102) ;  /* 0x0000004800ec8947 */ /* 0x006fea0003800000 */
.L_x_190:
[----:B------:R-:W3:Y:S01]  /*6980*/  LDS.128 R4, [R5+0xf0] ;  /* 0x0000f00005047984 */ /* 0x000ee20000000c00 */
[----:B------:R-:W-:Y:S01]  /*6990*/  UISETP.GE.AND UP0, UPT, UR39, 0x1, UPT ;  /* 0x000000012700788c */ /* 0x000fe2000bf06270 */
[----:B------:R-:W-:Y:S01]  /*69a0*/  @!PT LDS RZ, [RZ] ;  /* 0x00000000fffff984 */ /* 0x000fe20000000800 */
[----:B------:R-:W-:Y:S01]  /*69b0*/  @!PT LDS RZ, [RZ] ;  /* 0x00000000fffff984 */ /* 0x000fe20000000800 */
[----:B------:R-:W-:Y:S01]  /*69c0*/  @!PT LDS RZ, [RZ] ;  /* 0x00000000fffff984 */ /* 0x000fe20000000800 */
[----:B------:R-:W-:Y:S01]  /*69d0*/  @!PT LDS RZ, [RZ] ;  /* 0x00000000fffff984 */ /* 0x000fe20000000800 */
[----:B------:R1:W-:Y:S06]  /*69e0*/  MEMBAR.ALL.CTA ;  /* 0x0000000000007992 */ /* 0x0003ec0000008000 */
[----:B-1----:R-:W1:Y:S01]  /*69f0*/  FENCE.VIEW.ASYNC.S ;  /* 0x00000000000073c6 */ /* 0x002e620000000000 */
[----:B---3--:R-:W-:Y:S11]  /*6a00*/  LOP3.LUT P0, RZ, R6, 0x1, RZ, 0xc0, !PT ;  /* 0x0000000106ff7812 */ /* 0x008ff6000780c0ff */
[----:B------:R-:W-:Y:S02]  /*6a10*/  @!UPT UIADD3 URZ, UPT, UPT, URZ, URZ, URZ ;  /* 0x000000fffffff290 */ /* 0x000fe4000fffe0ff */
[----:B-1----:R-:W-:Y:S01]  /*6a20*/  VOTEU.ANY UP1, P0 ;  /* 0x0000000000ff7886 */ /* 0x002fe20000020100 */
[----:B------:R-:W-:Y:S01]  /*6a30*/  PLOP3.LUT P0, PT, PT, PT, UP1, 0x80, 0x8 ;  /* 0x000000000008781c */ /* 0x000fe20003f0f018 */
[----:B------:R-:W-:Y:S11]  /*6a40*/  UP2UR UR61, UPR, URZ, 0x2 ;  /* 0x00000002ff3d7883 */ /* 0x000ff60008000000 */
[----:B------:R-:W-:Y:S01]  /*6a50*/  @!UPT UIADD3 URZ, UPT, UPT, URZ, URZ, URZ ;  /* 0x000000fffffff290 */ /* 0x000fe2000fffe0ff */
[----:B--2---:R-:W-:Y:S02]  /*6a60*/  @P0 SHF.R.U32.HI R0, RZ, 0x10, R5 ;  /* 0x00000010ff000819 */ /* 0x004fe40000011605 */
        /* <DEDUP_REMOVED lines=12> */
[----:B------:R-:W2:Y:S01]  /*6b30*/  LDCU UR13, c[0x0][0xf20] ;  /* 0x0001e400ff0d77ac */ /* 0x000ea20008000800 */
[----:B------:R-:W-:Y:S02]  /*6b40*/  UIMAD.WIDE.U32 UR4, UR47, UR59, URZ ;  /* 0x0000003b2f0472a5 */ /* 0x000fe4000f8e00ff */
[----:B------:R-:W-:Y:S02]  /*6b50*/  UIMAD.WIDE.U32 UR6, UR53, UR56, URZ ;  /* 0x00000038350672a5 */ /* 0x000fe4000f8e00ff */
[----:B------:R-:W-:Y:S02]  /*6b60*/  UISETP.NE.AND UP0, UPT, UR58, 0x1, UPT ;  /* 0x000000013a00788c */ /* 0x000fe4000bf05270 */
[----:B------:R-:W-:Y:S02]  /*6b70*/  UIMAD.WIDE.U32 UR8, UR36, UR59, URZ ;  /* 0x0000003b240872a5 */ /* 0x000fe4000f8e00ff */
[----:B------:R-:W-:Y:S02]  /*6b80*/  UIMAD.WIDE.U32 UR10, UR37, UR56, URZ ;  /* 0x00000038250a72a5 */ /* 0x000fe4000f8e00ff */
[----:B------:R-:W-:Y:S02]  /*6b90*/  UISETP.NE.AND UP1, UPT, UR42, 0x1, UPT ;  /* 0x000000012a00788c */ /* 0x000fe4000bf25270 */
[----:B------:R-:W-:Y:S01]  /*6ba0*/  UISETP.NE.AND UP2, UPT, UR39, 0x1, UPT ;  /* 0x000000012700788c */ /* 0x000fe2000bf45270 */
[----:B------:R-:W-:Y:S02]  /*6bb0*/  UMOV UR4, UR5 ;  /* 0x0000000500047c82 */ /* 0x000fe40008000000 */
[----:B--2---:R-:W-:Y:S03]  /*6bc0*/  USHF.R.U32.HI UR5, URZ, UR13, UR4 ;  /* 0x0000000dff057299 */ /* 0x004fe60008011604 */
[----:B------:R-:W-:Y:S02]  /*6bd0*/  UMOV UR4, UR7 ;  /* 0x0000000700047c82 */ /* 0x000fe40008000000 */
[----:B------:R-:W-:Y:S02]  /*6be0*/  USHF.R.U32.HI UR7, URZ, UR57, UR4 ;  /* 0x00000039ff077299 */ /* 0x000fe40008011604 */
[----:B------:R-:W-:Y:S02]  /*6bf0*/  USEL UR4, UR47, UR5, !UP0 ;  /* 0x000000052f047287 */ /* 0x000fe4000c000000 */
[----:B------:R-:W-:Y:S01]  /*6c00*/  USEL UR7, UR53, UR7, !UP1 ;  /* 0x0000000735077287 */ /* 0x000fe2000c800000 */
[----:B------:R-:W-:Y:S01]  /*6c10*/  UMOV UR5, UR9 ;  /* 0x0000000900057c82 */ /* 0x000fe20008000000 */
[----:B------:R-:W-:Y:S02]  /*6c20*/  UIMAD.WIDE.U32 UR8, UR4, UR40, URZ ;  /* 0x00000028040872a5 */ /* 0x000fe4000f8e00ff */
[----:B------:R-:W-:Y:S03]  /*6c30*/  USHF.R.U32.HI UR6, URZ, UR13, UR5 ;  /* 0x0000000dff067299 */ /* 0x000fe60008011605 */
[----:B------:R-:W-:Y:S01]  /*6c40*/  UMOV UR5, UR11 ;  /* 0x0000000b00057c82 */ /* 0x000fe20008000000 */
[----:B------:R-:W-:Y:S02]  /*6c50*/  UIMAD.WIDE.U32 UR10, UR7, UR40, URZ ;  /* 0x00000028070a72a5 */ /* 0x000fe4000f8e00ff */
[----:B------:R-:W-:Y:S02]  /*6c60*/  USHF.R.U32.HI UR13, URZ, UR57, UR5 ;  /* 0x00000039ff0d7299 */ /* 0x000fe40008011605 */
[----:B------:R-:W-:Y:S01]  /*6c70*/  USEL UR6, UR36, UR6, !UP0 ;  /* 0x0000000624067287 */ /* 0x000fe2000c000000 */
[----:B------:R-:W-:Y:S02]  /*6c80*/  UMOV UR5, UR9 ;  /* 0x0000000900057c82 */ /* 0x000fe40008000000 */
[----:B------:R-:W-:Y:S01]  /*6c90*/  UMOV UR10, UR11 ;  /* 0x0000000b000a7c82 */ /* 0x000fe20008000000 */
[----:B------:R-:W-:Y:S02]  /*6ca0*/  @UP2 USHF.R.U32.HI UR4, URZ, UR41, UR5 ;  /* 0x00000029ff042299 */ /* 0x000fe40008011605 */
[----:B------:R-:W-:Y:S02]  /*6cb0*/  @UP2 USHF.R.U32.HI UR7, URZ, UR41, UR10 ;  /* 0x00000029ff072299 */ /* 0x000fe4000801160a */
[----:B------:R-:W-:Y:S02]  /*6cc0*/  UIMAD UR4, UR39, UR4, URZ ;  /* 0x00000004270472a4 */ /* 0x000fe4000f8e02ff */
        /* <DEDUP_REMOVED lines=8> */
[----:B------:R-:W-:Y:S02]  /*6d50*/  USEL UR11, UR6, UR4, !UP2 ;  /* 0x00000004060b7287 */ /* 0x000fe4000d000000 */
[----:B------:R-:W-:Y:S02]  /*6d60*/  UIADD3 UR8, UPT, UPT, -UR5, URZ, URZ ;  /* 0x000000ff05087290 */ /* 0x000fe4000fffe1ff */
[----:B------:R-:W-:Y:S01]  /*6d70*/  UIADD3 UR10, UPT, UPT, -UR11, URZ, URZ ;  /* 0x000000ff0b0a7290 */ /* 0x000fe2000fffe1ff */
[----:B------:R-:W-:Y:S01]  /*6d80*/  @!UP0 UMOV UR4, UR9 ;  /* 0x0000000900048c82 */ /* 0x000fe20008000000 */
[----:B------:R-:W-:Y:S02]  /*6d90*/  UIADD3 UR9, UPT, UPT, -UR6, URZ, URZ ;  /* 0x000000ff06097290 */ /* 0x000fe4000fffe1ff */
[----:B------:R-:W-:Y:S02]  /*6da0*/  @!UP0 USHF.R.U32.HI UR4, URZ, UR41, UR4 ;  /* 0x00000029ff048299 */ /* 0x000fe40008011604 */
[----:B------:R-:W-:Y:S02]  /*6db0*/  UIMAD UR10, UR39, UR10, UR6 ;  /* 0x0000000a270a72a4 */ /* 0x000fe4000f8e0206 */
[----:B------:R-:W-:Y:S04]  /*6dc0*/  @!UP0 USEL UR4, UR5, UR4, !UP2 ;  /* 0x0000000405048287 */ /* 0x000fe8000d000000 */
[----:B------:R-:W-:Y:S02]  /*6dd0*/  @!UP0 UIMAD UR10, UR7, UR10, UR4 ;  /* 0x0000000a070a82a4 */ /* 0x000fe4000f8e0204 */
[----:B------:R-:W-:Y:S02]  /*6de0*/  @!UP0 UIADD3 UR11, UPT, UPT, UR11, -UR4, URZ ;  /* 0x800000040b0b8290 */ /* 0x000fe4000fffe0ff */
[----:B------:R-:W-:Y:S02]  /*6df0*/  UIMAD UR7, UR42, UR8, UR37 ;  /* 0x000000082a0772a4 */ /* 0x000fe4000f8e0225 */
[----:B------:R-:W-:Y:S02]  /*6e00*/  @!UP0 UIMAD UR6, UR11, UR39, UR5 ;  /* 0x000000270b0682a4 */ /* 0x000fe4000f8e0205 */
[----:B------:R-:W-:Y:S01]  /*6e10*/  UIMAD UR4, UR58, UR9, UR36 ;  /* 0x000000093a0472a4 */ /* 0x000fe2000f8e0224 */
[----:B------:R-:W-:Y:S02]  /*6e20*/  @!UP0 UMOV UR5, UR10 ;  /* 0x0000000a00058c82 */ /* 0x000fe40008000000 */
[----:B------:R-:W-:Y:S02]  /*6e30*/  UIMAD UR37, UR5, UR42, UR7 ;  /* 0x0000002a052572a4 */ /* 0x000fe4000f8e0207 */
[----:B------:R-:W-:Y:S11]  /*6e40*/  UIMAD UR36, UR6, UR58, UR4 ;  /* 0x0000003a062472a4 */ /* 0x000ff6000f8e0204 */
[----:B------:R-:W-:Y:S01]  /*6e50*/  @!UPT UIADD3 URZ, UPT, UPT, URZ, URZ, URZ ;  /* 0x000000fffffff290 */ /* 0x000fe2000fffe0ff */
.L_x_103:
[----:B------:R-:W-:Y:S01]  /*6e60*/  UISETP.NE.AND UP0, UPT, UR38, 0x1, UPT ;  /* 0x000000012600788c */ /* 0x000fe2000bf05270 */
[----:B------:R-:W-:Y:S01]  /*6e70*/  LOP3.LUT P0, RZ, R89, 0x1b0, RZ, 0xc0, !PT ;  /* 0x000001b059ff7812 */ /* 0x000fe2000780c0ff */
[----:B------:R-:W-:Y:S01]  /*6e80*/  USHF.L.U32 UR49, UR12, 0x7, URZ ;  /* 0x000000070c317899 */ /* 0x000fe200080006ff */
[----:B------:R-:W-:Y:S01]  /*6e90*/  BSSY.RECONVERGENT B6, `(.L_x_104) ;  /* 0x0000034000067945 */ /* 0x000fe20003800200 */
[----:B------:R-:W-:Y:S01]  /*6ea0*/  USHF.L.U32 UR50, UR20, 0x7, URZ ;  /* 0x0000000714327899 */ /* 0x000fe200080006ff */
[----:B------:R-:W-:Y:S06]  /*6eb0*/  IADD3 R91, PT, PT, R91, 0x1, RZ ;  /* 0x000000015b5b7810 */ /* 0x000fec0007ffe0ff */
[----:B------:R-:W2:Y:S01]  /*6ec0*/  @!UP0 LDCU.128 UR16, c[0x0][0xf10] ;  /* 0x0001e200ff1087ac */ /* 0x000ea20008000c00 */
[----:B------:R-:W3:Y:S01]  /*6ed0*/  @!UP0 LDCU UR5, c[0x0][0xf0c] ;  /* 0x0001e180ff0587ac */ /* 0x000ee20008000800 */
[----:B------:R-:W4:Y:S01]  /*6ee0*/  @!UP0 LDCU UR10, c[0x0][0xf20] ;  /* 0x0001e400ff0a87ac */ /* 0x000f220008000800 */
[----:B--2---:R-:W-:Y:S02]  /*6ef0*/  UIMAD.WIDE.U32 UR8, UR37, UR16, URZ ;  /* 0x00000010250872a5 */ /* 0x004fe4000f8e00ff */
[----:B------:R-:W-:Y:S02]  /*6f00*/  UIMAD.WIDE.U32 UR6, UR36, UR19, URZ ;  /* 0x00000013240672a5 */ /* 0x000fe4000f8e00ff */
[----:B------:R-:W-:Y:S03]  /*6f10*/  @!UP0 UISETP.NE.AND UP1, UPT, UR18, 0x1, UPT ;  /* 0x000000011200888c */ /* 0x000fe6000bf25270 */
[----:B------:R-:W-:Y:S01]  /*6f20*/  @!UP0 UMOV UR4, UR9 ;  /* 0x0000000900048c82 */ /* 0x000fe20008000000 */
[----:B---3--:R-:W-:Y:S02]  /*6f30*/  @!UP0 UISETP.NE.AND UP2, UPT, UR5, 0x1, UPT ;  /* 0x000000010500888c */ /* 0x008fe4000bf45270 */
[----:B------:R-:W-:Y:S01]  /*6f40*/  @!UP0 USHF.R.U32.HI UR4, URZ, UR17, UR4 ;  /* 0x00000011ff048299 */ /* 0x000fe20008011604 */
[----:B------:R-:W-:Y:S02]  /*6f50*/  @!UP0 UMOV UR6, UR7 ;  /* 0x0000000700068c82 */ /* 0x000fe40008000000 */
[----:B----4-:R-:W-:Y:S02]  /*6f60*/  @!UP0 USHF.R.U32.HI UR6, URZ, UR10, UR6 ;  /* 0x0000000aff068299 */ /* 0x010fe40008011606 */
[----:B------:R-:W-:Y:S02]  /*6f70*/  @!UP0 USEL UR7, UR37, UR4, !UP2 ;  /* 0x0000000425078287 */ /* 0x000fe4000d000000 */
[----:B------:R-:W-:Y:S04]  /*6f80*/  @!UP0 USEL UR6, UR36, UR6, !UP1 ;  /* 0x0000000624068287 */ /* 0x000fe8000c800000 */
[----:B------:R-:W-:Y:S02]  /*6f90*/  @!UP0 UIADD3 UR4, UPT, UPT, -UR7, UR6, URZ ;  /* 0x0000000607048290 */ /* 0x000fe4000fffe1ff */
[----:B------:R-:W-:Y:S02]  /*6fa0*/  @!UP0 UIADD3 UR6, UPT, UPT, UR7, -UR6, URZ ;  /* 0x8000000607068290 */ /* 0x000fe4000fffe0ff */
[----:B------:R-:W-:Y:S02]  /*6fb0*/  @!UP0 UIMAD UR37, UR4, UR5, UR37 ;  /* 0x00000005042582a4 */ /* 0x000fe4000f8e0225 */
[----:B------:R-:W-:Y:S01]  /*6fc0*/  @!UP0 UIMAD UR36, UR6, UR18, UR36 ;  /* 0x00000012062482a4 */ /* 0x000fe2000f8e0224 */
[----:B------:R-:W-:Y:S11]  /*6fd0*/  @!P0 BRA `(.L_x_105) ;  /* 0x00000000007c8947 */ /* 0x000ff60003800000 */
[----:B------:R-:W2:Y:S01]  /*6fe0*/  LDCU.64 UR8, c[0x4][0x80] ;  /* 0x01001000ff0877ac */ /* 0x000ea20008000a00 */
[----:B------:R-:W-:Y:S01]  /*6ff0*/  MOV R2, 0x0 ;  /* 0x0000000000027802 */ /* 0x000fe20000000f00 */
[----:B------:R-:W-:Y:S02]  /*7000*/  HFMA2 R12, -RZ, RZ, 0, 5.9604644775390625e-08 ;  /* 0x00000001ff0c7431 */ /* 0x000fe400000001ff */
[----:B------:R-:W-:Y:S01]  /*7010*/  IMAD.MOV.U32 R8, RZ, RZ, 0x70 ;  /* 0x00000070ff087424 */ /* 0x000fe200078e00ff */
[----:B------:R3:W4:Y:S01]  /*7020*/  LDC.64 R14, c[0x4][R2] ;  /* 0x01000000020e7b82 */ /* 0x0007220000000a00 */
[----:B------:R-:W1:Y:S01]  /*7030*/  LDCU.64 UR6, c[0x4][0x88] ;  /* 0x01001100ff0677ac */ /* 0x000e620008000a00 */
[----:B------:R-:W-:Y:S01]  /*7040*/  IMAD.MOV.U32 R13, RZ, RZ, RZ ;  /* 0x000000ffff0d7224 */ /* 0x000fe200078e00ff */
[----:B------:R-:W1:Y:S01]  /*7050*/  LDCU.64 UR4, c[0x4][0x8] ;  /* 0x01000100ff0477ac */ /* 0x000e620008000a00 */
[----:B--2---:R-:W-:Y:S01]  /*7060*/  MOV R5, UR9 ;  /* 0x0000000900057c02 */ /* 0x004fe20008000f00 */
[----:B------:R-:W-:Y:S01]  /*7070*/  IMAD.U32 R4, RZ, RZ, UR8 ;  /* 0x00000008ff047e24 */ /* 0x000fe2000f8e00ff */
[----:B-1----:R-:W-:Y:S01]  /*7080*/  MOV R7, UR7 ;  /* 0x0000000700077c02 */ /* 0x002fe20008000f00 */
[----:B------:R-:W-:Y:S01]  /*7090*/  IMAD.U32 R6, RZ, RZ, UR6 ;  /* 0x00000006ff067e24 */ /* 0x000fe2000f8e00ff */
[----:B------:R-:W-:Y:S01]  /*70a0*/  MOV R11, UR5 ;  /* 0x00000005000b7c02 */ /* 0x000fe20008000f00 */
[----:B------:R-:W-:Y:S02]  /*70b0*/  IMAD.U32 R10, RZ, RZ, UR4 ;  /* 0x00000004ff0a7e24 */ /* 0x000fe4000f8e00ff */
[----:B------:R-:W-:Y:S07]  /*70c0*/  LEPC R20, `(.L_x_106) ;  /* 0x000000001014794e */ /* 0x000fee0000000000 */
[----:B---345:R-:W-:Y:S05]  /*70d0*/  CALL.ABS.NOINC R14 ;  /* 0x000000000e007343 */ /* 0x038fea0003c00000 */
.L_x_106:
[----:B------:R-:W1:Y:S01]  /*70e0*/  LDCU.64 UR8, c[0x4][0x80] ;  /* 0x01001000ff0877ac */ /* 0x000e620008000a00 */
[----:B------:R-:W2:Y:S01]  /*70f0*/  LDC.64 R2, c[0x4][R2] ;  /* 0x0100000002027b82 */ /* 0x000ea20000000a00 */
[----:B------:R-:W-:Y:S02]  /*7100*/  HFMA2 R12, -RZ, RZ, 0, 5.9604644775390625e-08 ;  /* 0x00000001ff0c7431 */ /* 0x000fe400000001ff */
[----:B------:R-:W-:Y:S02]  /*7110*/  IMAD.MOV.U32 R8, RZ, RZ, 0x70 ;  /* 0x00000070ff087424 */ /* 0x000fe400078e00ff */
[----:B------:R-:W-:Y:S01]  /*7120*/  IMAD.MOV.U32 R13, RZ, RZ, RZ ;  /* 0x000000ffff0d7224 */ /* 0x000fe200078e00ff */
[----:B------:R-:W3:Y:S01]  /*7130*/  LDCU.64 UR6, c[0x4][0x88] ;  /* 0x01001100ff0677ac */ /* 0x000ee20008000a00 */
[----:B------:R-:W4:Y:S01]  /*7140*/  LDCU.64 UR4, c[0x4][0x8] ;  /* 0x01000100ff0477ac */ /* 0x000f220008000a00 */
[----:B-1----:R-:W-:Y:S02]  /*7150*/  MOV R4, UR8 ;  /* 0x0000000800047c02 */ /* 0x002fe40008000f00 */
[----:B------:R-:W-:Y:S02]  /*7160*/  MOV R5, UR9 ;  /* 0x0000000900057c02 */ /* 0x000fe40008000f00 */
[----:B---3--:R-:W-:Y:S01]  /*7170*/  MOV R7, UR7 ;  /* 0x0000000700077c02 */ /* 0x008fe20008000f00 */
[----:B------:R-:W-:Y:S01]  /*7180*/  IMAD.U32 R6, RZ, RZ, UR6 ;  /* 0x00000006ff067e24 */ /* 0x000fe2000f8e00ff */
[----:B----4-:R-:W-:Y:S01]  /*7190*/  MOV R11, UR5 ;  /* 0x00000005000b7c02 */ /* 0x010fe20008000f00 */
[----:B------:R-:W-:Y:S02]  /*71a0*/  IMAD.U32 R10, RZ, RZ, UR4 ;  /* 0x00000004ff0a7e24 */ /* 0x000fe4000f8e00ff */
[----:B------:R-:W-:Y:S07]  /*71b0*/  LEPC R20, `(.L_x_105) ;  /* 0x000000001014794e */ /* 0x000fee0000000000 */
[----:B--2---:R-:W-:Y:S05]  /*71c0*/  CALL.ABS.NOINC R2 ;  /* 0x0000000002007343 */ /* 0x004fea0003c00000 */
.L_x_105:
[----:B------:R-:W-:Y:S05]  /*71d0*/  BSYNC.RECONVERGENT B6 ;  /* 0x0000000000067941 */ /* 0x000fea0003800200 */
.L_x_104:
[----:B------:R-:W-:Y:S02]  /*71e0*/  ISETP.NE.U32.AND P0, PT, RZ, UR54, PT ;  /* 0x00000036ff007c0c */ /* 0x000fe4000bf05070 */
[C---:B------:R-:W-:Y:S02]  /*71f0*/  ISETP.NE.U32.AND P1, PT, R82.reuse, RZ, PT ;  /* 0x000000ff5200720c */ /* 0x040fe40003f25070 */
[----:B------:R-:W-:Y:S02]  /*7200*/  ISETP.NE.U32.AND P4, PT, R82, RZ, PT ;  /* 0x000000ff5200720c */ /* 0x000fe40003f85070 */
[----:B------:R-:W-:Y:S02]  /*7210*/  ISETP.NE.AND.EX P0, PT, RZ, UR55, PT, P0 ;  /* 0x00000037ff007c0c */ /* 0x000fe4000bf05300 */
[C---:B------:R-:W-:Y:S02]  /*7220*/  ISETP.NE.AND.EX P1, PT, R83.reuse, RZ, PT, P1 ;  /* 0x000000ff5300720c */ /* 0x040fe40003f25310 */
[----:B------:R-:W-:Y:S02]  /*7230*/  ISETP.NE.AND.EX P4, PT, R83, RZ, P0, P4 ;  /* 0x000000ff5300720c */ /* 0x000fe40000785340 */
[----:B------:R-:W-:Y:S02]  /*7240*/  ISETP.NE.U32.AND P5, PT, R78, RZ, PT ;  /* 0x000000ff4e00720c */ /* 0x000fe40003fa5070 */
[----:B------:R-:W-:Y:S02]  /*7250*/  ISETP.NE.U32.AND P3, PT, RZ, UR54, PT ;  /* 0x00000036ff007c0c */ /* 0x000fe4000bf65070 */
[----:B------:R-:W-:Y:S02]  /*7260*/  PLOP3.LUT P2, PT, PT, PT, PT, 0x8, 0x80 ;  /* 0x000000000080781c */ /* 0x000fe40003f4e170 */
[----:B------:R-:W-:Y:S02]  /*7270*/  ISETP.NE.AND.EX P5, PT, R79, RZ, PT, P5 ;  /* 0x000000ff4f00720c */ /* 0x000fe40003fa5350 */
[----:B------:R-:W-:Y:S03]  /*7280*/  ISETP.NE.AND.EX P3, PT, RZ, UR55, PT, P3 ;  /* 0x00000037ff007c0c */ /* 0x000fe6000bf65330 */
[----:B------:R-:W-:Y:S01]  /*7290*/  @!P4 PLOP3.LUT P2, PT, P1, PT, PT, 0x80, 0x8 ;  /* 0x000000000008c81c */ /* 0x000fe20000f4f070 */
[----:B------:R-:W-:Y:S01]  /*72a0*/  @!UPT UIADD3 URZ, UPT, UPT, URZ, URZ, URZ ;  /* 0x000000fffffff290 */ /* 0x000fe2000fffe0ff */
[----:B------:R-:W-:Y:S11]  /*72b0*/  @!P1 BRA `(.L_x_107) ;  /* 0x0000000000309947 */ /* 0x000ff60003800000 */
[----:B------:R-:W-:Y:S01]  /*72c0*/  ISETP.NE.U32.AND P0, PT, R80, RZ, PT ;  /* 0x000000ff5000720c */ /* 0x000fe20003f05070 */
[----:B------:R-:W2:Y:S01]  /*72d0*/  LDCU.64 UR4, c[0x0][0x358] ;  /* 0x00006b00ff0477ac */ /* 0x000ea20008000a00 */
[----:B------:R-:W-:Y:S02]  /*72e0*/  IMAD.MOV.U32 R84, RZ, RZ, 0x1 ;  /* 0x00000001ff547424 */ /* 0x000fe400078e00ff */
[----:B------:R-:W-:Y:S11]  /*72f0*/  ISETP.NE.AND.EX P0, PT, R81, RZ, PT, P0 ;  /* 0x000000ff5100720c */ /* 0x000ff60003f05300 */
[----:B------:R-:W-:Y:S02]  /*7300*/  @!UPT UIADD3 URZ, UPT, UPT, URZ, URZ, URZ ;  /* 0x000000fffffff290 */ /* 0x000fe4000fffe0ff */
[----:B------:R-:W3:Y:S01]  /*7310*/  @P0 LDC.64 R2, c[0x0][0xc88] ;  /* 0x00032200ff020b82 */ /* 0x000ee20000000a00 */
[----:B-1----:R-:W-:Y:S04]  /*7320*/  @P0 IMAD R0, R82, UR52, RZ ;  /* 0x0000003452000c24 */ /* 0x002fe8000f8e02ff */
[----:B---3--:R-:W-:Y:S04]  /*7330*/  @P0 IMAD.WIDE R2, R0, 0x4, R2 ;  /* 0x0000000400020825 */ /* 0x008fe800078e0202 */
[----:B------:R-:W-:Y:S01]  /*7340*/  HFMA2 R0, -RZ, RZ, 0, 5.9604644775390625e-08 ;  /* 0x00000001ff007431 */ /* 0x000fe200000001ff */
[----:B--2--5:R2:W5:Y:S04]  /*7350*/  @P0 LDG.E R41, desc[UR4][R2.64] ;  /* 0x0000000402290981 */ /* 0x024568000c1e1900 */
[----:B------:R-:W-:Y:S01]  /*7360*/  @!P0 PRMT R84, R0, 0x7610, R84 ;  /* 0x0000761000548816 */ /* 0x000fe20000000054 */
[----:B--2---:R-:W3:Y:S06]  /*7370*/  @!P0 LDC R41, c[0x0][0xc80] ;  /* 0x00032000ff298b82 */ /* 0x004eec0000000800 */
.L_x_107:
[----:B------:R-:W-:Y:S05]  /*7380*/  @!P5 BRA `(.L_x_108) ;  /* 0x000000000024d947 */ /* 0x000fea0003800000 */
[----:B------:R-:W-:Y:S01]  /*7390*/  ISETP.NE.U32.AND P0, PT, R76, RZ, PT ;  /* 0x000000ff4c00720c */ /* 0x000fe20003f05070 */
[----:B------:R-:W2:Y:S03]  /*73a0*/  LDCU.64 UR4, c[0x0][0x358] ;  /* 0x00006b00ff0477ac */ /* 0x000ea60008000a00 */
[----:B------:R-:W-:Y:S11]  /*73b0*/  ISETP.NE.AND.EX P0, PT, R77, RZ, PT, P0 ;  /* 0x000000ff4d00720c */ /* 0x000ff60003f05300 */
[----:B------:R-:W-:Y:S02]  /*73c0*/  @!UPT UIADD3 URZ, UPT, UPT, URZ, URZ, URZ ;  /* 0x000000fffffff290 */ /* 0x000fe4000fffe0ff */
[----:B------:R-:W4:Y:S01]  /*73d0*/  @P0 LDC.64 R2, c[0x0][0xca8] ;  /* 0x00032a00ff020b82 */ /* 0x000f220000000a00 */
[----:B-1----:R-:W-:Y:S04]  /*73e0*/  @P0 IMAD R0, R78, UR52, RZ ;  /* 0x000000344e000c24 */ /* 0x002fe8000f8e02ff */
[----:B----4-:R-:W-:Y:S05]  /*73f0*/  @P0 IMAD.WIDE R2, R0, 0x4, R2 ;  /* 0x0000000400020825 */ /* 0x010fea00078e0202 */
[----:B--2--5:R2:W5:Y:S02]  /*7400*/  @P0 LDG.E R38, desc[UR4][R2.64] ;  /* 0x0000000402260981 */ /* 0x024564000c1e1900 */
[----:B--2---:R-:W4:Y:S02]  /*7410*/  @!P0 LDC R38, c[0x0][0xca0] ;  /* 0x00032800ff268b82 */ /* 0x004f240000000800 */
.L_x_108:
[----:B---3-5:R-:W-:Y:S01]  /*7420*/  FSETP.NEU.AND P0, PT, R41, RZ, PT ;  /* 0x000000ff2900720b */ /* 0x028fe20003f0d000 */
[----:B------:R-:W-:Y:S01]  /*7430*/  BSSY B1, `(.L_x_109) ;  /* 0x0000038000017945 */ /* 0x000fe20003800000 */
[----:B------:R-:W-:Y:S01]  /*7440*/  SEL R5, RZ, 0xffffffff, P3 ;  /* 0xffffffffff057807 */ /* 0x000fe20001800000 */
[----:B------:R-:W-:Y:S01]  /*7450*/  IMAD.MOV.U32 R46, RZ, RZ, 0x1 ;  /* 0x00000001ff2e7424 */ /* 0x000fe200078e00ff */
[----:B------:R-:W-:Y:S01]  /*7460*/  @!P4 LOP3.LUT P3, RZ, R84, 0xff, RZ, 0xc0, !PT ;  /* 0x000000ff54ffc812 */ /* 0x000fe2000786c0ff */
[C---:B------:R-:W-:Y:S01]  /*7470*/  IMAD R39, R36.reuse, 0x80, R37 ;  /* 0x0000008024277824 */ /* 0x040fe200078e0225 */
[----:B-1----:R-:W-:Y:S01]  /*7480*/  @!P4 SEL R0, RZ, 0xffffffff, P0 ;  /* 0xffffffffff00c807 */ /* 0x002fe20000000000 */
[----:B------:R-:W-:Y:S01]  /*7490*/  IMAD R92, R99, -0x10, R97 ;  /* 0xfffffff0635c7824 */ /* 0x000fe200078e0261 */
[----:B------:R-:W-:Y:S01]  /*74a0*/  LOP3.LUT R95, R95, 0x1, RZ, 0x3c, !PT ;  /* 0x000000015f5f7812 */ /* 0x000fe200078e3cff */
[----:B------:R-:W-:Y:S01]  /*74b0*/  IMAD.MOV.U32 R47, RZ, RZ, RZ ;  /* 0x000000ffff2f7224 */ /* 0x000fe200078e00ff */
[C---:B------:R-:W-:Y:S02]  /*74c0*/  @P2 SEL R0, R5.reuse, R0, !P3 ;  /* 0x0000000005002207 */ /* 0x040fe40005800000 */
[----:B------:R-:W-:Y:S02]  /*74d0*/  CS2R R74, SRZ ;  /* 0x00000000004a7805 */ /* 0x000fe4000001ff00 */
[----:B------:R-:W-:Y:S02]  /*74e0*/  LEA R102, R36, UR43, 0x3 ;  /* 0x0000002b24667c11 */ /* 0x000fe4000f8e18ff */
[----:B------:R-:W-:Y:S02]  /*74f0*/  CS2R R72, SRZ ;  /* 0x0000000000487805 */ /* 0x000fe4000001ff00 */
[----:B------:R-:W-:Y:S02]  /*7500*/  @!P4 LOP3.LUT R0, R0, 0x1, RZ, 0xc0, !PT ;  /* 0x000000010000c812 */ /* 0x000fe400078ec0ff */
[----:B------:R-:W-:Y:S02]  /*7510*/  CS2R R66, SRZ ;  /* 0x0000000000427805 */ /* 0x000fe4000001ff00 */
[----:B------:R-:W-:Y:S02]  /*7520*/  SHF.L.U32 R3, R94, 0x1f, RZ ;  /* 0x0000001f5e037819 */ /* 0x000fe400000006ff */
[----:B------:R-:W-:Y:S02]  /*7530*/  CS2R R64, SRZ ;  /* 0x0000000000407805 */ /* 0x000fe4000001ff00 */
[----:B------:R-:W-:Y:S02]  /*7540*/  ISETP.NE.U32.OR P5, PT, R0, 0x1, P4 ;  /* 0x000000010000780c */ /* 0x000fe400027a5470 */
[----:B------:R-:W-:Y:S02]  /*7550*/  CS2R R58, SRZ ;  /* 0x00000000003a7805 */ /* 0x000fe4000001ff00 */
[----:B------:R-:W-:Y:S02]  /*7560*/  LOP3.LUT P4, R90, R84, 0xff, RZ, 0xc0, !PT ;  /* 0x000000ff545a7812 */ /* 0x000fe4000788c0ff */
[----:B------:R-:W-:Y:S02]  /*7570*/  CS2R R56, SRZ ;  /* 0x0000000000387805 */ /* 0x000fe4000001ff00 */
[----:B------:R-:W-:Y:S02]  /*7580*/  SEL R0, RZ, 0xffffffff, P0 ;  /* 0xffffffffff007807 */ /* 0x000fe40000000000 */
[----:B------:R-:W-:Y:S02]  /*7590*/  CS2R R50, SRZ ;  /* 0x0000000000327805 */ /* 0x000fe4000001ff00 */
[----:B------:R-:W-:Y:S02]  /*75a0*/  P2R R101, PR, RZ, 0x20 ;  /* 0x00000020ff657803 */ /* 0x000fe40000000000 */
[----:B------:R-:W-:Y:S02]  /*75b0*/  CS2R R48, SRZ ;  /* 0x0000000000307805 */ /* 0x000fe4000001ff00 */
[----:B------:R-:W-:Y:S04]  /*75c0*/  @P1 SEL R0, R5, R0, !P4 ;  /* 0x0000000005001207 */ /* 0x000fe80006000000 */
[----:B------:R-:W-:Y:S02]  /*75d0*/  LOP3.LUT R0, R0, 0x1, RZ, 0xc0, !PT ;  /* 0x0000000100007812 */ /* 0x000fe400078ec0ff */
[----:B------:R-:W-:Y:S02]  /*75e0*/  @P5 SHF.L.U32 R2, R95, 0x1f, RZ ;  /* 0x0000001f5f025819 */ /* 0x000fe400000006ff */
[----:B------:R-:W-:Y:S02]  /*75f0*/  ISETP.NE.U32.AND P0, PT, R0, 0x1, PT ;  /* 0x000000010000780c */ /* 0x000fe40003f05070 */
[----:B------:R-:W1:Y:S02]  /*7600*/  @P5 SYNCS.PHASECHK.TRANS64.TRYWAIT P3, [UR43+0x30], R2 ;  /* 0x00003002ff0055a7 */ /* 0x000e64000806112b */
[----:B------:R-:W-:Y:S01]  /*7610*/  P2R R60, PR, RZ, 0x1 ;  /* 0x00000001ff3c7803 */ /* 0x000fe20000000000 */
[----:B------:R2:W3:Y:S01]  /*7620*/  SYNCS.PHASECHK.TRANS64.TRYWAIT P2, [R102+URZ+0xa0], R3 ;  /* 0x0000a003660075a7 */ /* 0x0004e200080411ff */
[----:B-1----:R-:W-:Y:S01]  /*7630*/  @P5 SEL R46, RZ, 0x1, !P3 ;  /* 0x00000001ff2e5807 */ /* 0x002fe20005800000 */
[----:B--2---:R-:W-:Y:S06]  /*7640*/  @!P5 BRA `(.L_x_110) ;  /* 0x000000000058d947 */ /* 0x004fec0003800000 */
[----:B------:R-:W-:Y:S01]  /*7650*/  IMAD.MOV.U32 R75, RZ, RZ, RZ ;  /* 0x000000ffff4b7224 */ /* 0x000fe200078e00ff */
[----:B------:R-:W-:Y:S01]  /*7660*/  ISETP.NE.AND P0, PT, R46, RZ, PT ;  /* 0x000000ff2e00720c */ /* 0x000fe20003f05270 */
[----:B------:R-:W-:Y:S01]  /*7670*/  BSSY B0, `(.L_x_111) ;  /* 0x000000c000007945 */ /* 0x000fe20003800000 */
[----:B------:R-:W-:Y:S02]  /*7680*/  CS2R R50, SRZ ;  /* 0x0000000000327805 */ /* 0x000fe4000001ff00 */
[----:B------:R-:W-:Y:S02]  /*7690*/  CS2R R48, SRZ ;  /* 0x0000000000307805 */ /* 0x000fe4000001ff00 */
[----:B------:R-:W-:Y:S02]  /*76a0*/  CS2R R58, SRZ ;  /* 0x00000000003a7805 */ /* 0x000fe4000001ff00 */
[----:B------:R-:W-:Y:S02]  /*76b0*/  CS2R R56, SRZ ;  /* 0x0000000000387805 */ /* 0x000fe4000001ff00 */
[----:B------:R-:W-:Y:S02]  /*76c0*/  CS2R R66, SRZ ;  /* 0x0000000000427805 */ /* 0x000fe4000001ff00 */
[----:B------:R-:W-:Y:S02]  /*76d0*/  CS2R R64, SRZ ;  /* 0x0000000000407805 */ /* 0x000fe4000001ff00 */
[----:B------:R-:W-:Y:S01]  /*76e0*/  CS2R R72, SRZ ;  /* 0x0000000000487805 */ /* 0x000fe2000001ff00 */
[----:B------:R-:W-:Y:S06]  /*76f0*/  @P0 BRA `(.L_x_112) ;  /* 0x00000000000c0947 */ /* 0x000fec0003800000 */
[----:B------:R-:W-:Y:S04]  /*7700*/  SHF.L.U32 R5, R95, 0x1f, RZ ;  /* 0x0000001f5f057819 */ /* 0x000fe800000006ff */
[----:B------:R-:W1:Y:S02]  /*7710*/  SYNCS.PHASECHK.TRANS64.TRYWAIT P0, [UR43+0x30], R5 ;  /* 0x00003005ff0075a7 */ /* 0x000e64000800112b */
[----:B-1----:R-:W-:Y:S05]  /*7720*/  @!P0 BRA `(.L_x_113) ;  /* 0x0000003c00948947 */ /* 0x002fea0003800000 */
.L_x_112:
[----:B------:R-:W-:Y:S05]  /*7730*/  BSYNC B0 ;  /* 0x0000000000007941 */ /* 0x000fea0003800000 */
.L_x_111:
[----:B------:R-:W-:Y:S01]  /*7740*/  ISETP.NE.AND P0, PT, R60, RZ, PT ;  /* 0x000000ff3c00720c */ /* 0x000fe20003f05270 */
[----:B------:R-:W-:Y:S11]  /*7750*/  HFMA2 R47, -RZ, RZ, 0, 5.9604644775390625e-08 ;  /* 0x00000001ff2f7431 */ /* 0x000ff600000001ff */
[----:B------:R-:W-:Y:S01]  /*7760*/  @!UPT UIADD3 URZ, UPT, UPT, URZ, URZ, URZ ;  /* 0x000000fffffff290 */ /* 0x000fe2000fffe0ff */
[----:B------:R2:W1:Y:S04]  /*7770*/  @P0 LDS.128 R48, [R98] ;  /* 0x0000000062300984 */ /* 0x0004680000000c00 */
[----:B------:R2:W1:Y:S04]  /*7780*/  @P0 LDS.128 R56, [R97+0x10] ;  /* 0x0000100061380984 */ /* 0x0004680000000c00 */
[----:B------:R2:W1:Y:S04]  /*7790*/  @P0 LDS.128 R64, [R96+0x20] ;  /* 0x0000200060400984 */ /* 0x0004680000000c00 */
[----:B------:R2:W1:Y:S02]  /*77a0*/  @P0 LDS.128 R72, [R92+0x30] ;  /* 0x000030005c480984 */ /* 0x0004640000000c00 */
.L_x_110:
[----:B------:R-:W-:Y:S05]  /*77b0*/  BSYNC B1 ;  /* 0x0000000000017941 */ /* 0x000fea0003800000 */
.L_x_109:
[----:B-1----:R-:W-:Y:S04]  /*77c0*/  SHF.R.U32.HI R0, RZ, 0x15, R39 ;  /* 0x00000015ff007819 */ /* 0x002fe80000011627 */
[----:B------:R-:W-:Y:S01]  /*77d0*/  LOP3.LUT P0, RZ, R0, 0x3, R85, 0x48, !PT ;  /* 0x0000000300ff7812 */ /* 0x000fe20007804855 */
[----:B------:R-:W-:Y:S01]  /*77e0*/  @!UPT UIADD3 URZ, UPT, UPT, URZ, URZ, URZ ;  /* 0x000000fffffff290 */ /* 0x000fe2000fffe0ff */
[----:B---3--:R-:W-:Y:S11]  /*77f0*/  @P2 BRA `(.L_x_114) ;  /* 0x0000000000082947 */ /* 0x008ff60003800000 */
[----:B------:R-:W1:Y:S02]  /*7800*/  SYNCS.PHASECHK.TRANS64.TRYWAIT P1, [R102+URZ+0xa0], R3 ;  /* 0x0000a003660075a7 */ /* 0x000e6400080211ff */
[----:B-1----:R-:W-:Y:S05]  /*7810*/  @!P1 BRA `(.L_x_115) ;  /* 0x0000003c00709947 */ /* 0x002fea0003800000 */
.L_x_114:
[----:B------:R-:W-:Y:S05]  /*7820*/  @!P0 BRA `(.L_x_116) ;  /* 0x0000000000408947 */ /* 0x000fea0003800000 */
[----:B------:R-:W3:Y:S01]  /*7830*/  LDCU.64 UR8, c[0x4][0x70] ;  /* 0x01000e00ff0877ac */ /* 0x000ee20008000a00 */
[----:B-1----:R-:W-:Y:S01]  /*7840*/  MOV R3, 0x0 ;  /* 0x0000000000037802 */ /* 0x002fe20000000f00 */
[----:B------:R-:W-:Y:S02]  /*7850*/  HFMA2 R12, -RZ, RZ, 0, 5.9604644775390625e-08 ;  /* 0x00000001ff0c7431 */ /* 0x000fe400000001ff */
[----:B------:R-:W-:Y:S02]  /*7860*/  IMAD.MOV.U32 R8, RZ, RZ, 0x192 ;  /* 0x00000192ff087424 */ /* 0x000fe400078e00ff */
[----:B------:R-:W-:Y:S01]  /*7870*/  IMAD.MOV.U32 R13, RZ, RZ, RZ ;  /* 0x000000ffff0d7224 */ /* 0x000fe200078e00ff */
[----:B------:R-:W1:Y:S01]  /*7880*/  LDCU.64 UR6, c[0x4][0x78] ;  /* 0x01000f00ff0677ac */ /* 0x000e620008000a00 */
[----:B------:R-:W2:Y:S01]  /*7890*/  LDC.64 R2, c[0x4][R3] ;  /* 0x0100000003027b82 */ /* 0x000ea20000000a00 */
[----:B------:R-:W5:Y:S01]  /*78a0*/  LDCU.64 UR4, c[0x4][0x10] ;  /* 0x01000200ff0477ac */ /* 0x000f620008000a00 */
[----:B---3--:R-:W-:Y:S01]  /*78b0*/  MOV R5, UR9 ;  /* 0x0000000900057c02 */ /* 0x008fe20008000f00 */
[----:B------:R-:W-:Y:S01]  /*78c0*/  IMAD.U32 R4, RZ, RZ, UR8 ;  /* 0x00000008ff047e24 */ /* 0x000fe2000f8e00ff */
[----:B-1----:R-:W-:Y:S01]  /*78d0*/  MOV R7, UR7 ;  /* 0x0000000700077c02 */ /* 0x002fe20008000f00 */
[----:B------:R-:W-:Y:S01]  /*78e0*/  IMAD.U32 R6, RZ, RZ, UR6 ;  /* 0x00000006ff067e24 */ /* 0x000fe2000f8e00ff */
[----:B-----5:R-:W-:Y:S01]  /*78f0*/  MOV R11, UR5 ;  /* 0x00000005000b7c02 */ /* 0x020fe20008000f00 */
[----:B------:R-:W-:Y:S02]  /*7900*/  IMAD.U32 R10, RZ, RZ, UR4 ;  /* 0x00000004ff0a7e24 */ /* 0x000fe4000f8e00ff */
[----:B------:R-:W-:Y:S07]  /*7910*/  LEPC R20, `(.L_x_116) ;  /* 0x000000001014794e */ /* 0x000fee0000000000 */
[----:B--2-4-:R-:W-:Y:S05]  /*7920*/  CALL.ABS.NOINC R2 ;  /* 0x0000000002007343 */ /* 0x014fea0003c00000 */
.L_x_116:
[C---:B------:R-:W-:Y:S01]  /*7930*/  SHF.L.U32 R40, R48.reuse, 0x10, RZ ;  /* 0x0000001030287819 */ /* 0x040fe200000006ff */
[----:B------:R-:W-:Y:S05]  /*7940*/  WARPSYNC.ALL ;  /* 0x0000000000007948 */ /* 0x000fea0003800000 */
[----:B------:R-:W-:Y:S01]  /*7950*/  R2UR UR4, R39 ;  /* 0x00000000270472ca */ /* 0x000fe200000e0000 */
[----:B------:R-:W-:Y:S01]  /*7960*/  BSSY.RECONVERGENT B0, `(.L_x_117) ;  /* 0x0000088000007945 */ /* 0x000fe20003800200 */
[----:B------:R-:W-:Y:S02]  /*7970*/  LOP3.LUT R43, R48, 0xffff0000, RZ, 0xc0, !PT ;  /* 0xffff0000302b7812 */ /* 0x000fe400078ec0ff */
[----:B------:R-:W-:Y:S02]  /*7980*/  SHF.L.U32 R42, R49, 0x10, RZ ;  /* 0x00000010312a7819 */ /* 0x000fe400000006ff */
[----:B------:R-:W-:Y:S02]  /*7990*/  SHF.L.U32 R45, R51, 0x10, RZ ;  /* 0x00000010332d7819 */ /* 0x000fe400000006ff */
[----:B------:R-:W-:Y:S02]  /*79a0*/  LOP3.LUT R44, R75, 0xffff0000, RZ, 0xc0, !PT ;  /* 0xffff00004b2c7812 */ /* 0x000fe400078ec0ff */
[----:B------:R-:W-:Y:S03]  /*79b0*/  ISETP.NE.AND P0, PT, R100, RZ, PT ;  /* 0x000000ff6400720c */ /* 0x000fe60003f05270 */
[----:B------:R-:W4:Y:S02]  /*79c0*/  LDTM.x32 R4, tmem[UR4] ;  /* 0x00000004000479ee */ /* 0x000f2400082c0000 */
[C---:B----4-:R-:W-:Y:S01]  /*79d0*/  FMUL R0, R38.reuse, R4 ;  /* 0x0000000426007220 */ /* 0x050fe20000400000 */
[C---:B------:R-:W-:Y:S01]  /*79e0*/  FMUL R2, R38.reuse, R5 ;  /* 0x0000000526027220 */ /* 0x040fe20000400000 */
[C---:B-1----:R-:W-:Y:S01]  /*79f0*/  FMUL R3, R38.reuse, R6 ;  /* 0x0000000626037220 */ /* 0x042fe20000400000 */
[----:B------:R-:W-:Y:S01]  /*7a00*/  FMUL R7, R38, R7 ;  /* 0x0000000726077220 */ /* 0x000fe20000400000 */
[----:B------:R-:W-:Y:S01]  /*7a10*/  FFMA R0, R41, R40, R0 ;  /* 0x0000002829007223 */ /* 0x000fe20000000000 */
[----:B------:R-:W-:Y:S01]  /*7a20*/  LOP3.LUT R40, R49, 0xffff0000, RZ, 0xc0, !PT ;  /* 0xffff000031287812 */ /* 0x000fe200078ec0ff */
[C---:B------:R-:W-:Y:S01]  /*7a30*/  FFMA R2, R41.reuse, R43, R2 ;  /* 0x0000002b29027223 */ /* 0x040fe20000000002 */
[C---:B------:R-:W-:Y:S01]  /*7a40*/  SHF.L.U32 R43, R50.reuse, 0x10, RZ ;  /* 0x00000010322b7819 */ /* 0x040fe200000006ff */
[C---:B------:R-:W-:Y:S01]  /*7a50*/  FFMA R3, R41.reuse, R42, R3 ;  /* 0x0000002a29037223 */ /* 0x040fe20000000003 */
[----:B------:R-:W-:Y:S01]  /*7a60*/  LOP3.LUT R42, R50, 0xffff0000, RZ, 0xc0, !PT ;  /* 0xffff0000322a7812 */ /* 0x000fe200078ec0ff */
[----:B------:R-:W-:Y:S01]  /*7a70*/  FMUL R4, R38, R8 ;  /* 0x0000000826047220 */ /* 0x000fe20000400000 */
[----:B------:R-:W-:Y:S01]  /*7a80*/  F2FP.BF16.F32.PACK_AB R52, R2, R0 ;  /* 0x000000000234723e */ /* 0x000fe200000010ff */
[----:B------:R-:W-:Y:S01]  /*7a90*/  FFMA R7, R41, R40, R7 ;  /* 0x0000002829077223 */ /* 0x000fe20000000007 */
[----:B------:R-:W-:Y:S01]  /*7aa0*/  LOP3.LUT R40, R51, 0xffff0000, RZ, 0xc0, !PT ;  /* 0xffff000033287812 */ /* 0x000fe200078ec0ff */
[C---:B------:R-:W-:Y:S01]  /*7ab0*/  FMUL R5, R38.reuse, R9 ;  /* 0x0000000926057220 */ /* 0x040fe20000400000 */
[C---:B------:R-:W-:Y:S01]  /*7ac0*/  FMUL R6, R38.reuse, R10 ;  /* 0x0000000a26067220 */ /* 0x040fe20000400000 */
[----:B------:R-:W-:Y:S01]  /*7ad0*/  FMUL R11, R38, R11 ;  /* 0x0000000b260b7220 */ /* 0x000fe20000400000 */
[----:B------:R-:W-:Y:S01]  /*7ae0*/  F2FP.BF16.F32.PACK_AB R53, R7, R3 ;  /* 0x000000030735723e */ /* 0x000fe200000010ff */
[C---:B------:R-:W-:Y:S01]  /*7af0*/  FFMA R4, R41.reuse, R43, R4 ;  /* 0x0000002b29047223 */ /* 0x040fe20000000004 */
[C---:B------:R-:W-:Y:S01]  /*7b00*/  SHF.L.U32 R43, R56.reuse, 0x10, RZ ;  /* 0x00000010382b7819 */ /* 0x040fe200000006ff */
[----:B------:R-:W-:Y:S01]  /*7b10*/  FFMA R5, R41, R42, R5 ;  /* 0x0000002a29057223 */ /* 0x000fe20000000005 */
[----:B------:R-:W-:Y:S01]  /*7b20*/  LOP3.LUT R42, R57, 0xffff0000, RZ, 0xc0, !PT ;  /* 0xffff0000392a7812 */ /* 0x000fe200078ec0ff */
[----:B------:R-:W-:Y:S01]  /*7b30*/  FFMA R6, R41, R45, R6 ;  /* 0x0000002d29067223 */ /* 0x000fe20000000006 */
[----:B------:R-:W-:Y:S01]  /*7b40*/  SHF.L.U32 R45, R57, 0x10, RZ ;  /* 0x00000010392d7819 */ /* 0x000fe200000006ff */
[----:B------:R-:W-:Y:S01]  /*7b50*/  FFMA R11, R41, R40, R11 ;  /* 0x00000028290b7223 */ /* 0x000fe2000000000b */
[----:B------:R-:W-:Y:S01]  /*7b60*/  LOP3.LUT R40, R56, 0xffff0000, RZ, 0xc0, !PT ;  /* 0xffff000038287812 */ /* 0x000fe200078ec0ff */
[C---:B------:R-:W-:Y:S01]  /*7b70*/  FMUL R8, R38.reuse, R12 ;  /* 0x0000000c26087220 */ /* 0x040fe20000400000 */
[----:B------:R-:W-:Y:S01]  /*7b80*/  F2FP.BF16.F32.PACK_AB R54, R5, R4 ;  /* 0x000000040536723e */ /* 0x000fe200000010ff */
[C---:B------:R-:W-:Y:S01]  /*7b90*/  FMUL R9, R38.reuse, R13 ;  /* 0x0000000d26097220 */ /* 0x040fe20000400000 */
[----:B------:R-:W-:Y:S01]  /*7ba0*/  F2FP.BF16.F32.PACK_AB R55, R11, R6 ;  /* 0x000000060b37723e */ /* 0x000fe200000010ff */
[C---:B------:R-:W-:Y:S01]  /*7bb0*/  FMUL R10, R38.reuse, R14 ;  /* 0x0000000e260a7220 */ /* 0x040fe20000400000 */
[----:B------:R-:W-:Y:S01]  /*7bc0*/  FMUL R15, R38, R15 ;  /* 0x0000000f260f7220 */ /* 0x000fe20000400000 */
[----:B------:R-:W-:Y:S01]  /*7bd0*/  FFMA R8, R41, R43, R8 ;  /* 0x0000002b29087223 */ /* 0x000fe20000000008 */
[----:B------:R-:W-:Y:S01]  /*7be0*/  SHF.L.U32 R43, R59, 0x10, RZ ;  /* 0x000000103b2b7819 */ /* 0x000fe200000006ff */
[C---:B------:R-:W-:Y:S01]  /*7bf0*/  FFMA R9, R41.reuse, R40, R9 ;  /* 0x0000002829097223 */ /* 0x040fe20000000009 */
[C---:B------:R-:W-:Y:S01]  /*7c00*/  SHF.L.U32 R40, R58.reuse, 0x10, RZ ;  /* 0x000000103a287819 */ /* 0x040fe200000006ff */
        /* <DEDUP_REMOVED lines=8> */
[----:B------:R-:W-:Y:S01]  /*7c90*/  FMUL R14, R38, R18 ;  /* 0x00000012260e7220 */ /* 0x000fe20000400000 */
[----:B------:R-:W-:Y:S01]  /*7ca0*/  FFMA R12, R41, R40, R12 ;  /* 0x00000028290c7223 */ /* 0x000fe2000000000c */
[----:B------:R-:W-:Y:S01]  /*7cb0*/  LOP3.LUT R40, R59, 0xffff0000, RZ, 0xc0, !PT ;  /* 0xffff00003b287812 */ /* 0x000fe200078ec0ff */
[C---:B------:R-:W-:Y:S01]  /*7cc0*/  FFMA R13, R41.reuse, R42, R13 ;  /* 0x0000002a290d7223 */ /* 0x040fe2000000000d */
[----:B------:R-:W-:Y:S01]  /*7cd0*/  LOP3.LUT R42, R64, 0xffff0000, RZ, 0xc0, !PT ;  /* 0xffff0000402a7812 */ /* 0x000fe200078ec0ff */
[----:B------:R-:W-:Y:S01]  /*7ce0*/  FMUL R19, R38, R19 ;  /* 0x0000001326137220 */ /* 0x000fe20000400000 */
[----:B------:R-:W-:Y:S01]  /*7cf0*/  FFMA R14, R41, R43, R14 ;  /* 0x0000002b290e7223 */ /* 0x000fe2000000000e */
[----:B------:R-:W-:Y:S01]  /*7d00*/  SHF.L.U32 R43, R64, 0x10, RZ ;  /* 0x00000010402b7819 */ /* 0x000fe200000006ff */
[----:B------:R1:W-:Y:S01]  /*7d10*/  STS.128 [R98], R52 ;  /* 0x0000003462007388 */ /* 0x0003e20000000c00 */
[----:B------:R-:W-:Y:S01]  /*7d20*/  F2FP.BF16.F32.PACK_AB R70, R13, R12 ;  /* 0x0000000c0d46723e */ /* 0x000fe200000010ff */
[C---:B------:R-:W-:Y:S01]  /*7d30*/  FMUL R16, R38.reuse, R20 ;  /* 0x0000001426107220 */ /* 0x040fe20000400000 */
        /* <DEDUP_REMOVED lines=8> */
[C---:B------:R-:W-:Y:S01]  /*7dc0*/  FFMA R17, R41.reuse, R42, R17 ;  /* 0x0000002a29117223 */ /* 0x040fe20000000011 */
[----:B------:R-:W-:Y:S01]  /*7dd0*/  FFMA R18, R41, R45, R18 ;  /* 0x0000002d29127223 */ /* 0x000fe20000000012 */
[----:B------:R1:W-:Y:S01]  /*7de0*/  STS.128 [R97+0x10], R68 ;  /* 0x0000104461007388 */ /* 0x0003e20000000c00 */
[----:B------:R-:W-:Y:S01]  /*7df0*/  SHF.L.U32 R45, R67, 0x10, RZ ;  /* 0x00000010432d7819 */ /* 0x000fe200000006ff */
[----:B------:R-:W-:Y:S01]  /*7e00*/  FFMA R23, R41, R40, R23 ;  /* 0x0000002829177223 */ /* 0x000fe20000000017 */
[----:B------:R-:W-:Y:S01]  /*7e10*/  LOP3.LUT R40, R66, 0xffff0000, RZ, 0xc0, !PT ;  /* 0xffff000042287812 */ /* 0x000fe200078ec0ff */
[C---:B------:R-:W-:Y:S01]  /*7e20*/  FMUL R20, R38.reuse, R24 ;  /* 0x0000001826147220 */ /* 0x040fe20000400000 */
[----:B------:R-:W-:Y:S01]  /*7e30*/  LOP3.LUT R42, R67, 0xffff0000, RZ, 0xc0, !PT ;  /* 0xffff0000432a7812 */ /* 0x000fe200078ec0ff */
[C---:B------:R-:W-:Y:S01]  /*7e40*/  FMUL R21, R38.reuse, R25 ;  /* 0x0000001926157220 */ /* 0x040fe20000400000 */
[----:B------:R-:W-:Y:S01]  /*7e50*/  F2FP.BF16.F32.PACK_AB R104, R17, R16 ;  /* 0x000000101168723e */ /* 0x000fe200000010ff */
[C---:B------:R-:W-:Y:S01]  /*7e60*/  FMUL R22, R38.reuse, R26 ;  /* 0x0000001a26167220 */ /* 0x040fe20000400000 */
[----:B------:R-:W-:Y:S01]  /*7e70*/  FMUL R27, R38, R27 ;  /* 0x0000001b261b7220 */ /* 0x000fe20000400000 */
[C---:B------:R-:W-:Y:S01]  /*7e80*/  FFMA R20, R41.reuse, R43, R20 ;  /* 0x0000002b29147223 */ /* 0x040fe20000000014 */
[C---:B------:R-:W-:Y:S01]  /*7e90*/  FFMA R21, R41.reuse, R40, R21 ;  /* 0x0000002829157223 */ /* 0x040fe20000000015 */
[C---:B------:R-:W-:Y:S01]  /*7ea0*/  FFMA R22, R41.reuse, R45, R22 ;  /* 0x0000002d29167223 */ /* 0x040fe20000000016 */
[----:B------:R-:W-:Y:S01]  /*7eb0*/  FFMA R27, R41, R42, R27 ;  /* 0x0000002a291b7223 */ /* 0x000fe2000000001b */
[----:B------:R-:W-:Y:S01]  /*7ec0*/  SHF.L.U32 R40, R72, 0x10, RZ ;  /* 0x0000001048287819 */ /* 0x000fe200000006ff */
[----:B------:R-:W-:Y:S01]  /*7ed0*/  FMUL R24, R38, R28 ;  /* 0x0000001c26187220 */ /* 0x000fe20000400000 */
[----:B------:R-:W-:Y:S01]  /*7ee0*/  LOP3.LUT R42, R72, 0xffff0000, RZ, 0xc0, !PT ;  /* 0xffff0000482a7812 */ /* 0x000fe200078ec0ff */
[C---:B------:R-:W-:Y:S01]  /*7ef0*/  FMUL R25, R38.reuse, R29 ;  /* 0x0000001d26197220 */ /* 0x040fe20000400000 */
[----:B------:R-:W-:Y:S01]  /*7f00*/  SHF.L.U32 R43, R73, 0x10, RZ ;  /* 0x00000010492b7819 */ /* 0x000fe200000006ff */
[C---:B------:R-:W-:Y:S01]  /*7f10*/  FMUL R26, R38.reuse, R30 ;  /* 0x0000001e261a7220 */ /* 0x040fe20000400000 */
[C---:B------:R-:W-:Y:S01]  /*7f20*/  FFMA R24, R41.reuse, R40, R24 ;  /* 0x0000002829187223 */ /* 0x040fe20000000018 */
[----:B------:R-:W-:Y:S01]  /*7f30*/  FFMA R25, R41, R42, R25 ;  /* 0x0000002a29197223 */ /* 0x000fe20000000019 */
[----:B------:R-:W-:Y:S01]  /*7f40*/  LOP3.LUT R40, R73, 0xffff0000, RZ, 0xc0, !PT ;  /* 0xffff000049287812 */ /* 0x000fe200078ec0ff */
[----:B------:R-:W-:Y:S01]  /*7f50*/  FFMA R26, R41, R43, R26 ;  /* 0x0000002b291a7223 */ /* 0x000fe2000000001a */
[----:B------:R-:W-:Y:S01]  /*7f60*/  FMUL R31, R38, R31 ;  /* 0x0000001f261f7220 */ /* 0x000fe20000400000 */
[----:B------:R-:W-:Y:S01]  /*7f70*/  SHF.L.U32 R43, R74, 0x10, RZ ;  /* 0x000000104a2b7819 */ /* 0x000fe200000006ff */
[----:B------:R-:W-:Y:S01]  /*7f80*/  FMUL R28, R38, R32 ;  /* 0x00000020261c7220 */ /* 0x000fe20000400000 */
[----:B------:R-:W-:Y:S01]  /*7f90*/  LOP3.LUT R42, R74, 0xffff0000, RZ, 0xc0, !PT ;  /* 0xffff00004a2a7812 */ /* 0x000fe200078ec0ff */
[C---:B------:R-:W-:Y:S01]  /*7fa0*/  FMUL R29, R38.reuse, R33 ;  /* 0x00000021261d7220 */ /* 0x040fe20000400000 */
[----:B------:R-:W-:Y:S01]  /*7fb0*/  SHF.L.U32 R45, R75, 0x10, RZ ;  /* 0x000000104b2d7819 */ /* 0x000fe200000006ff */
[C---:B------:R-:W-:Y:S01]  /*7fc0*/  FMUL R30, R38.reuse, R34 ;  /* 0x00000022261e7220 */ /* 0x040fe20000400000 */
[----:B------:R-:W-:Y:S01]  /*7fd0*/  FFMA R31, R41, R40, R31 ;  /* 0x00000028291f7223 */ /* 0x000fe2000000001f */
[----:B------:R-:W-:Y:S01]  /*7fe0*/  FMUL R35, R38, R35 ;  /* 0x0000002326237220 */ /* 0x000fe20000400000 */
[----:B------:R-:W-:Y:S01]  /*7ff0*/  F2FP.BF16.F32.PACK_AB R105, R23, R18 ;  /* 0x000000121769723e */ /* 0x000fe200000010ff */
[----:B------:R-:W-:Y:S01]  /*8000*/  FFMA R28, R41, R43, R28 ;  /* 0x0000002b291c7223 */ /* 0x000fe2000000001c */
[----:B------:R-:W-:Y:S01]  /*8010*/  F2FP.BF16.F32.PACK_AB R106, R21, R20 ;  /* 0x00000014156a723e */ /* 0x000fe200000010ff */
[----:B------:R-:W-:Y:S01]  /*8020*/  FFMA R29, R41, R42, R29 ;  /* 0x0000002a291d7223 */ /* 0x000fe2000000001d */
[----:B------:R-:W-:Y:S01]  /*8030*/  F2FP.BF16.F32.PACK_AB R107, R27, R22 ;  /* 0x000000161b6b723e */ /* 0x000fe200000010ff */
[C---:B------:R-:W-:Y:S01]  /*8040*/  FFMA R30, R41.reuse, R45, R30 ;  /* 0x0000002d291e7223 */ /* 0x040fe2000000001e */
[----:B------:R-:W-:Y:S01]  /*8050*/  FFMA R35, R41, R44, R35 ;  /* 0x0000002c29237223 */ /* 0x000fe20000000023 */
[----:B------:R-:W-:Y:S02]  /*8060*/  F2FP.BF16.F32.PACK_AB R108, R25, R24 ;  /* 0x00000018196c723e */ /* 0x000fe400000010ff */
[----:B------:R1:W-:Y:S01]  /*8070*/  STS.128 [R96+0x20], R104 ;  /* 0x0000206860007388 */ /* 0x0003e20000000c00 */
[----:B------:R-:W-:Y:S02]  /*8080*/  F2FP.BF16.F32.PACK_AB R109, R31, R26 ;  /* 0x0000001a1f6d723e */ /* 0x000fe400000010ff */
[----:B------:R-:W-:Y:S02]  /*8090*/  F2FP.BF16.F32.PACK_AB R110, R29, R28 ;  /* 0x0000001c1d6e723e */ /* 0x000fe400000010ff */
[----:B------:R-:W-:Y:S05]  /*80a0*/  F2FP.BF16.F32.PACK_AB R111, R35, R30 ;  /* 0x0000001e236f723e */ /* 0x000fea00000010ff */
[----:B------:R1:W-:Y:S01]  /*80b0*/  STS.128 [R92+0x30], R108 ;  /* 0x0000306c5c007388 */ /* 0x0003e20000000c00 */
[----:B------:R-:W-:Y:S01]  /*80c0*/  @!PT LDS RZ, [RZ] ;  /* 0x00000000fffff984 */ /* 0x000fe20000000800 */
[----:B------:R-:W-:Y:S01]  /*80d0*/  @!PT LDS RZ, [RZ] ;  /* 0x00000000fffff984 */ /* 0x000fe20000000800 */
[----:B------:R-:W-:Y:S01]  /*80e0*/  @!PT LDS RZ, [RZ] ;  /* 0x00000000fffff984 */ /* 0x000fe20000000800 */
[----:B------:R-:W-:Y:S01]  /*80f0*/  @!PT LDS RZ, [RZ] ;  /* 0x00000000fffff984 */ /* 0x000fe20000000800 */
[----:B------:R3:W-:Y:S07]  /*8100*/  MEMBAR.ALL.CTA ;  /* 0x0000000000007992 */ /* 0x0007ee0000008000 */
[----:B---3--:R-:W3:Y:S02]  /*8110*/  FENCE.VIEW.ASYNC.S ;  /* 0x00000000000073c6 */ /* 0x008ee40000000000 */
[----:B---3--:R-:W-:Y:S06]  /*8120*/  BAR.SYNC.DEFER_BLOCKING 0x1, 0x80 ;  /* 0x0042000000007b1d */ /* 0x008fec0000010000 */
[----:B------:R-:W-:Y:S05]  /*8130*/  @P0 BRA `(.L_x_118) ;  /* 0x0000000000280947 */ /* 0x000fea0003800000 */
[----:B------:R-:W-:Y:S01]  /*8140*/  UIADD3 UR4, UPT, UPT, UR43, 0x200, URZ ;  /* 0x000002002b047890 */ /* 0x000fe2000fffe0ff */
[----:B------:R-:W-:Y:S05]  /*8150*/  UMOV UR51, UR52 ;  /* 0x0000003400337c82 */ /* 0x000fea0008000000 */
[----:B------:R-:W-:Y:S01]  /*8160*/  MOV R89, UR4 ;  /* 0x0000000400597c02 */ /* 0x000fe20008000f00 */
[----:B------:R-:W-:Y:S03]  /*8170*/  UIADD3 UR4, UP0, UPT, UR62, 0xa80, URZ ;  /* 0x00000a803e047890 */ /* 0x000fe6000ff1e0ff */
[----:B------:R-:W-:Y:S01]  /*8180*/  R2UR UR48, R89 ;  /* 0x00000000593072ca */ /* 0x000fe200000e0000 */
[----:B------:R-:W-:Y:S11]  /*8190*/  UIADD3.X UR5, UPT, UPT, URZ, UR63, URZ, UP0, !UPT ;  /* 0x0000003fff057290 */ /* 0x000ff600087fe4ff */
[----:B------:R-:W-:Y:S01]  /*81a0*/  @!UPT UIADD3 URZ, UPT, UPT, URZ, URZ, URZ ;  /* 0x000000fffffff290 */ /* 0x000fe2000fffe0ff */
[----:B------:R3:W-:Y:S01]  /*81b0*/  UTMASTG.3D [UR48], [UR4] ;  /* 0x00000030040073b5 */ /* 0x0007e20008010000 */
[----:B------:R0:W-:Y:S01]  /*81c0*/  UTMACMDFLUSH ;  /* 0x00000000000079b7 */ /* 0x0001e20000000000 */
[----:B---3--:R-:W-:Y:S04]  /*81d0*/  DEPBAR.LE SB0, 0x1 ;  /* 0x000080400000791a */ /* 0x008fe80000000000 */
.L_x_118:
[----:B------:R-:W-:Y:S05]  /*81e0*/  BSYNC.RECONVERGENT B0 ;  /* 0x0000000000007941 */ /* 0x000fea0003800200 */
.L_x_117:
[----:B------:R-:W-:Y:S01]  /*81f0*/  BAR.SYNC.DEFER_BLOCKING 0x1, 0x80 ;  /* 0x0042000000007b1d */ /* 0x000fe20000010000 */
[----:B------:R-:W-:Y:S01]  /*8200*/  ISETP.NE.AND P1, PT, R101, RZ, PT ;  /* 0x000000ff6500720c */ /* 0x000fe20003f25270 */
[----:B------:R-:W-:Y:S01]  /*8210*/  UISETP.NE.AND UP0, UPT, UR46, URZ, UPT ;  /* 0x000000ff2e00728c */ /* 0x000fe2000bf05270 */
[----:B------:R-:W-:Y:S11]  /*8220*/  LEA R3, R47, UR43, 0x3 ;  /* 0x0000002b2f037c11 */ /* 0x000ff6000f8e18ff */
[----:B------:R-:W-:Y:S01]  /*8230*/  @P1 SHF.L.U32 R2, R95, 0x1f, RZ ;  /* 0x0000001f5f021819 */ /* 0x000fe200000006ff */
[----:B------:R-:W-:Y:S06]  /*8240*/  BRA.U !UP0, `(.L_x_119) ;  /* 0x0000000108287547 */ /* 0x000fec000b800000 */
[----:B------:R-:W-:Y:S01]  /*8250*/  R2UR UR4, R88 ;  /* 0x00000000580472ca */ /* 0x000fe200000e0000 */
[----:B------:R-:W-:Y:S05]  /*8260*/  IMAD.U32 R5, RZ, RZ, UR45 ;  /* 0x0000002dff057e24 */ /* 0x000fea000f8e00ff */
[----:B------:R-:W-:Y:S05]  /*8270*/  @P1 LEA R5, R5, UR43, 0x3 ;  /* 0x0000002b05051c11 */ /* 0x000fea000f8e18ff */
[----:B------:R-:W-:Y:S02]  /*8280*/  @P1 VIADD R5, R5, 0x50 ;  /* 0x0000005005051836 */ /* 0x000fe40000000000 */
[----:B------:R-:W-:Y:S01]  /*8290*/  IMAD.U32 R0, RZ, RZ, UR4 ;  /* 0x00000004ff007e24 */ /* 0x000fe2000f8e00ff */
[----:B------:R-:W-:Y:S04]  /*82a0*/  UIADD3 UR4, UPT, UPT, UR45, 0x1, URZ ;  /* 0x000000012d047890 */ /* 0x000fe8000fffe0ff */
[----:B------:R-:W-:Y:S01]  /*82b0*/  @P1 PRMT R0, R0, 0x654, R5 ;  /* 0x0000065400001816 */ /* 0x000fe20000000005 */
[----:B------:R-:W-:Y:S03]  /*82c0*/  UISETP.NE.AND UP0, UPT, UR4, 0x4, UPT ;  /* 0x000000040400788c */ /* 0x000fe6000bf05270 */
[----:B------:R3:W-:Y:S01]  /*82d0*/  @P1 SYNCS.ARRIVE.TRANS64.RED.A1T0 RZ, [R0+URZ], RZ ;  /* 0x000000ff00ff19a7 */ /* 0x0007e200081004ff */
[----:B------:R-:W-:Y:S07]  /*82e0*/  USEL UR45, UR4, URZ, UP0 ;  /* 0x000000ff042d7287 */ /* 0x000fee0008000000 */
.L_x_119:
[----:B------:R-:W4:Y:S01]  /*82f0*/  @P1 SYNCS.PHASECHK.TRANS64.TRYWAIT P0, [R3+URZ+0x30], R2 ;  /* 0x00003002030015a7 */ /* 0x000f2200080011ff */
[----:B------:R-:W-:Y:S01]  /*8300*/  BSSY B1, `(.L_x_120) ;  /* 0x0000016000017945 */ /* 0x000fe20003800000 */
[----:B----4-:R-:W-:Y:S03]  /*8310*/  @P1 SEL R46, RZ, 0x1, !P0 ;  /* 0x00000001ff2e1807 */ /* 0x010fe60004000000 */
[----:B------:R-:W-:Y:S05]  /*8320*/  @!P1 BRA `(.L_x_121) ;  /* 0x00000000004c9947 */ /* 0x000fea0003800000 */
[----:B------:R-:W-:Y:S01]  /*8330*/  ISETP.NE.AND P0, PT, R46, RZ, PT ;  /* 0x000000ff2e00720c */ /* 0x000fe20003f05270 */
[----:B------:R-:W-:Y:S01]  /*8340*/  BSSY B0, `(.L_x_122) ;  /* 0x000000b000007945 */ /* 0x000fe20003800000 */
[----:B------:R-:W-:Y:S11]  /*8350*/  ISETP.NE.AND P1, PT, R60, RZ, PT ;  /* 0x000000ff3c00720c */ /* 0x000ff60003f25270 */
[----:B------:R-:W-:Y:S02]  /*8360*/  @!UPT UIADD3 URZ, UPT, UPT, URZ, URZ, URZ ;  /* 0x000000fffffff290 */ /* 0x000fe4000fffe0ff */
[C---:B------:R-:W-:Y:S01]  /*8370*/  @P1 IMAD R6, R47.reuse, 0x2000, R98 ;  /* 0x000020002f061824 */ /* 0x040fe200078e0262 */
[C---:B------:R-:W-:Y:S01]  /*8380*/  @P1 LEA R4, R47.reuse, R96, 0xd ;  /* 0x000000602f041211 */ /* 0x040fe200078e68ff */
[C---:B------:R-:W-:Y:S02]  /*8390*/  @P1 IMAD R5, R47.reuse, 0x2000, R97 ;  /* 0x000020002f051824 */ /* 0x040fe400078e0261 */
[----:B------:R-:W-:Y:S01]  /*83a0*/  @P1 IMAD R2, R47, 0x2000, R92 ;  /* 0x000020002f021824 */ /* 0x000fe200078e025c */
[----:B------:R-:W-:Y:S06]  /*83b0*/  @P0 BRA `(.L_x_123) ;  /* 0x00000000000c0947 */ /* 0x000fec0003800000 */
[----:B---3--:R-:W-:Y:S04]  /*83c0*/  SHF.L.U32 R0, R95, 0x1f, RZ ;  /* 0x0000001f5f007819 */ /* 0x008fe800000006ff */
[----:B------:R-:W3:Y:S02]  /*83d0*/  SYNCS.PHASECHK.TRANS64.TRYWAIT P0, [R3+URZ+0x30], R0 ;  /* 0x00003000030075a7 */ /* 0x000ee400080011ff */
[----:B---3--:R-:W-:Y:S05]  /*83e0*/  @!P0 BRA `(.L_x_124) ;  /* 0x0000003000908947 */ /* 0x008fea0003800000 */
.L_x_123:
[----:B------:R-:W-:Y:S05]  /*83f0*/  BSYNC B0 ;  /* 0x0000000000007941 */ /* 0x000fea0003800000 */
.L_x_122:
[----:B------:R-:W-:Y:S02]  /*8400*/  ISETP.NE.AND P0, PT, R60, RZ, PT ;  /* 0x000000ff3c00720c */ /* 0x000fe40003f05270 */
[----:B------:R-:W-:Y:S11]  /*8410*/  IADD3 R47, PT, PT, R47, 0x1, RZ ;  /* 0x000000012f2f7810 */ /* 0x000ff60007ffe0ff */
[----:B------:R4:W1:Y:S04]  /*8420*/  @P0 LDS.128 R48, [R6] ;  /* 0x0000000006300984 */ /* 0x0008680000000c00 */
[----:B------:R4:W1:Y:S04]  /*8430*/  @P0 LDS.128 R56, [R5+0x10] ;  /* 0x0000100005380984 */ /* 0x0008680000000c00 */
[----:B------:R4:W1:Y:S04]  /*8440*/  @P0 LDS.128 R64, [R4+0x20] ;  /* 0x0000200004400984 */ /* 0x0008680000000c00 */
[----:B------:R4:W1:Y:S02]  /*8450*/  @P0 LDS.128 R72, [R2+0x30] ;  /* 0x0000300002480984 */ /* 0x0008640000000c00 */
.L_x_121:
[----:B------:R-:W-:Y:S05]  /*8460*/  BSYNC B1 ;  /* 0x0000000000017941 */ /* 0x000fea0003800000 */
.L_x_120:
[----:B---3--:R-:W-:Y:S05]  /*8470*/  VIADD R0, R39, 0x20 ;  /* 0x0000002027007836 */ /* 0x008fea0000000000 */
[----:B------:R-:W-:Y:S04]  /*8480*/  SHF.R.U32.HI R0, RZ, 0x15, R0 ;  /* 0x00000015ff007819 */ /* 0x000fe80000011600 */
[----:B------:R-:W-:Y:S11]  /*8490*/  LOP3.LUT P0, RZ, R0, 0x3, R85, 0x48, !PT ;  /* 0x0000000300ff7812 */ /* 0x000ff60007804855 */
[----:B------:R-:W-:Y:S02]  /*84a0*/  @!UPT UIADD3 URZ, UPT, UPT, URZ, URZ, URZ ;  /* 0x000000fffffff290 */ /* 0x000fe4000fffe0ff */
[----:B------:R-:W-:Y:S05]  /*84b0*/  @!P0 BRA `(.L_x_125) ;  /* 0x0000000000408947 */ /* 0x000fea0003800000 */
[----:B------:R-:W3:Y:S01]  /*84c0*/  LDCU.64 UR8, c[0x4][0x70] ;  /* 0x01000e00ff0877ac */ /* 0x000ee20008000a00 */
[----:B------:R-:W-:Y:S01]  /*84d0*/  MOV R3, 0x0 ;  /* 0x0000000000037802 */ /* 0x000fe20000000f00 */
[----:B------:R-:W-:Y:S02]  /*84e0*/  HFMA2 R12, -RZ, RZ, 0, 5.9604644775390625e-08 ;  /* 0x00000001ff0c7431 */ /* 0x000fe400000001ff */
[----:B------:R-:W-:Y:S02]  /*84f0*/  IMAD.MOV.U32 R8, RZ, RZ, 0x192 ;  /* 0x00000192ff087424 */ /* 0x000fe400078e00ff */
[----:B------:R-:W-:Y:S01]  /*8500*/  IMAD.MOV.U32 R13, RZ, RZ, RZ ;  /* 0x000000ffff0d7224 */ /* 0x000fe200078e00ff */
[----:B------:R-:W5:Y:S01]  /*8510*/  LDCU.64 UR6, c[0x4][0x78] ;  /* 0x01000f00ff0677ac */ /* 0x000f620008000a00 */
[----:B----4-:R-:W4:Y:S01]  /*8520*/  LDC.64 R2, c[0x4][R3] ;  /* 0x0100000003027b82 */ /* 0x010f220000000a00 */
[----:B------:R-:W2:Y:S01]  /*8530*/  LDCU.64 UR4, c[0x4][0x10] ;  /* 0x01000200ff0477ac */ /* 0x000ea20008000a00 */
[----:B---3--:R-:W-:Y:S01]  /*8540*/  MOV R5, UR9 ;  /* 0x0000000900057c02 */ /* 0x008fe20008000f00 */
[----:B------:R-:W-:Y:S01]  /*8550*/  IMAD.U32 R4, RZ, RZ, UR8 ;  /* 0x00000008ff047e24 */ /* 0x000fe2000f8e00ff */
[----:B-----5:R-:W-:Y:S01]  /*8560*/  MOV R7, UR7 ;  /* 0x0000000700077c02 */ /* 0x020fe20008000f00 */
[----:B------:R-:W-:Y:S01]  /*8570*/  IMAD.U32 R6, RZ, RZ, UR6 ;  /* 0x00000006ff067e24 */ /* 0x000fe2000f8e00ff */
[----:B--2---:R-:W-:Y:S01]  /*8580*/  MOV R11, UR5 ;  /* 0x00000005000b7c02 */ /* 0x004fe20008000f00 */
[----:B------:R-:W-:Y:S02]  /*8590*/  IMAD.U32 R10, RZ, RZ, UR4 ;  /* 0x00000004ff0a7e24 */ /* 0x000fe4000f8e00ff */
[----:B------:R-:W-:Y:S07]  /*85a0*/  LEPC R20, `(.L_x_125) ;  /* 0x000000001014794e */ /* 0x000fee0000000000 */
[----:B-1--4-:R-:W-:Y:S05]  /*85b0*/  CALL.ABS.NOINC R2 ;  /* 0x0000000002007343 */ /* 0x012fea0003c00000 */
.L_x_125:
[C---:B-1----:R-:W-:Y:S01]  /*85c0*/  SHF.L.U32 R40, R48.reuse, 0x10, RZ ;  /* 0x0000001030287819 */ /* 0x042fe200000006ff */
[----:B------:R-:W-:Y:S05]  /*85d0*/  WARPSYNC.ALL ;  /* 0x0000000000007948 */ /* 0x000fea0003800000 */
[----:B------:R-:W-:Y:S01]  /*85e0*/  R2UR UR4, R39 ;  /* 0x00000000270472ca */ /* 0x000fe200000e0000 */
[----:B------:R-:W-:Y:S01]  /*85f0*/  BSSY.RECONVERGENT B0, `(.L_x_126) ;  /* 0x0000090000007945 */ /* 0x000fe20003800200 */
[----:B------:R-:W-:Y:S02]  /*8600*/  LOP3.LUT R43, R48, 0xffff0000, RZ, 0xc0, !PT ;  /* 0xffff0000302b7812 */ /* 0x000fe400078ec0ff */
[----:B------:R-:W-:Y:S02]  /*8610*/  LOP3.LUT R42, R49, 0xffff0000, RZ, 0xc0, !PT ;  /* 0xffff0000312a7812 */ /* 0x000fe400078ec0ff */
[----:B------:R-:W-:Y:S02]  /*8620*/  SHF.L.U32 R45, R51, 0x10, RZ ;  /* 0x00000010332d7819 */ /* 0x000fe400000006ff */
[----:B------:R-:W-:Y:S02]  /*8630*/  ISETP.NE.AND P6, PT, R101, RZ, PT ;  /* 0x000000ff6500720c */ /* 0x000fe40003fc5270 */
[----:B------:R-:W-:Y:S02]  /*8640*/  R2UR UR5, R88 ;  /* 0x00000000580572ca */ /* 0x000fe400000e0000 */
[----:B------:R-:W-:Y:S01]  /*8650*/  MOV R52, UR45 ;  /* 0x0000002d00347c02 */ /* 0x000fe20008000f00 */
[----:B----4-:R-:W1:Y:S01]  /*8660*/  LDTM.x32 R4, tmem[UR4+0x20] ;  /* 0x00002004000479ee */ /* 0x010e6200082c0000 */
[----:B------:R-:W-:Y:S02]  /*8670*/  LOP3.LUT R44, R75, 0xffff0000, RZ, 0xc0, !PT ;  /* 0xffff00004b2c7812 */ /* 0x000fe400078ec0ff */
[----:B------:R-:W-:Y:S02]  /*8680*/  ISETP.NE.AND P0, PT, R100, RZ, PT ;  /* 0x000000ff6400720c */ /* 0x000fe40003f05270 */
[----:B------:R-:W-:Y:S03]  /*8690*/  LEA R62, R47, UR43, 0x3 ;  /* 0x0000002b2f3e7c11 */ /* 0x000fe6000f8e18ff */
[----:B------:R-:W-:Y:S02]  /*86a0*/  @P6 LEA R52, R52, UR43, 0x3 ;  /* 0x0000002b34346c11 */ /* 0x000fe4000f8e18ff */
[----:B------:R-:W-:Y:S02]  /*86b0*/  MOV R61, UR5 ;  /* 0x00000005003d7c02 */ /* 0x000fe40008000f00 */
[----:B------:R-:W-:Y:S02]  /*86c0*/  @P6 IADD3 R52, PT, PT, R52, 0x50, RZ ;  /* 0x0000005034346810 */ /* 0x000fe40007ffe0ff */
[----:B------:R-:W-:Y:S02]  /*86d0*/  @P6 SHF.L.U32 R63, R95, 0x1f, RZ ;  /* 0x0000001f5f3f6819 */ /* 0x000fe400000006ff */
[----:B------:R-:W-:Y:S01]  /*86e0*/  @P6 PRMT R61, R61, 0x654, R52 ;  /* 0x000006543d3d6816 */ /* 0x000fe20000000034 */
[C---:B-1----:R-:W-:Y:S01]  /*86f0*/  FMUL R0, R38.reuse, R4 ;  /* 0x0000000426007220 */ /* 0x042fe20000400000 */
[C---:B------:R-:W-:Y:S01]  /*8700*/  FMUL R2, R38.reuse, R5 ;  /* 0x0000000526027220 */ /* 0x040fe20000400000 */
[C---:B------:R-:W-:Y:S01]  /*8710*/  FMUL R3, R38.reuse, R6 ;  /* 0x0000000626037220 */ /* 0x040fe20000400000 */
[----:B------:R-:W-:Y:S01]  /*8720*/  FMUL R7, R38, R7 ;  /* 0x0000000726077220 */ /* 0x000fe20000400000 */
[----:B------:R-:W-:Y:S01]  /*8730*/  FFMA R0, R41, R40, R0 ;  /* 0x0000002829007223 */ /* 0x000fe20000000000 */
[----:B------:R-:W-:Y:S01]  /*8740*/  SHF.L.U32 R40, R49, 0x10, RZ ;  /* 0x0000001031287819 */ /* 0x000fe200000006ff */
[C---:B------:R-:W-:Y:S01]  /*8750*/  FFMA R2, R41.reuse, R43, R2 ;  /* 0x0000002b29027223 */ /* 0x040fe20000000002 */
[----:B------:R-:W-:Y:S01]  /*8760*/  SHF.L.U32 R43, R50, 0x10, RZ ;  /* 0x00000010322b7819 */ /* 0x000fe200000006ff */
[C---:B------:R-:W-:Y:S01]  /*8770*/  FMUL R4, R38.reuse, R8 ;  /* 0x0000000826047220 */ /* 0x040fe20000400000 */
[----:B------:R-:W-:Y:S01]  /*8780*/  FMUL R5, R38, R9 ;  /* 0x0000000926057220 */ /* 0x000fe20000400000 */
[C---:B------:R-:W-:Y:S01]  /*8790*/  FFMA R3, R41.reuse, R40, R3 ;  /* 0x0000002829037223 */ /* 0x040fe20000000003 */
[----:B------:R-:W-:Y:S01]  /*87a0*/  LOP3.LUT R40, R50, 0xffff0000, RZ, 0xc0, !PT ;  /* 0xffff000032287812 */ /* 0x000fe200078ec0ff */
[----:B------:R-:W-:Y:S01]  /*87b0*/  FFMA R7, R41, R42, R7 ;  /* 0x0000002a29077223 */ /* 0x000fe20000000007 */
[----:B------:R-:W-:Y:S01]  /*87c0*/  LOP3.LUT R42, R51, 0xffff0000, RZ, 0xc0, !PT ;  /* 0xffff0000332a7812 */ /* 0x000fe200078ec0ff */
[----:B------:R-:W-:Y:S01]  /*87d0*/  FMUL R6, R38, R10 ;  /* 0x0000000a26067220 */ /* 0x000fe20000400000 */
[----:B------:R-:W-:Y:S01]  /*87e0*/  F2FP.BF16.F32.PACK_AB R52, R2, R0 ;  /* 0x000000000234723e */ /* 0x000fe200000010ff */
[----:B------:R-:W-:Y:S01]  /*87f0*/  FMUL R11, R38, R11 ;  /* 0x0000000b260b7220 */ /* 0x000fe20000400000 */
[----:B------:R-:W-:Y:S01]  /*8800*/  F2FP.BF16.F32.PACK_AB R53, R7, R3 ;  /* 0x000000030735723e */ /* 0x000fe200000010ff */
        /* <DEDUP_REMOVED lines=20> */
[C---:B------:R-:W-:Y:S01]  /*8950*/  FMUL R12, R38.reuse, R16 ;  /* 0x00000010260c7220 */ /* 0x040fe20000400000 */
        /* <DEDUP_REMOVED lines=13> */
[----:B------:R1:W-:Y:S01]  /*8a30*/  STS.128 [R98+0x2000], R52 ;  /* 0x0020003462007388 */ /* 0x0003e20000000c00 */
[----:B------:R-:W-:Y:S01]  /*8a40*/  F2FP.BF16.F32.PACK_AB R70, R13, R12 ;  /* 0x0000000c0d46723e */ /* 0x000fe200000010ff */
[----:B------:R-:W-:Y:S01]  /*8a50*/  FFMA R19, R41, R40, R19 ;  /* 0x0000002829137223 */ /* 0x000fe20000000013 */
[----:B------:R-:W-:Y:S01]  /*8a60*/  LOP3.LUT R40, R64, 0xffff0000, RZ, 0xc0, !PT ;  /* 0xffff000040287812 */ /* 0x000fe200078ec0ff */
[C---:B------:R-:W-:Y:S01]  /*8a70*/  FMUL R16, R38.reuse, R20 ;  /* 0x0000001426107220 */ /* 0x040fe20000400000 */
[C---:B------:R-:W-:Y:S01]  /*8a80*/  FMUL R17, R38.reuse, R21 ;  /* 0x0000001526117220 */ /* 0x040fe20000400000 */
[C---:B------:R-:W-:Y:S01]  /*8a90*/  FMUL R18, R38.reuse, R22 ;  /* 0x0000001626127220 */ /* 0x040fe20000400000 */
[----:B------:R-:W-:Y:S01]  /*8aa0*/  F2FP.BF16.F32.PACK_AB R71, R19, R14 ;  /* 0x0000000e1347723e */ /* 0x000fe200000010ff */
[----:B------:R-:W-:Y:S01]  /*8ab0*/  FMUL R23, R38, R23 ;  /* 0x0000001726177220 */ /* 0x000fe20000400000 */
[----:B------:R-:W-:Y:S01]  /*8ac0*/  FFMA R16, R41, R43, R16 ;  /* 0x0000002b29107223 */ /* 0x000fe20000000010 */
[----:B------:R-:W-:Y:S01]  /*8ad0*/  SHF.L.U32 R43, R67, 0x10, RZ ;  /* 0x00000010432b7819 */ /* 0x000fe200000006ff */
[C---:B------:R-:W-:Y:S01]  /*8ae0*/  FFMA R17, R41.reuse, R40, R17 ;  /* 0x0000002829117223 */ /* 0x040fe20000000011 */
[----:B------:R1:W-:Y:S01]  /*8af0*/  STS.128 [R97+0x2010], R68 ;  /* 0x0020104461007388 */ /* 0x0003e20000000c00 */
        /* <DEDUP_REMOVED lines=8> */
[C---:B------:R-:W-:Y:S01]  /*8b80*/  FMUL R22, R38.reuse, R26 ;  /* 0x0000001a26167220 */ /* 0x040fe20000400000 */
[----:B------:R-:W-:Y:S01]  /*8b90*/  FFMA R20, R41, R40, R20 ;  /* 0x0000002829147223 */ /* 0x000fe20000000014 */
[----:B------:R-:W-:Y:S01]  /*8ba0*/  LOP3.LUT R40, R67, 0xffff0000, RZ, 0xc0, !PT ;  /* 0xffff000043287812 */ /* 0x000fe200078ec0ff */
[C---:B------:R-:W-:Y:S01]  /*8bb0*/  FFMA R21, R41.reuse, R42, R21 ;  /* 0x0000002a29157223 */ /* 0x040fe20000000015 */
[C---:B------:R-:W-:Y:S01]  /*8bc0*/  FFMA R22, R41.reuse, R43, R22 ;  /* 0x0000002b29167223 */ /* 0x040fe20000000016 */
[----:B------:R-:W-:Y:S01]  /*8bd0*/  FMUL R27, R38, R27 ;  /* 0x0000001b261b7220 */ /* 0x000fe20000400000 */
[----:B------:R-:W-:Y:S01]  /*8be0*/  SHF.L.U32 R43, R72, 0x10, RZ ;  /* 0x00000010482b7819 */ /* 0x000fe200000006ff */
[----:B------:R-:W-:Y:S01]  /*8bf0*/  FMUL R24, R38, R28 ;  /* 0x0000001c26187220 */ /* 0x000fe20000400000 */
[----:B------:R-:W-:Y:S01]  /*8c00*/  LOP3.LUT R42, R72, 0xffff0000, RZ, 0xc0, !PT ;  /* 0xffff0000482a7812 */ /* 0x000fe200078ec0ff */
[C---:B------:R-:W-:Y:S01]  /*8c10*/  FMUL R25, R38.reuse, R29 ;  /* 0x0000001d26197220 */ /* 0x040fe20000400000 */
[C---:B------:R-:W-:Y:S01]  /*8c20*/  FMUL R26, R38.reuse, R30 ;  /* 0x0000001e261a7220 */ /* 0x040fe20000400000 */
[C---:B------:R-:W-:Y:S01]  /*8c30*/  FFMA R27, R41.reuse, R40, R27 ;  /* 0x00000028291b7223 */ /* 0x040fe2000000001b */
[----:B------:R-:W-:Y:S01]  /*8c40*/  FFMA R24, R41, R43, R24 ;  /* 0x0000002b29187223 */ /* 0x000fe20000000018 */
[----:B------:R-:W-:Y:S01]  /*8c50*/  LOP3.LUT R40, R73, 0xffff0000, RZ, 0xc0, !PT ;  /* 0xffff000049287812 */ /* 0x000fe200078ec0ff */
[C---:B------:R-:W-:Y:S01]  /*8c60*/  FFMA R25, R41.reuse, R42, R25 ;  /* 0x0000002a29197223 */ /* 0x040fe20000000019 */
[----:B------:R-:W-:Y:S01]  /*8c70*/  FMUL R31, R38, R31 ;  /* 0x0000001f261f7220 */ /* 0x000fe20000400000 */
[----:B------:R-:W-:Y:S01]  /*8c80*/  SHF.L.U32 R43, R74, 0x10, RZ ;  /* 0x000000104a2b7819 */ /* 0x000fe200000006ff */
[----:B------:R-:W-:Y:S01]  /*8c90*/  FFMA R26, R41, R45, R26 ;  /* 0x0000002d291a7223 */ /* 0x000fe2000000001a */
        /* <DEDUP_REMOVED lines=28> */
[----:B------:R-:W-:Y:S02]  /*8e60*/  UIADD3 UR4, UP0, UPT, UR62, 0xa80, URZ ;  /* 0x00000a803e047890 */ /* 0x000fe4000ff1e0ff */
[----:B------:R-:W-:Y:S02]  /*8e70*/  UIADD3 UR9, UPT, UPT, UR49, 0x20, URZ ;  /* 0x0000002031097890 */ /* 0x000fe4000fffe0ff */
[----:B------:R-:W-:Y:S02]  /*8e80*/  UIADD3 UR8, UPT, UPT, UR43, 0x2200, URZ ;  /* 0x000022002b087890 */ /* 0x000fe4000fffe0ff */
[----:B------:R-:W-:Y:S01]  /*8e90*/  UIADD3.X UR5, UPT, UPT, URZ, UR63, URZ, UP0, !UPT ;  /* 0x0000003fff057290 */ /* 0x000fe200087fe4ff */
[----:B------:R-:W-:Y:S01]  /*8ea0*/  UMOV UR10, UR50 ;  /* 0x00000032000a7c82 */ /* 0x000fe20008000000 */
[----:B------:R-:W-:Y:S07]  /*8eb0*/  UMOV UR11, UR52 ;  /* 0x00000034000b7c82 */ /* 0x000fee0008000000 */
[----:B------:R3:W-:Y:S01]  /*8ec0*/  UTMASTG.3D [UR8], [UR4] ;  /* 0x00000008040073b5 */ /* 0x0007e20008010000 */
[----:B------:R0:W-:Y:S01]  /*8ed0*/  UTMACMDFLUSH ;  /* 0x00000000000079b7 */ /* 0x0001e20000000000 */
[----:B---3--:R-:W-:Y:S04]  /*8ee0*/  DEPBAR.LE SB0, 0x1 ;  /* 0x000080400000791a */ /* 0x008fe80000000000 */
.L_x_127:
[----:B------:R-:W-:Y:S05]  /*8ef0*/  BSYNC.RECONVERGENT B0 ;  /* 0x0000000000007941 */ /* 0x000fea0003800200 */
.L_x_126:
[----:B------:R-:W-:Y:S01]  /*8f00*/  BAR.SYNC.DEFER_BLOCKING 0x1, 0x80 ;  /* 0x0042000000007b1d */ /* 0x000fe20000010000 */
[----:B------:R-:W-:Y:S04]  /*8f10*/  UIADD3 UR4, UPT, UPT, UR45, 0x1, URZ ;  /* 0x000000012d047890 */ /* 0x000fe8000fffe0ff */
[----:B------:R-:W-:Y:S04]  /*8f20*/  UISETP.NE.AND UP0, UPT, UR4, 0x4, UPT ;  /* 0x000000040400788c */ /* 0x000fe8000bf05270 */
[----:B------:R-:W-:Y:S01]  /*8f30*/  USEL UR44, UR4, URZ, UP0 ;  /* 0x000000ff042c7287 */ /* 0x000fe20008000000 */
[----:B------:R3:W-:Y:S01]  /*8f40*/  @P6 SYNCS.ARRIVE.TRANS64.RED.A1T0 RZ, [R61+URZ], RZ ;  /* 0x000000ff3dff69a7 */ /* 0x0007e200081004ff */
[----:B------:R-:W-:Y:S01]  /*8f50*/  BSSY B1, `(.L_x_128) ;  /* 0x0000017000017945 */ /* 0x000fe20003800000 */
[----:B------:R-:W4:Y:S02]  /*8f60*/  @P6 SYNCS.PHASECHK.TRANS64.TRYWAIT P0, [R62+URZ+0x30], R63 ;  /* 0x0000303f3e0065a7 */ /* 0x000f2400080011ff */
[----:B----4-:R-:W-:Y:S01]  /*8f70*/  @P6 SEL R46, RZ, 0x1, !P0 ;  /* 0x00000001ff2e6807 */ /* 0x010fe20004000000 */
[----:B---3--:R-:W-:Y:S06]  /*8f80*/  @!P6 BRA `(.L_x_129) ;  /* 0x00000000004ce947 */ /* 0x008fec0003800000 */
        /* <DEDUP_REMOVED lines=9> */
[----:B------:R-:W-:Y:S04]  /*9020*/  SHF.L.U32 R5, R95, 0x1f, RZ ;  /* 0x0000001f5f057819 */ /* 0x000fe800000006ff */
[----:B------:R-:W3:Y:S02]  /*9030*/  SYNCS.PHASECHK.TRANS64.TRYWAIT P0, [R62+URZ+0x30], R5 ;  /* 0x000030053e0075a7 */ /* 0x000ee400080011ff */
[----:B---3--:R-:W-:Y:S05]  /*9040*/  @!P0 BRA `(.L_x_132) ;  /* 0x00000024008c8947 */ /* 0x008fea0003800000 */
.L_x_131:
[----:B------:R-:W-:Y:S05]  /*9050*/  BSYNC B0 ;  /* 0x0000000000007941 */ /* 0x000fea0003800000 */
.L_x_130:
[----:B------:R-:W-:Y:S02]  /*9060*/  ISETP.NE.AND P0, PT, R60, RZ, PT ;  /* 0x000000ff3c00720c */ /* 0x000fe40003f05270 */
[----:B------:R-:W-:Y:S11]  /*9070*/  IADD3 R47, PT, PT, R47, 0x1, RZ ;  /* 0x000000012f2f7810 */ /* 0x000ff60007ffe0ff */
[----:B------:R4:W1:Y:S04]  /*9080*/  @P0 LDS.128 R48, [R4] ;  /* 0x0000000004300984 */ /* 0x0008680000000c00 */
[----:B------:R4:W1:Y:S04]  /*9090*/  @P0 LDS.128 R56, [R3+0x10] ;  /* 0x0000100003380984 */ /* 0x0008680000000c00 */
[----:B------:R4:W1:Y:S04]  /*90a0*/  @P0 LDS.128 R64, [R2+0x20] ;  /* 0x0000200002400984 */ /* 0x0008680000000c00 */
[----:B------:R4:W1:Y:S02]  /*90b0*/  @P0 LDS.128 R72, [R0+0x30] ;  /* 0x0000300000480984 */ /* 0x0008640000000c00 */
.L_x_129:
[----:B------:R-:W-:Y:S05]  /*90c0*/  BSYNC B1 ;  /* 0x0000000000017941 */ /* 0x000fea0003800000 */
.L_x_128:
[----:B----4-:R-:W-:Y:S05]  /*90d0*/  VIADD R0, R39, 0x40 ;  /* 0x0000004027007836 */ /* 0x010fea0000000000 */
        /* <DEDUP_REMOVED lines=9> */
[----:B------:R-:W4:Y:S01]  /*9170*/  LDCU.64 UR6, c[0x4][0x78] ;  /* 0x01000f00ff0677ac */ /* 0x000f220008000a00 */
[----:B------:R-:W1:Y:S01]  /*9180*/  LDC.64 R2, c[0x4][R3] ;  /* 0x0100000003027b82 */ /* 0x000e620000000a00 */
[----:B------:R-:W5:Y:S01]  /*9190*/  LDCU.64 UR4, c[0x4][0x10] ;  /* 0x01000200ff0477ac */ /* 0x000f620008000a00 */
[----:B---3--:R-:W-:Y:S01]  /*91a0*/  MOV R5, UR9 ;  /* 0x0000000900057c02 */ /* 0x008fe20008000f00 */
[----:B------:R-:W-:Y:S01]  /*91b0*/  IMAD.U32 R4, RZ, RZ, UR8 ;  /* 0x00000008ff047e24 */ /* 0x000fe2000f8e00ff */
[----:B----4-:R-:W-:Y:S01]  /*91c0*/  MOV R7, UR7 ;  /* 0x0000000700077c02 */ /* 0x010fe20008000f00 */
[----:B------:R-:W-:Y:S01]  /*91d0*/  IMAD.U32 R6, RZ, RZ, UR6 ;  /* 0x00000006ff067e24 */ /* 0x000fe2000f8e00ff */
[----:B-----5:R-:W-:Y:S01]  /*91e0*/  MOV R11, UR5 ;  /* 0x00000005000b7c02 */ /* 0x020fe20008000f00 */
[----:B------:R-:W-:Y:S02]  /*91f0*/  IMAD.U32 R10, RZ, RZ, UR4 ;  /* 0x00000004ff0a7e24 */ /* 0x000fe4000f8e00ff */
[----:B------:R-:W-:Y:S07]  /*9200*/  LEPC R20, `(.L_x_133) ;  /* 0x000000001014794e */ /* 0x000fee0000000000 */
[----:B-12---:R-:W-:Y:S05]  /*9210*/  CALL.ABS.NOINC R2 ;  /* 0x0000000002007343 */ /* 0x006fea0003c00000 */
.L_x_133:
        /* <DEDUP_REMOVED lines=10> */
[----:B---3--:R-:W1:Y:S01]  /*92c0*/  LDTM.x32 R4, tmem[UR4+0x40] ;  /* 0x00004004000479ee */ /* 0x008e6200082c0000 */
        /* <DEDUP_REMOVED lines=136> */
.L_x_135:
[----:B------:R-:W-:Y:S05]  /*9b50*/  BSYNC.RECONVERGENT B0 ;  /* 0x0000000000007941 */ /* 0x000fea0003800200 */
.L_x_134:
        /* <DEDUP_REMOVED lines=21> */
.L_x_139:
[----:B------:R-:W-:Y:S05]  /*9cb0*/  BSYNC B0 ;  /* 0x0000000000007941 */ /* 0x000fea0003800000 */
.L_x_138:
[----:B------:R-:W-:Y:S11]  /*9cc0*/  ISETP.NE.AND P0, PT, R60, RZ, PT ;  /* 0x000000ff3c00720c */ /* 0x000ff60003f05270 */
[----:B------:R-:W-:Y:S02]  /*9cd0*/  @!UPT UIADD3 URZ, UPT, UPT, URZ, URZ, URZ ;  /* 0x000000fffffff290 */ /* 0x000fe4000fffe0ff */
[----:B------:R4:W1:Y:S04]  /*9ce0*/  @P0 LDS.128 R48, [R3] ;  /* 0x0000000003300984 */ /* 0x0008680000000c00 */
[----:B------:R4:W1:Y:S04]  /*9cf0*/  @P0 LDS.128 R56, [R2+0x10] ;  /* 0x0000100002380984 */ /* 0x0008680000000c00 */
[----:B------:R4:W1:Y:S04]  /*9d00*/  @P0 LDS.128 R64, [R0+0x20] ;  /* 0x0000200000400984 */ /* 0x0008680000000c00 */
[----:B------:R4:W1:Y:S02]  /*9d10*/  @P0 LDS.128 R72, [R47+0x30] ;  /* 0x000030002f480984 */ /* 0x0008640000000c00 */
.L_x_137:
[----:B------:R-:W-:Y:S05]  /*9d20*/  BSYNC B1 ;  /* 0x0000000000017941 */ /* 0x000fea0003800000 */
.L_x_136:
        /* <DEDUP_REMOVED lines=21> */
.L_x_141:
[----:B------:R-:W-:Y:S01]  /*9e80*/  ISETP.NE.AND P0, PT, R100, RZ, PT ;  /* 0x000000ff6400720c */ /* 0x000fe20003f05270 */
[----:B------:R-:W-:Y:S05]  /*9e90*/  WARPSYNC.ALL ;  /* 0x0000000000007948 */ /* 0x000fea0003800000 */
[----:B------:R-:W-:Y:S01]  /*9ea0*/  R2UR UR4, R39 ;  /* 0x00000000270472ca */ /* 0x000fe200000e0000 */
[----:B------:R-:W-:Y:S01]  /*9eb0*/  BSSY.RECONVERGENT B0, `(.L_x_142) ;  /* 0x000008b000007945 */ /* 0x000fe20003800200 */
[C---:B-1----:R-:W-:Y:S02]  /*9ec0*/  SHF.L.U32 R40, R48.reuse, 0x10, RZ ;  /* 0x0000001030287819 */ /* 0x042fe400000006ff */
[----:B------:R-:W-:Y:S02]  /*9ed0*/  LOP3.LUT R42, R48, 0xffff0000, RZ, 0xc0, !PT ;  /* 0xffff0000302a7812 */ /* 0x000fe400078ec0ff */
[C---:B------:R-:W-:Y:S02]  /*9ee0*/  SHF.L.U32 R43, R49.reuse, 0x10, RZ ;  /* 0x00000010312b7819 */ /* 0x040fe400000006ff */
[----:B------:R-:W-:Y:S02]  /*9ef0*/  LOP3.LUT R44, R49, 0xffff0000, RZ, 0xc0, !PT ;  /* 0xffff0000312c7812 */ /* 0x000fe400078ec0ff */
[C---:B------:R-:W-:Y:S02]  /*9f00*/  SHF.L.U32 R45, R50.reuse, 0x10, RZ ;  /* 0x00000010322d7819 */ /* 0x040fe400000006ff */
[----:B------:R-:W-:Y:S01]  /*9f10*/  LOP3.LUT R46, R50, 0xffff0000, RZ, 0xc0, !PT ;  /* 0xffff0000322e7812 */ /* 0x000fe200078ec0ff */
[----:B---3--:R-:W1:Y:S01]  /*9f20*/  LDTM.x32 R4, tmem[UR4+0x60] ;  /* 0x00006004000479ee */ /* 0x008e6200082c0000 */
[C---:B------:R-:W-:Y:S01]  /*9f30*/  SHF.L.U32 R47, R51.reuse, 0x10, RZ ;  /* 0x00000010332f7819 */ /* 0x040fe200000006ff */
[----:B------:R-:W-:Y:S01]  /*9f40*/  NOP ;  /* 0x0000000000007918 */ /* 0x000fe20000000000 */
[----:B------:R-:W-:Y:S02]  /*9f50*/  LOP3.LUT R48, R51, 0xffff0000, RZ, 0xc0, !PT ;  /* 0xffff000033307812 */ /* 0x000fe400078ec0ff */
[C---:B------:R-:W-:Y:S02]  /*9f60*/  SHF.L.U32 R49, R56.reuse, 0x10, RZ ;  /* 0x0000001038317819 */ /* 0x040fe400000006ff */
[----:B------:R-:W-:Y:S02]  /*9f70*/  LOP3.LUT R51, R56, 0xffff0000, RZ, 0xc0, !PT ;  /* 0xffff000038337812 */ /* 0x000fe400078ec0ff */
[C---:B------:R-:W-:Y:S02]  /*9f80*/  SHF.L.U32 R50, R57.reuse, 0x10, RZ ;  /* 0x0000001039327819 */ /* 0x040fe400000006ff */
[----:B------:R-:W-:Y:S02]  /*9f90*/  LOP3.LUT R52, R57, 0xffff0000, RZ, 0xc0, !PT ;  /* 0xffff000039347812 */ /* 0x000fe400078ec0ff */
[C---:B------:R-:W-:Y:S02]  /*9fa0*/  SHF.L.U32 R53, R58.reuse, 0x10, RZ ;  /* 0x000000103a357819 */ /* 0x040fe400000006ff */
[----:B------:R-:W-:Y:S02]  /*9fb0*/  LOP3.LUT R54, R58, 0xffff0000, RZ, 0xc0, !PT ;  /* 0xffff00003a367812 */ /* 0x000fe400078ec0ff */
[C---:B------:R-:W-:Y:S02]  /*9fc0*/  SHF.L.U32 R55, R59.reuse, 0x10, RZ ;  /* 0x000000103b377819 */ /* 0x040fe400000006ff */
[----:B------:R-:W-:Y:S02]  /*9fd0*/  IADD3 R102, PT, PT, R102, 0xb0, RZ ;  /* 0x000000b066667810 */ /* 0x000fe40007ffe0ff */
[----:B------:R-:W-:Y:S02]  /*9fe0*/  LOP3.LUT R56, R59, 0xffff0000, RZ, 0xc0, !PT ;  /* 0xffff00003b387812 */ /* 0x000fe400078ec0ff */
[----:B------:R-:W-:Y:S01]  /*9ff0*/  SHF.L.U32 R57, R64, 0x10, RZ ;  /* 0x0000001040397819 */ /* 0x000fe200000006ff */
[----:B-1----:R-:W-:Y:S01]  /*a000*/  FMUL R4, R38, R4 ;  /* 0x0000000426047220 */ /* 0x002fe20000400000 */
[----:B------:R-:W-:Y:S01]  /*a010*/  LOP3.LUT R58, R64, 0xffff0000, RZ, 0xc0, !PT ;  /* 0xffff0000403a7812 */ /* 0x000fe200078ec0ff */
[----:B------:R-:W-:Y:S01]  /*a020*/  FMUL R5, R38, R5 ;  /* 0x0000000526057220 */ /* 0x000fe20000400000 */
[----:B------:R-:W-:Y:S01]  /*a030*/  LOP3.LUT R102, R102, 0xfefffff8, RZ, 0xc0, !PT ;  /* 0xfefffff866667812 */ /* 0x000fe200078ec0ff */
[C---:B------:R-:W-:Y:S01]  /*a040*/  FFMA R4, R41.reuse, R40, R4 ;  /* 0x0000002829047223 */ /* 0x040fe20000000004 */
[C---:B------:R-:W-:Y:S01]  /*a050*/  FMUL R6, R38.reuse, R6 ;  /* 0x0000000626067220 */ /* 0x040fe20000400000 */
[----:B------:R-:W-:Y:S01]  /*a060*/  FFMA R5, R41, R42, R5 ;  /* 0x0000002a29057223 */ /* 0x000fe20000000005 */
[----:B------:R-:W-:Y:S01]  /*a070*/  SHF.L.U32 R59, R65, 0x10, RZ ;  /* 0x00000010413b7819 */ /* 0x000fe200000006ff */
[----:B------:R1:W-:Y:S01]  /*a080*/  SYNCS.ARRIVE.TRANS64.RED.A1T0 RZ, [R102+URZ], RZ ;  /* 0x000000ff66ff79a7 */ /* 0x0003e200081004ff */
[----:B------:R-:W-:Y:S01]  /*a090*/  FFMA R6, R41, R43, R6 ;  /* 0x0000002b29067223 */ /* 0x000fe20000000006 */
[C---:B------:R-:W-:Y:S01]  /*a0a0*/  FMUL R7, R38.reuse, R7 ;  /* 0x0000000726077220 */ /* 0x040fe20000400000 */
[----:B------:R-:W-:Y:S01]  /*a0b0*/  F2FP.BF16.F32.PACK_AB R104, R5, R4 ;  /* 0x000000040568723e */ /* 0x000fe200000010ff */
[C---:B------:R-:W-:Y:S01]  /*a0c0*/  FMUL R8, R38.reuse, R8 ;  /* 0x0000000826087220 */ /* 0x040fe20000400000 */
[----:B------:R-:W-:Y:S01]  /*a0d0*/  FMUL R9, R38, R9 ;  /* 0x0000000926097220 */ /* 0x000fe20000400000 */
[----:B------:R-:W-:Y:S01]  /*a0e0*/  LOP3.LUT R60, R65, 0xffff0000, RZ, 0xc0, !PT ;  /* 0xffff0000413c7812 */ /* 0x000fe200078ec0ff */
[C---:B------:R-:W-:Y:S01]  /*a0f0*/  FFMA R7, R41.reuse, R44, R7 ;  /* 0x0000002c29077223 */ /* 0x040fe20000000007 */
[C---:B------:R-:W-:Y:S01]  /*a100*/  FFMA R8, R41.reuse, R45, R8 ;  /* 0x0000002d29087223 */ /* 0x040fe20000000008 */
[----:B------:R-:W-:Y:S01]  /*a110*/  SHF.L.U32 R61, R66, 0x10, RZ ;  /* 0x00000010423d7819 */ /* 0x000fe200000006ff */
[----:B------:R-:W-:Y:S01]  /*a120*/  FFMA R9, R41, R46, R9 ;  /* 0x0000002e29097223 */ /* 0x000fe20000000009 */
[C---:B------:R-:W-:Y:S01]  /*a130*/  FMUL R10, R38.reuse, R10 ;  /* 0x0000000a260a7220 */ /* 0x040fe20000400000 */
[----:B------:R-:W-:Y:S01]  /*a140*/  F2FP.BF16.F32.PACK_AB R105, R7, R6 ;  /* 0x000000060769723e */ /* 0x000fe200000010ff */
[C---:B------:R-:W-:Y:S01]  /*a150*/  FMUL R11, R38.reuse, R11 ;  /* 0x0000000b260b7220 */ /* 0x040fe20000400000 */
[----:B------:R-:W-:Y:S01]  /*a160*/  FMUL R0, R38, R12 ;  /* 0x0000000c26007220 */ /* 0x000fe20000400000 */
[----:B------:R-:W-:Y:S01]  /*a170*/  F2FP.BF16.F32.PACK_AB R106, R9, R8 ;  /* 0x00000008096a723e */ /* 0x000fe200000010ff */
[C---:B------:R-:W-:Y:S01]  /*a180*/  FFMA R10, R41.reuse, R47, R10 ;  /* 0x0000002f290a7223 */ /* 0x040fe2000000000a */
[C---:B------:R-:W-:Y:S01]  /*a190*/  FFMA R11, R41.reuse, R48, R11 ;  /* 0x00000030290b7223 */ /* 0x040fe2000000000b */
[----:B------:R-:W-:Y:S01]  /*a1a0*/  LOP3.LUT R62, R66, 0xffff0000, RZ, 0xc0, !PT ;  /* 0xffff0000423e7812 */ /* 0x000fe200078ec0ff */
[----:B------:R-:W-:Y:S01]  /*a1b0*/  FFMA R0, R41, R49, R0 ;  /* 0x0000003129007223 */ /* 0x000fe20000000000 */
[C---:B------:R-:W-:Y:S01]  /*a1c0*/  FMUL R2, R38.reuse, R13 ;  /* 0x0000000d26027220 */ /* 0x040fe20000400000 */
[----:B------:R-:W-:Y:S01]  /*a1d0*/  SHF.L.U32 R63, R67, 0x10, RZ ;  /* 0x00000010433f7819 */ /* 0x000fe200000006ff */
[C---:B------:R-:W-:Y:S01]  /*a1e0*/  FMUL R3, R38.reuse, R14 ;  /* 0x0000000e26037220 */ /* 0x040fe20000400000 */
[----:B------:R-:W-:Y:S01]  /*a1f0*/  F2FP.BF16.F32.PACK_AB R107, R11, R10 ;  /* 0x0000000a0b6b723e */ /* 0x000fe200000010ff */
[----:B------:R-:W-:Y:S01]  /*a200*/  FFMA R2, R41, R51, R2 ;  /* 0x0000003329027223 */ /* 0x000fe20000000002 */
[C---:B------:R-:W-:Y:S01]  /*a210*/  FMUL R15, R38.reuse, R15 ;  /* 0x0000000f260f7220 */ /* 0x040fe20000400000 */
[C---:B------:R-:W-:Y:S01]  /*a220*/  FMUL R12, R38.reuse, R16 ;  /* 0x00000010260c7220 */ /* 0x040fe20000400000 */
[----:B------:R-:W-:Y:S01]  /*a230*/  FMUL R13, R38, R17 ;  /* 0x00000011260d7220 */ /* 0x000fe20000400000 */
[----:B------:R1:W-:Y:S01]  /*a240*/  STS.128 [R98+0x6000], R104 ;  /* 0x0060006862007388 */ /* 0x0003e20000000c00 */
[----:B------:R-:W-:Y:S01]  /*a250*/  LOP3.LUT R64, R67, 0xffff0000, RZ, 0xc0, !PT ;  /* 0xffff000043407812 */ /* 0x000fe200078ec0ff */
[C---:B------:R-:W-:Y:S01]  /*a260*/  FFMA R3, R41.reuse, R50, R3 ;  /* 0x0000003229037223 */ /* 0x040fe20000000003 */
[----:B------:R-:W-:Y:S01]  /*a270*/  SHF.L.U32 R65, R72, 0x10, RZ ;  /* 0x0000001048417819 */ /* 0x000fe200000006ff */
[C---:B------:R-:W-:Y:S01]  /*a280*/  FFMA R15, R41.reuse, R52, R15 ;  /* 0x00000034290f7223 */ /* 0x040fe2000000000f */
[----:B------:R-:W-:Y:S01]  /*a290*/  F2FP.BF16.F32.PACK_AB R108, R2, R0 ;  /* 0x00000000026c723e */ /* 0x000fe200000010ff */
[C---:B------:R-:W-:Y:S01]  /*a2a0*/  FFMA R12, R41.reuse, R53, R12 ;  /* 0x00000035290c7223 */ /* 0x040fe2000000000c */
[C---:B------:R-:W-:Y:S01]  /*a2b0*/  FFMA R13, R41.reuse, R54, R13 ;  /* 0x00000036290d7223 */ /* 0x040fe2000000000d */
[C---:B------:R-:W-:Y:S01]  /*a2c0*/  FMUL R14, R38.reuse, R18 ;  /* 0x00000012260e7220 */ /* 0x040fe20000400000 */
[C---:B------:R-:W-:Y:S01]  /*a2d0*/  FMUL R19, R38.reuse, R19 ;  /* 0x0000001326137220 */ /* 0x040fe20000400000 */
[C---:B------:R-:W-:Y:S01]  /*a2e0*/  FMUL R16, R38.reuse, R20 ;  /* 0x0000001426107220 */ /* 0x040fe20000400000 */
[C---:B------:R-:W-:Y:S01]  /*a2f0*/  FMUL R17, R38.reuse, R21 ;  /* 0x0000001526117220 */ /* 0x040fe20000400000 */
[C---:B------:R-:W-:Y:S01]  /*a300*/  FFMA R14, R41.reuse, R55, R14 ;  /* 0x00000037290e7223 */ /* 0x040fe2000000000e */
        /* <DEDUP_REMOVED lines=9> */
[----:B------:R-:W-:Y:S01]  /*a3a0*/  FFMA R23, R41, R60, R23 ;  /* 0x0000003c29177223 */ /* 0x000fe20000000017 */
[C---:B------:R-:W-:Y:S01]  /*a3b0*/  FMUL R27, R38.reuse, R27 ;  /* 0x0000001b261b7220 */ /* 0x040fe20000400000 */
[----:B------:R-:W-:Y:S01]  /*a3c0*/  F2FP.BF16.F32.PACK_AB R109, R15, R3 ;  /* 0x000000030f6d723e */ /* 0x000fe200000010ff */
[----:B------:R-:W-:Y:S01]  /*a3d0*/  FFMA R20, R41, R61, R20 ;  /* 0x0000003d29147223 */ /* 0x000fe20000000014 */
[----:B------:R-:W-:Y:S01]  /*a3e0*/  F2FP.BF16.F32.PACK_AB R110, R13, R12 ;  /* 0x0000000c0d6e723e */ /* 0x000fe200000010ff */
[----:B------:R-:W-:Y:S01]  /*a3f0*/  FMUL R24, R38, R28 ;  /* 0x0000001c26187220 */ /* 0x000fe20000400000 */
[----:B------:R-:W-:Y:S01]  /*a400*/  F2FP.BF16.F32.PACK_AB R111, R19, R14 ;  /* 0x0000000e136f723e */ /* 0x000fe200000010ff */
[----:B------:R-:W-:Y:S01]  /*a410*/  FFMA R21, R41, R62, R21 ;  /* 0x0000003e29157223 */ /* 0x000fe20000000015 */
[----:B------:R-:W-:Y:S01]  /*a420*/  LOP3.LUT R66, R72, 0xffff0000, RZ, 0xc0, !PT ;  /* 0xffff000048427812 */ /* 0x000fe200078ec0ff */
[C---:B------:R-:W-:Y:S01]  /*a430*/  FMUL R25, R38.reuse, R29 ;  /* 0x0000001d26197220 */ /* 0x040fe20000400000 */
[----:B------:R-:W-:Y:S01]  /*a440*/  SHF.L.U32 R67, R73, 0x10, RZ ;  /* 0x0000001049437819 */ /* 0x000fe200000006ff */
[----:B------:R1:W-:Y:S01]  /*a450*/  STS.128 [R97+0x6010], R108 ;  /* 0x0060106c61007388 */ /* 0x0003e20000000c00 */
[----:B------:R-:W-:Y:S01]  /*a460*/  FFMA R22, R41, R63, R22 ;  /* 0x0000003f29167223 */ /* 0x000fe20000000016 */
[----:B------:R-:W-:Y:S01]  /*a470*/  LOP3.LUT R68, R73, 0xffff0000, RZ, 0xc0, !PT ;  /* 0xffff000049447812 */ /* 0x000fe200078ec0ff */
[----:B------:R-:W-:Y:S01]  /*a480*/  FMUL R26, R38, R30 ;  /* 0x0000001e261a7220 */ /* 0x000fe20000400000 */
[C---:B------:R-:W-:Y:S01]  /*a490*/  FFMA R27, R41.reuse, R64, R27 ;  /* 0x00000040291b7223 */ /* 0x040fe2000000001b */
[----:B------:R-:W-:Y:S01]  /*a4a0*/  SHF.L.U32 R69, R74, 0x10, RZ ;  /* 0x000000104a457819 */ /* 0x000fe200000006ff */
[----:B------:R-:W-:Y:S01]  /*a4b0*/  FMUL R31, R38, R31 ;  /* 0x0000001f261f7220 */ /* 0x000fe20000400000 */
[C---:B------:R-:W-:Y:S01]  /*a4c0*/  FFMA R24, R41.reuse, R65, R24 ;  /* 0x0000004129187223 */ /* 0x040fe20000000018 */
[----:B------:R-:W-:Y:S01]  /*a4d0*/  LOP3.LUT R70, R74, 0xffff0000, RZ, 0xc0, !PT ;  /* 0xffff00004a467812 */ /* 0x000fe200078ec0ff */
[C---:B------:R-:W-:Y:S01]  /*a4e0*/  FMUL R28, R38.reuse, R32 ;  /* 0x00000020261c7220 */ /* 0x040fe20000400000 */
[----:B------:R-:W-:Y:S01]  /*a4f0*/  FFMA R25, R41, R66, R25 ;  /* 0x0000004229197223 */ /* 0x000fe20000000019 */
[----:B------:R-:W-:Y:S01]  /*a500*/  SHF.L.U32 R71, R75, 0x10, RZ ;  /* 0x000000104b477819 */ /* 0x000fe200000006ff */
[C---:B------:R-:W-:Y:S01]  /*a510*/  FMUL R29, R38.reuse, R33 ;  /* 0x00000021261d7220 */ /* 0x040fe20000400000 */
[----:B------:R-:W-:Y:S01]  /*a520*/  FFMA R26, R41, R67, R26 ;  /* 0x00000043291a7223 */ /* 0x000fe2000000001a */
[----:B------:R-:W-:Y:S01]  /*a530*/  LOP3.LUT R72, R75, 0xffff0000, RZ, 0xc0, !PT ;  /* 0xffff00004b487812 */ /* 0x000fe200078ec0ff */
        /* <DEDUP_REMOVED lines=8> */
[----:B------:R-:W-:Y:S01]  /*a5c0*/  FFMA R30, R41, R71, R30 ;  /* 0x00000047291e7223 */ /* 0x000fe2000000001e */
[----:B------:R-:W-:Y:S01]  /*a5d0*/  F2FP.BF16.F32.PACK_AB R115, R27, R22 ;  /* 0x000000161b73723e */ /* 0x000fe200000010ff */
[----:B------:R-:W-:Y:S01]  /*a5e0*/  FFMA R35, R41, R72, R35 ;  /* 0x0000004829237223 */ /* 0x000fe20000000023 */
[----:B------:R-:W-:Y:S02]  /*a5f0*/  F2FP.BF16.F32.PACK_AB R116, R25, R24 ;  /* 0x000000181974723e */ /* 0x000fe400000010ff */
[----:B------:R-:W-:Y:S01]  /*a600*/  F2FP.BF16.F32.PACK_AB R117, R31, R26 ;  /* 0x0000001a1f75723e */ /* 0x000fe200000010ff */
[----:B------:R1:W-:Y:S01]  /*a610*/  STS.128 [R96+0x6020], R112 ;  /* 0x0060207060007388 */ /* 0x0003e20000000c00 */
        /* <DEDUP_REMOVED lines=20> */
.L_x_143:
[----:B------:R-:W-:Y:S05]  /*a760*/  BSYNC.RECONVERGENT B0 ;  /* 0x0000000000007941 */ /* 0x000fea0003800200 */
.L_x_142:
[----:B------:R-:W-:Y:S01]  /*a770*/  BAR.SYNC.DEFER_BLOCKING 0x1, 0x80 ;  /* 0x0042000000007b1d */ /* 0x000fe20000010000 */
[----:B------:R-:W-:Y:S01]  /*a780*/  UISETP.NE.AND UP0, UPT, UR46, -0x4, UPT ;  /* 0xfffffffc2e00788c */ /* 0x000fe2000bf05270 */
[----:B------:R-:W-:Y:S08]  /*a790*/  IADD3 R0, PT, PT, R36, 0x1, RZ ;  /* 0x0000000124007810 */ /* 0x000ff00007ffe0ff */
[----:B------:R-:W-:Y:S05]  /*a7a0*/  BRA.U !UP0, `(.L_x_144) ;  /* 0x00000001082c7547 */ /* 0x000fea000b800000 */
[----:B------:R-:W-:Y:S01]  /*a7b0*/  ISETP.NE.AND P0, PT, R101, RZ, PT ;  /* 0x000000ff6500720c */ /* 0x000fe20003f05270 */
[----:B------:R-:W-:Y:S01]  /*a7c0*/  IMAD.U32 R3, RZ, RZ, UR45 ;  /* 0x0000002dff037e24 */ /* 0x000fe2000f8e00ff */
[----:B------:R-:W-:Y:S11]  /*a7d0*/  R2UR UR4, R88 ;  /* 0x00000000580472ca */ /* 0x000ff600000e0000 */
[----:B------:R-:W-:Y:S02]  /*a7e0*/  @P0 LEA R3, R3, UR43, 0x3 ;  /* 0x0000002b03030c11 */ /* 0x000fe4000f8e18ff */
[----:B------:R-:W-:Y:S01]  /*a7f0*/  IMAD.U32 R2, RZ, RZ, UR4 ;  /* 0x00000004ff027e24 */ /* 0x000fe2000f8e00ff */
[----:B------:R-:W-:Y:S02]  /*a800*/  UIADD3 UR4, UPT, UPT, UR45, 0x1, URZ ;  /* 0x000000012d047890 */ /* 0x000fe4000fffe0ff */
[----:B------:R-:W-:Y:S02]  /*a810*/  @P0 VIADD R3, R3, 0x50 ;  /* 0x0000005003030836 */ /* 0x000fe40000000000 */
[----:B------:R-:W-:Y:S03]  /*a820*/  UISETP.NE.AND UP0, UPT, UR4, 0x4, UPT ;  /* 0x000000040400788c */ /* 0x000fe6000bf05270 */
[----:B------:R-:W-:Y:S01]  /*a830*/  @P0 PRMT R2, R2, 0x654, R3 ;  /* 0x0000065402020816 */ /* 0x000fe20000000003 */
[----:B------:R-:W-:Y:S03]  /*a840*/  USEL UR45, UR4, URZ, UP0 ;  /* 0x000000ff042d7287 */ /* 0x000fe60008000000 */
[----:B------:R3:W-:Y:S09]  /*a850*/  @P0 SYNCS.ARRIVE.TRANS64.RED.A1T0 RZ, [R2+URZ], RZ ;  /* 0x000000ff02ff09a7 */ /* 0x0007f200081004ff */
.L_x_144:
[----:B------:R-:W-:Y:S01]  /*a860*/  R2UR UR5, R87 ;  /* 0x00000000570572ca */ /* 0x000fe200000e0000 */
[----:B------:R-:W-:Y:S01]  /*a870*/  UISETP.NE.AND UP0, UPT, UR61, URZ, UPT ;  /* 0x000000ff3d00728c */ /* 0x000fe2000bf05270 */
[----:B------:R-:W-:Y:S01]  /*a880*/  R2UR UR4, R86 ;  /* 0x00000000560472ca */ /* 0x000fe200000e0000 */
[----:B------:R-:W-:Y:S01]  /*a890*/  UIADD3 UR46, UPT, UPT, UR46, 0x4, URZ ;  /* 0x000000042e2e7890 */ /* 0x000fe2000fffe0ff */
[----:B------:R-:W-:Y:S01]  /*a8a0*/  ISETP.NE.AND P0, PT, R91, 0x2, PT ;  /* 0x000000025b00780c */ /* 0x000fe20003f05270 */
[----:B------:R-:W-:Y:S01]  /*a8b0*/  UMOV UR52, UR60 ;  /* 0x0000003c00347c82 */ /* 0x000fe20008000000 */
[----:B------:R-:W-:Y:S02]  /*a8c0*/  ISETP.NE.AND P1, PT, R0, 0x2, PT ;  /* 0x000000020000780c */ /* 0x000fe40003f25270 */
[----:B---3--:R-:W-:Y:S02]  /*a8d0*/  SEL R2, RZ, 0x1, P0 ;  /* 0x00000001ff027807 */ /* 0x008fe40000000000 */
[----:B------:R-:W-:Y:S02]  /*a8e0*/  SEL R3, RZ, 0x1, P1 ;  /* 0x00000001ff037807 */ /* 0x000fe40000800000 */
[----:B------:R-:W-:Y:S01]  /*a8f0*/  LOP3.LUT R93, R93, R2, RZ, 0x3c, !PT ;  /* 0x000000025d5d7212 */ /* 0x000fe200078e3cff */
[----:B------:R-:W-:Y:S01]  /*a900*/  UIADD3 UR20, UPT, UPT, UR37, UR5, URZ ;  /* 0x0000000525147290 */ /* 0x000fe2000fffe0ff */
[----:B------:R-:W-:Y:S01]  /*a910*/  LOP3.LUT R94, R94, R3, RZ, 0x3c, !PT ;  /* 0x000000035e5e7212 */ /* 0x000fe200078e3cff */
[----:B------:R-:W-:Y:S01]  /*a920*/  UIADD3 UR12, UPT, UPT, UR36, UR4, URZ ;  /* 0x00000004240c7290 */ /* 0x000fe2000fffe0ff */
[----:B------:R-:W-:Y:S02]  /*a930*/  SEL R91, R91, RZ, P0 ;  /* 0x000000ff5b5b7207 */ /* 0x000fe40000000000 */
[----:B------:R-:W-:Y:S01]  /*a940*/  SEL R36, R0, RZ, P1 ;  /* 0x000000ff00247207 */ /* 0x000fe20000800000 */
[----:B------:R-:W-:Y:S08]  /*a950*/  BRA.U UP0, `(.L_x_145) ;  /* 0xffffffbd00f47547 */ /* 0x000ff0000b83ffff */
[----:B------:R-:W3:Y:S01]  /*a960*/  LDCU.64 UR4, c[0x0][0xc88] ;  /* 0x00019100ff0477ac */ /* 0x000ee20008000a00 */
[----:B------:R-:W4:Y:S01]  /*a970*/  LDCU.64 UR6, c[0x0][0xc90] ;  /* 0x00019200ff0677ac */ /* 0x000f220008000a00 */
[----:B---3--:R-:W-:Y:S02]  /*a980*/  ISETP.NE.U32.AND P2, PT, RZ, UR4, PT ;  /* 0x00000004ff007c0c */ /* 0x008fe4000bf45070 */
[----:B----4-:R-:W-:Y:S02]  /*a990*/  ISETP.NE.U32.AND P1, PT, RZ, UR6, PT ;  /* 0x00000006ff007c0c */ /* 0x010fe4000bf25070 */
[----:B------:R-:W-:Y:S02]  /*a9a0*/  ISETP.NE.AND.EX P2, PT, RZ, UR5, PT, P2 ;  /* 0x00000005ff007c0c */ /* 0x000fe4000bf45320 */
[----:B------:R-:W-:-:S13]  /*a9b0*/  ISETP.NE.AND.EX P0, PT, RZ, UR7, PT, P1 ;  /* 0x00000007ff007c0c */ /* 0x000fda000bf05310 */
[----:B------:R-:W-:Y:S05]  /*a9c0*/  @P2 BRA P0, `(.L_x_146) ;  /* 0x00000000003c2947 */ /* 0x000fea0000000000 */
[----:B------:R-:W-:-:S13]  /*a9d0*/  ISETP.NE.AND.EX P1, PT, RZ, UR7, PT, P1 ;  /* 0x00000007ff007c0c */ /* 0x000fda000bf25310 */
[----:B------:R-:W-:Y:S05]  /*a9e0*/  @P1 BRA `(.L_x_147) ;  /* 0x00000000000c1947 */ /* 0x000fea0003800000 */
[----:B------:R-:W-:-:S13]  /*a9f0*/  FSETP.NEU.AND P0, PT, R41, RZ, PT ;  /* 0x000000ff2900720b */ /* 0x000fda0003f0d000 */
[----:B------:R-:W-:Y:S05]  /*aa00*/  @!P0 EXIT ;  /* 0x000000000000894d */ /* 0x000fea0003800000 */
[----:B------:R-:W-:Y:S05]  /*aa10*/  BRA `(.L_x_146) ;  /* 0x0000000000287947 */ /* 0x000fea0003800000 */
.L_x_147:
[----:B------:R-:W-:Y:S01]  /*aa20*/  ISETP.NE.AND P0, PT, R90, RZ, PT ;  /* 0x000000ff5a00720c */ /* 0x000fe20003f05270 */
[----:B------:R-:W-:-:S12]  /*aa30*/  BSSY.RECONVERGENT B0, `(.L_x_146) ;  /* 0x0000008000007945 */ /* 0x000fd80003800200 */
[----:B------:R-:W-:Y:S05]  /*aa40*/  @P0 BRA `(.L_x_148) ;  /* 0x0000000000100947 */ /* 0x000fea0003800000 */
[----:B------:R-:W-:-:S04]  /*aa50*/  ISETP.NE.U32.AND P0, PT, RZ, UR4, PT ;  /* 0x00000004ff007c0c */ /* 0x000fc8000bf05070 */
[----:B------:R-:W-:-:S13]  /*aa60*/  ISETP.NE.AND.EX P0, PT, RZ, UR5, PT, P0 ;  /* 0x00000005ff007c0c */ /* 0x000fda000bf05300 */
[----:B------:R-:W-:Y:S05]  /*aa70*/  @!P0 EXIT ;  /* 0x000000000000894d */ /* 0x000fea0003800000 */
[----:B------:R-:W-:Y:S05]  /*aa80*/  BRA `(.L_x_149) ;  /* 0x0000000000087947 */ /* 0x000fea0003800000 */
.L_x_148:
[----:B------:R-:W-:-:S13]  /*aa90*/  FSETP.NEU.AND P0, PT, R41, RZ, PT ;  /* 0x000000ff2900720b */ /* 0x000fda0003f0d000 */
[----:B------:R-:W-:Y:S05]  /*aaa0*/  @!P0 EXIT ;  /* 0x000000000000894d */ /* 0x000fea0003800000 */
.L_x_149:
[----:B------:R-:W-:Y:S05]  /*aab0*/  BSYNC.RECONVERGENT B0 ;  /* 0x0000000000007941 */ /* 0x000fea0003800200 */
.L_x_146:
[----:B------:R-:W-:Y:S01]  /*aac0*/  R2UR UR7, R88 ;  /* 0x00000000580772ca */ /* 0x000fe200000e0000 */
[----:B------:R-:W-:Y:S01]  /*aad0*/  ULEA UR6, UR45, UR43, 0x3 ;  /* 0x0000002b2d067291 */ /* 0x000fe2000f8e18ff */
[----:B------:R-:W-:-:S04]  /*aae0*/  DEPBAR.LE SB0, 0x0 ;  /* 0x000080000000791a */ /* 0x000fc80000000000 */
[----:B------:R-:W-:-:S07]  /*aaf0*/  UIADD3 UR6, UPT, UPT, UR6, 0x50, URZ ;  /* 0x0000005006067890 */ /* 0x000fce000fffe0ff */
[----:B------:R-:W-:-:S09]  /*ab00*/  UPRMT UR6, UR7, 0x654, UR6 ;  /* 0x0000065407067896 */ /* 0x000fd20008000006 */
[----:B------:R-:W-:Y:S01]  /*ab10*/  SYNCS.ARRIVE.TRANS64.RED.A1T0 RZ, [UR6], RZ ;  /* 0x000000ffffff79a7 */ /* 0x000fe20008100406 */
[----:B------:R-:W-:Y:S05]  /*ab20*/  EXIT ;  /* 0x000000000000794d */ /* 0x000fea0003800000 */
.L_x_24:
[----:B-1----:R1:W2:Y:S02]  /*ab30*/  SYNCS.PHASECHK.TRANS64.TRYWAIT P0, [R3+URZ+0xd0], R2 ;  /* 0x0000d002030075a7 */ /* 0x0022a400080011ff */
[----:B--2---:R-:W-:Y:S05]  /*ab40*/  @!P0 NANOSLEEP.SYNCS 0x989680 ;  /* 0x009896800000895d */ /* 0x004fea0003900000 */
[----:B------:R-:W2:Y:S02]  /*ab50*/  @!P0 SYNCS.PHASECHK.TRANS64 P0, [R3+URZ+0xd0], R2 ;  /* 0x0000d002030085a7 */ /* 0x000ea400080010ff */
[----:B--2---:R-:W-:Y:S05]  /*ab60*/  @!P0 BRA `(.L_x_24) ;  /* 0xfffffffc00f08947 */ /* 0x004fea000383ffff */
[----:B------:R-:W-:Y:S05]  /*ab70*/  BRA `(.L_x_150) ;  /* 0xffffff7000747947 */ /* 0x000fea000383ffff */
.L_x_27:
[----:B--2---:R-:W-:-:S07]  /*ab80*/  MOV R0, UR6 ;  /* 0x0000000600007c02 */ /* 0x004fce0008000f00 */
.L_x_151:
[----:B-1----:R1:W2:Y:S02]  /*ab90*/  SYNCS.PHASECHK.TRANS64.TRYWAIT P0, [R0+URZ+0x18], R3 ;  /* 0x00001803000075a7 */ /* 0x0022a400080011ff */
[----:B--2---:R-:W-:Y:S05]  /*aba0*/  @!P0 NANOSLEEP.SYNCS 0x989680 ;  /* 0x009896800000895d */ /* 0x004fea0003900000 */
[----:B------:R-:W2:Y:S02]  /*abb0*/  @!P0 SYNCS.PHASECHK.TRANS64 P0, [R0+URZ+0x18], R3 ;  /* 0x00001803000085a7 */ /* 0x000ea400080010ff */
[----:B--2---:R-:W-:Y:S05]  /*abc0*/  @!P0 BRA `(.L_x_151) ;  /* 0xfffffffc00f08947 */ /* 0x004fea000383ffff */
[----:B------:R-:W-:Y:S05]  /*abd0*/  BRA `(.L_x_26) ;  /* 0xffffff7000e87947 */ /* 0x000fea000383ffff */
.L_x_36:
[----:B-1----:R-:W-:-:S07]  /*abe0*/  MOV R0, UR14 ;  /* 0x0000000e00007c02 */ /* 0x002fce0008000f00 */
.L_x_152:
[----:B-1----:R1:W2:Y:S02]  /*abf0*/  SYNCS.PHASECHK.TRANS64.TRYWAIT P0, [R0+URZ+0x18], R3 ;  /* 0x00001803000075a7 */ /* 0x0022a400080011ff */
[----:B--2---:R-:W-:Y:S05]  /*ac00*/  @!P0 NANOSLEEP.SYNCS 0x989680 ;  /* 0x009896800000895d */ /* 0x004fea0003900000 */
[----:B------:R-:W2:Y:S02]  /*ac10*/  @!P0 SYNCS.PHASECHK.TRANS64 P0, [R0+URZ+0x18], R3 ;  /* 0x00001803000085a7 */ /* 0x000ea400080010ff */
[----:B--2---:R-:W-:Y:S05]  /*ac20*/  @!P0 BRA `(.L_x_152) ;  /* 0xfffffffc00f08947 */ /* 0x004fea000383ffff */
[----:B------:R-:W-:Y:S05]  /*ac30*/  BRA `(.L_x_35) ;  /* 0xffffff7800447947 */ /* 0x000fea000383ffff */
.L_x_43:
[----:B-1----:R1:W4:Y:S02]  /*ac40*/  SYNCS.PHASECHK.TRANS64.TRYWAIT P0, [R3+URZ+0x80], R0 ;  /* 0x00008000030075a7 */ /* 0x00232400080011ff */
[----:B----4-:R-:W-:Y:S05]  /*ac50*/  @!P0 NANOSLEEP.SYNCS 0x989680 ;  /* 0x009896800000895d */ /* 0x010fea0003900000 */
[----:B------:R-:W4:Y:S02]  /*ac60*/  @!P0 SYNCS.PHASECHK.TRANS64 P0, [R3+URZ+0x80], R0 ;  /* 0x00008000030085a7 */ /* 0x000f2400080010ff */
[----:B----4-:R-:W-:Y:S05]  /*ac70*/  @!P0 BRA `(.L_x_43) ;  /* 0xfffffffc00f08947 */ /* 0x010fea000383ffff */
[----:B------:R-:W-:Y:S05]  /*ac80*/  BRA `(.L_x_153) ;  /* 0xffffff7c00847947 */ /* 0x000fea000383ffff */
.L_x_47:
[----:B-1----:R-:W-:-:S07]  /*ac90*/  MOV R0, UR4 ;  /* 0x0000000400007c02 */ /* 0x002fce0008000f00 */
.L_x_154:
[----:B-1----:R1:W2:Y:S02]  /*aca0*/  SYNCS.PHASECHK.TRANS64.TRYWAIT P0, [R0+URZ], R3 ;  /* 0x00000003000075a7 */ /* 0x0022a400080011ff */
[----:B--2---:R-:W-:Y:S05]  /*acb0*/  @!P0 NANOSLEEP.SYNCS 0x989680 ;  /* 0x009896800000895d */ /* 0x004fea0003900000 */
[----:B------:R-:W2:Y:S02]  /*acc0*/  @!P0 SYNCS.PHASECHK.TRANS64 P0, [R0+URZ], R3 ;  /* 0x00000003000085a7 */ /* 0x000ea400080010ff */
[----:B--2---:R-:W-:Y:S05]  /*acd0*/  @!P0 BRA `(.L_x_154) ;  /* 0xfffffffc00f08947 */ /* 0x004fea000383ffff */
[----:B------:R-:W-:Y:S05]  /*ace0*/  BRA `(.L_x_155) ;  /* 0xffffff8400307947 */ /* 0x000fea000383ffff */
.L_x_48:
[----:B------:R-:W-:-:S07]  /*acf0*/  MOV R0, UR5 ;  /* 0x0000000500007c02 */ /* 0x000fce0008000f00 */
.L_x_156:
[----:B-1----:R1:W2:Y:S02]  /*ad00*/  SYNCS.PHASECHK.TRANS64.TRYWAIT P0, [R0+URZ], R3 ;  /* 0x00000003000075a7 */ /* 0x0022a400080011ff */
[----:B--2---:R-:W-:Y:S05]  /*ad10*/  @!P0 NANOSLEEP.SYNCS 0x989680 ;  /* 0x009896800000895d */ /* 0x004fea0003900000 */
[----:B------:R-:W2:Y:S02]  /*ad20*/  @!P0 SYNCS.PHASECHK.TRANS64 P0, [R0+URZ], R3 ;  /* 0x00000003000085a7 */ /* 0x000ea400080010ff */
[----:B--2---:R-:W-:Y:S05]  /*ad30*/  @!P0 BRA `(.L_x_156) ;  /* 0xfffffffc00f08947 */ /* 0x004fea000383ffff */
[----:B------:R-:W-:Y:S05]  /*ad40*/  BRA `(.L_x_157) ;  /* 0xffffff84003c7947 */ /* 0x000fea000383ffff */
.L_x_51:
[----:B-1----:R1:W2:Y:S02]  /*ad50*/  SYNCS.PHASECHK.TRANS64.TRYWAIT P0, [R0+URZ+0xc0], R9 ;  /* 0x0000c009000075a7 */ /* 0x0022a400080011ff */
[----:B--2---:R-:W-:Y:S05]  /*ad60*/  @!P0 NANOSLEEP.SYNCS 0x989680 ;  /* 0x009896800000895d */ /* 0x004fea0003900000 */
[----:B------:R-:W2:Y:S02]  /*ad70*/  @!P0 SYNCS.PHASECHK.TRANS64 P0, [R0+URZ+0xc0], R9 ;  /* 0x0000c009000085a7 */ /* 0x000ea400080010ff */
[----:B--2---:R-:W-:Y:S05]  /*ad80*/  @!P0 BRA `(.L_x_51) ;  /* 0xfffffffc00f08947 */ /* 0x004fea000383ffff */
[----:B------:R-:W-:Y:S05]  /*ad90*/  BRA `(.L_x_158) ;  /* 0xffffff8400a47947 */ /* 0x000fea000383ffff */
.L_x_52:
[----:B------:R-:W-:-:S07]  /*ada0*/  MOV R0, UR4 ;  /* 0x0000000400007c02 */ /* 0x000fce0008000f00 */
.L_x_159:
[----:B-1----:R1:W2:Y:S02]  /*adb0*/  SYNCS.PHASECHK.TRANS64.TRYWAIT P0, [R0+URZ+0x90], R11 ;  /* 0x0000900b000075a7 */ /* 0x0022a400080011ff */
[----:B--2---:R-:W-:Y:S05]  /*adc0*/  @!P0 NANOSLEEP.SYNCS 0x989680 ;  /* 0x009896800000895d */ /* 0x004fea0003900000 */
[----:B------:R-:W2:Y:S02]  /*add0*/  @!P0 SYNCS.PHASECHK.TRANS64 P0, [R0+URZ+0x90], R11 ;  /* 0x0000900b000085a7 */ /* 0x000ea400080010ff */
[----:B--2---:R-:W-:Y:S05]  /*ade0*/  @!P0 BRA `(.L_x_159) ;  /* 0xfffffffc00f08947 */ /* 0x004fea000383ffff */
[----:B------:R-:W-:Y:S05]  /*adf0*/  BRA `(.L_x_160) ;  /* 0xffffff8400b47947 */ /* 0x000fea000383ffff */
.L_x_53:
[----:B-1----:R1:W2:Y:S02]  /*ae00*/  SYNCS.PHASECHK.TRANS64.TRYWAIT P1, [R0+URZ+0x80], R9 ;  /* 0x00008009000075a7 */ /* 0x0022a400080211ff */
[----:B--2---:R-:W-:Y:S05]  /*ae10*/  @!P1 NANOSLEEP.SYNCS 0x989680 ;  /* 0x009896800000995d */ /* 0x004fea0003900000 */
[----:B------:R-:W2:Y:S02]  /*ae20*/  @!P1 SYNCS.PHASECHK.TRANS64 P1, [R0+URZ+0x80], R9 ;  /* 0x00008009000095a7 */ /* 0x000ea400080210ff */
[----:B--2---:R-:W-:Y:S05]  /*ae30*/  @!P1 BRA `(.L_x_53) ;  /* 0xfffffffc00f09947 */ /* 0x004fea000383ffff */
[----:B------:R-:W-:Y:S05]  /*ae40*/  BRA `(.L_x_161) ;  /* 0xffffff8400e47947 */ /* 0x000fea000383ffff */
.L_x_56:
[----:B------:R-:W-:-:S07]  /*ae50*/  MOV R0, UR4 ;  /* 0x0000000400007c02 */ /* 0x000fce0008000f00 */
.L_x_162:
[----:B-1----:R1:W2:Y:S02]  /*ae60*/  SYNCS.PHASECHK.TRANS64.TRYWAIT P0, [R0+URZ+0x90], R3 ;  /* 0x00009003000075a7 */ /* 0x0022a400080011ff */
[----:B--2---:R-:W-:Y:S05]  /*ae70*/  @!P0 NANOSLEEP.SYNCS 0x989680 ;  /* 0x009896800000895d */ /* 0x004fea0003900000 */
[----:B------:R-:W2:Y:S02]  /*ae80*/  @!P0 SYNCS.PHASECHK.TRANS64 P0, [R0+URZ+0x90], R3 ;  /* 0x00009003000085a7 */ /* 0x000ea400080010ff */
[----:B--2---:R-:W-:Y:S05]  /*ae90*/  @!P0 BRA `(.L_x_162) ;  /* 0xfffffffc00f08947 */ /* 0x004fea000383ffff */
[----:B------:R-:W-:Y:S05]  /*aea0*/  BRA `(.L_x_55) ;  /* 0xffffff8800387947 */ /* 0x000fea000383ffff */
.L_x_65:
[----:B-1----:R-:W-:-:S04]  /*aeb0*/  MOV R7, UR5 ;  /* 0x0000000500077c02 */ /* 0x002fc80008000f00 */
[----:B------:R1:W2:Y:S03]  /*aec0*/  SYNCS.PHASECHK.TRANS64.TRYWAIT P0, [R7+URZ+0x8], R8 ;  /* 0x00000808070075a7 */ /* 0x0002a600080011ff */
[----:B--2---:R-:W-:Y:S05]  /*aed0*/  @!P0 NANOSLEEP.SYNCS 0x989680 ;  /* 0x009896800000895d */ /* 0x004fea0003900000 */
[----:B------:R-:W2:Y:S02]  /*aee0*/  @!P0 SYNCS.PHASECHK.TRANS64 P0, [R7+URZ+0x8], R8 ;  /* 0x00000808070085a7 */ /* 0x000ea400080010ff */
[----:B--2---:R-:W-:Y:S05]  /*aef0*/  @!P0 BRA `(.L_x_65) ;  /* 0xfffffffc00ec8947 */ /* 0x004fea000383ffff */
[----:B------:R-:W-:Y:S05]  /*af00*/  BRA `(.L_x_64) ;  /* 0xffffff8800f87947 */ /* 0x000fea000383ffff */
.L_x_67:
[----:B------:R-:W-:Y:S01]  /*af10*/  BSSY B0, `(.L_x_163) ;  /* 0x0000006000007945 */ /* 0x000fe20003800000 */
[----:B------:R-:W-:-:S07]  /*af20*/  MOV R15, 0xffffffff ;  /* 0xffffffff000f7802 */ /* 0x000fce0000000f00 */
[----:B-1---5:R-:W-:Y:S05]  /*af30*/  WARPSYNC.COLLECTIVE R15, `(.L_x_164) ;  /* 0x000000000f0c7348 */ /* 0x022fea0003c00000 */
[----:B------:R-:W-:Y:S02]  /*af40*/  ELECT P6, UR79, PT ;  /* 0x00000000004f782f */ /* 0x000fe400038c0000 */
[----:B------:R-:W-:Y:S01]  /*af50*/  MOV R14, UR79 ;  /* 0x0000004f000e7c02 */ /* 0x000fe20008000f00 */
[----:B-1---5:R-:W-:Y:S10]  /*af60*/  ENDCOLLECTIVE ;  /* 0x000000000000791b */ /* 0x022ff40003800000 */
.L_x_164:
[----:B------:R-:W-:Y:S05]  /*af70*/  BSYNC B0 ;  /* 0x0000000000007941 */ /* 0x000fea0003800000 */
.L_x_163:
[----:B------:R-:W-:Y:S01]  /*af80*/  PLOP3.LUT P0, PT, P6, PT, PT, 0x80, 0x8 ;  /* 0x000000000008781c */ /* 0x000fe2000370f070 */
[----:B------:R-:W-:-:S12]  /*af90*/  BRA `(.L_x_165) ;  /* 0xffffff8c00287947 */ /* 0x000fd8000383ffff */
.L_x_69:
[----:B-1----:R-:W-:-:S04]  /*afa0*/  MOV R5, UR5 ;  /* 0x0000000500057c02 */ /* 0x002fc80008000f00 */
[----:B------:R1:W2:Y:S03]  /*afb0*/  SYNCS.PHASECHK.TRANS64.TRYWAIT P0, [R5+URZ+0x8], R6 ;  /* 0x00000806050075a7 */ /* 0x0002a600080011ff */
[----:B--2---:R-:W-:Y:S05]  /*afc0*/  @!P0 NANOSLEEP.SYNCS 0x989680 ;  /* 0x009896800000895d */ /* 0x004fea0003900000 */
[----:B------:R-:W2:Y:S02]  /*afd0*/  @!P0 SYNCS.PHASECHK.TRANS64 P0, [R5+URZ+0x8], R6 ;  /* 0x00000806050085a7 */ /* 0x000ea400080010ff */
[----:B--2---:R-:W-:Y:S05]  /*afe0*/  @!P0 BRA `(.L_x_69) ;  /* 0xfffffffc00ec8947 */ /* 0x004fea000383ffff */
[----:B------:R-:W-:Y:S05]  /*aff0*/  BRA `(.L_x_68) ;  /* 0xffffff8c002c7947 */ /* 0x000fea000383ffff */
.L_x_70:
[----:B-1----:R1:W2:Y:S02]  /*b000*/  SYNCS.PHASECHK.TRANS64.TRYWAIT P0, [R0+URZ+0x80], R9 ;  /* 0x00008009000075a7 */ /* 0x0022a400080011ff */
[----:B--2---:R-:W-:Y:S05]  /*b010*/  @!P0 NANOSLEEP.SYNCS 0x989680 ;  /* 0x009896800000895d */ /* 0x004fea0003900000 */
[----:B------:R-:W2:Y:S02]  /*b020*/  @!P0 SYNCS.PHASECHK.TRANS64 P0, [R0+URZ+0x80], R9 ;  /* 0x00008009000085a7 */ /* 0x000ea400080010ff */
[----:B--2---:R-:W-:Y:S05]  /*b030*/  @!P0 BRA `(.L_x_70) ;  /* 0xfffffffc00f08947 */ /* 0x004fea000383ffff */
[----:B------:R-:W-:Y:S05]  /*b040*/  BRA `(.L_x_166) ;  /* 0xffffff94009c7947 */ /* 0x000fea000383ffff */
.L_x_72:
[----:B------:R-:W-:-:S13]  /*b050*/  R2UR UR4, R8 ;  /* 0x00000000080472ca */ /* 0x000fda00000e0000 */
[----:B------:R-:W-:-:S07]  /*b060*/  MOV R0, UR4 ;  /* 0x0000000400007c02 */ /* 0x000fce0008000f00 */
.L_x_167:
[----:B-1----:R1:W2:Y:S02]  /*b070*/  SYNCS.PHASECHK.TRANS64.TRYWAIT P0, [R0+URZ+0xb0], R9 ;  /* 0x0000b009000075a7 */ /* 0x0022a400080011ff */
[----:B--2---:R-:W-:Y:S05]  /*b080*/  @!P0 NANOSLEEP.SYNCS 0x989680 ;  /* 0x009896800000895d */ /* 0x004fea0003900000 */
[----:B------:R-:W2:Y:S02]  /*b090*/  @!P0 SYNCS.PHASECHK.TRANS64 P0, [R0+URZ+0xb0], R9 ;  /* 0x0000b009000085a7 */ /* 0x000ea400080010ff */
[----:B--2---:R-:W-:Y:S05]  /*b0a0*/  @!P0 BRA `(.L_x_167) ;  /* 0xfffffffc00f08947 */ /* 0x004fea000383ffff */
[----:B------:R-:W-:Y:S05]  /*b0b0*/  BRA `(.L_x_168) ;  /* 0xffffff9400ec7947 */ /* 0x000fea000383ffff */
.L_x_75:
[----:B------:R-:W-:Y:S07]  /*b0c0*/  MOV R0, UR7 ;  /* 0x0000000700007c02 */ /* 0x000fee0008000f00 */
.L_x_169:
[----:B-1----:R1:W2:Y:S02]  /*b0d0*/  SYNCS.PHASECHK.TRANS64.TRYWAIT P0, [R0+URZ], R9 ;  /* 0x00000009000075a7 */ /* 0x0022a400080011ff */
[----:B--2---:R-:W-:Y:S05]  /*b0e0*/  @!P0 NANOSLEEP.SYNCS 0x989680 ;  /* 0x009896800000895d */ /* 0x004fea0003900000 */
[----:B------:R-:W2:Y:S02]  /*b0f0*/  @!P0 SYNCS.PHASECHK.TRANS64 P0, [R0+URZ], R9 ;  /* 0x00000009000085a7 */ /* 0x000ea400080010ff */
[----:B--2---:R-:W-:Y:S05]  /*b100*/  @!P0 BRA `(.L_x_169) ;  /* 0xfffffffc00f08947 */ /* 0x004fea000383ffff */
[----:B------:R-:W-:Y:S05]  /*b110*/  BRA `(.L_x_74) ;  /* 0xffffff9800047947 */ /* 0x000fea000383ffff */
.L_x_79:
[----:B-1----:R-:W-:-:S07]  /*b120*/  MOV R0, UR4 ;  /* 0x0000000400007c02 */ /* 0x002fce0008000f00 */
.L_x_170:
[----:B-1----:R1:W2:Y:S02]  /*b130*/  SYNCS.PHASECHK.TRANS64.TRYWAIT P0, [R0+URZ], R5 ;  /* 0x00000005000075a7 */ /* 0x0022a400080011ff */
[----:B--2---:R-:W-:Y:S05]  /*b140*/  @!P0 NANOSLEEP.SYNCS 0x989680 ;  /* 0x009896800000895d */ /* 0x004fea0003900000 */
[----:B------:R-:W2:Y:S02]  /*b150*/  @!P0 SYNCS.PHASECHK.TRANS64 P0, [R0+URZ], R5 ;  /* 0x00000005000085a7 */ /* 0x000ea400080010ff */
[----:B--2---:R-:W-:Y:S05]  /*b160*/  @!P0 BRA `(.L_x_170) ;  /* 0xfffffffc00f08947 */ /* 0x004fea000383ffff */
[----:B------:R-:W-:Y:S05]  /*b170*/  BRA `(.L_x_171) ;  /* 0xffffff9c00c07947 */ /* 0x000fea000383ffff */
.L_x_82:
[----:B------:R-:W-:-:S07]  /*b180*/  MOV R0, UR49 ;  /* 0x0000003100007c02 */ /* 0x000fce0008000f00 */
.L_x_172:
[----:B-1----:R1:W2:Y:S02]  /*b190*/  SYNCS.PHASECHK.TRANS64.TRYWAIT P1, [R0+URZ+0xe0], R5 ;  /* 0x0000e005000075a7 */ /* 0x0022a400080211ff */
[----:B--2---:R-:W-:Y:S05]  /*b1a0*/  @!P1 NANOSLEEP.SYNCS 0x989680 ;  /* 0x009896800000995d */ /* 0x004fea0003900000 */
[----:B------:R-:W2:Y:S02]  /*b1b0*/  @!P1 SYNCS.PHASECHK.TRANS64 P1, [R0+URZ+0xe0], R5 ;  /* 0x0000e005000095a7 */ /* 0x000ea400080210ff */
[----:B--2---:R-:W-:Y:S05]  /*b1c0*/  @!P1 BRA `(.L_x_172) ;  /* 0xfffffffc00f09947 */ /* 0x004fea000383ffff */
[----:B------:R-:W-:Y:S05]  /*b1d0*/  BRA `(.L_x_173) ;  /* 0xffffffa000147947 */ /* 0x000fea000383ffff */
.L_x_87:
[----:B--2---:R2:W3:Y:S02]  /*b1e0*/  SYNCS.PHASECHK.TRANS64.TRYWAIT P0, [R12+URZ+0x80], R9 ;  /* 0x000080090c0075a7 */ /* 0x0044e400080011ff */
[----:B---3--:R-:W-:Y:S05]  /*b1f0*/  @!P0 NANOSLEEP.SYNCS 0x989680 ;  /* 0x009896800000895d */ /* 0x008fea0003900000 */
[----:B------:R-:W3:Y:S02]  /*b200*/  @!P0 SYNCS.PHASECHK.TRANS64 P0, [R12+URZ+0x80], R9 ;  /* 0x000080090c0085a7 */ /* 0x000ee400080010ff */
[----:B---3--:R-:W-:Y:S05]  /*b210*/  @!P0 BRA `(.L_x_87) ;  /* 0xfffffffc00f08947 */ /* 0x008fea000383ffff */
[----:B------:R-:W-:Y:S05]  /*b220*/  BRA `(.L_x_174) ;  /* 0xffffffa400447947 */ /* 0x000fea000383ffff */
.L_x_90:
[----:B------:R-:W-:Y:S07]  /*b230*/  MOV R0, UR21 ;  /* 0x0000001500007c02 */ /* 0x000fee0008000f00 */
.L_x_175:
[----:B--2---:R2:W3:Y:S02]  /*b240*/  SYNCS.PHASECHK.TRANS64.TRYWAIT P2, [R0+URZ+0x78], R11 ;  /* 0x0000780b000075a7 */ /* 0x0044e400080411ff */
[----:B---3--:R-:W-:Y:S05]  /*b250*/  @!P2 NANOSLEEP.SYNCS 0x989680 ;  /* 0x009896800000a95d */ /* 0x008fea0003900000 */
[----:B------:R-:W3:Y:S02]  /*b260*/  @!P2 SYNCS.PHASECHK.TRANS64 P2, [R0+URZ+0x78], R11 ;  /* 0x0000780b0000a5a7 */ /* 0x000ee400080410ff */
[----:B---3--:R-:W-:Y:S05]  /*b270*/  @!P2 BRA `(.L_x_175) ;  /* 0xfffffffc00f0a947 */ /* 0x008fea000383ffff */
[----:B------:R-:W-:Y:S05]  /*b280*/  BRA `(.L_x_89) ;  /* 0xffffffa800ac7947 */ /* 0x000fea000383ffff */
.L_x_93:
[----:B--2---:R-:W-:Y:S07]  /*b290*/  MOV R0, UR21 ;  /* 0x0000001500007c02 */ /* 0x004fee0008000f00 */
.L_x_176:
[----:B--2---:R2:W3:Y:S02]  /*b2a0*/  SYNCS.PHASECHK.TRANS64.TRYWAIT P0, [R0+URZ+0x50], R9 ;  /* 0x00005009000075a7 */ /* 0x0044e400080011ff */
[----:B---3--:R-:W-:Y:S05]  /*b2b0*/  @!P0 NANOSLEEP.SYNCS 0x989680 ;  /* 0x009896800000895d */ /* 0x008fea0003900000 */
[----:B------:R-:W3:Y:S02]  /*b2c0*/  @!P0 SYNCS.PHASECHK.TRANS64 P0, [R0+URZ+0x50], R9 ;  /* 0x00005009000085a7 */ /* 0x000ee400080010ff */
[----:B---3--:R-:W-:Y:S05]  /*b2d0*/  @!P0 BRA `(.L_x_176) ;  /* 0xfffffffc00f08947 */ /* 0x008fea000383ffff */
[----:B------:R-:W-:Y:S05]  /*b2e0*/  BRA `(.L_x_177) ;  /* 0xffffffac00087947 */ /* 0x000fea000383ffff */
.L_x_94:
[----:B------:R-:W-:Y:S07]  /*b2f0*/  MOV R0, UR21 ;  /* 0x0000001500007c02 */ /* 0x000fee0008000f00 */
.L_x_178:
[----:B--2---:R2:W3:Y:S02]  /*b300*/  SYNCS.PHASECHK.TRANS64.TRYWAIT P0, [R0+URZ+0x58], R9 ;  /* 0x00005809000075a7 */ /* 0x0044e400080011ff */
[----:B---3--:R-:W-:Y:S05]  /*b310*/  @!P0 NANOSLEEP.SYNCS 0x989680 ;  /* 0x009896800000895d */ /* 0x008fea0003900000 */
[----:B------:R-:W3:Y:S02]  /*b320*/  @!P0 SYNCS.PHASECHK.TRANS64 P0, [R0+URZ+0x58], R9 ;  /* 0x00005809000085a7 */ /* 0x000ee400080010ff */
[----:B---3--:R-:W-:Y:S05]  /*b330*/  @!P0 BRA `(.L_x_178) ;  /* 0xfffffffc00f08947 */ /* 0x008fea000383ffff */
[----:B------:R-:W-:Y:S05]  /*b340*/  BRA `(.L_x_179) ;  /* 0xffffffac004c7947 */ /* 0x000fea000383ffff */
.L_x_95:
[----:B------:R-:W-:Y:S07]  /*b350*/  MOV R0, UR21 ;  /* 0x0000001500007c02 */ /* 0x000fee0008000f00 */
.L_x_180:
[----:B--2---:R2:W3:Y:S02]  /*b360*/  SYNCS.PHASECHK.TRANS64.TRYWAIT P0, [R0+URZ+0x60], R9 ;  /* 0x00006009000075a7 */ /* 0x0044e400080011ff */
[----:B---3--:R-:W-:Y:S05]  /*b370*/  @!P0 NANOSLEEP.SYNCS 0x989680 ;  /* 0x009896800000895d */ /* 0x008fea0003900000 */
[----:B------:R-:W3:Y:S02]  /*b380*/  @!P0 SYNCS.PHASECHK.TRANS64 P0, [R0+URZ+0x60], R9 ;  /* 0x00006009000085a7 */ /* 0x000ee400080010ff */
[----:B---3--:R-:W-:Y:S05]  /*b390*/  @!P0 BRA `(.L_x_180) ;  /* 0xfffffffc00f08947 */ /* 0x008fea000383ffff */
[----:B------:R-:W-:Y:S05]  /*b3a0*/  BRA `(.L_x_181) ;  /* 0xffffffac00987947 */ /* 0x000fea000383ffff */
.L_x_96:
[----:B------:R-:W-:Y:S07]  /*b3b0*/  MOV R0, UR21 ;  /* 0x0000001500007c02 */ /* 0x000fee0008000f00 */
.L_x_182:
[----:B--2---:R2:W3:Y:S02]  /*b3c0*/  SYNCS.PHASECHK.TRANS64.TRYWAIT P0, [R0+URZ+0x68], R9 ;  /* 0x00006809000075a7 */ /* 0x0044e400080011ff */
[----:B---3--:R-:W-:Y:S05]  /*b3d0*/  @!P0 NANOSLEEP.SYNCS 0x989680 ;  /* 0x009896800000895d */ /* 0x008fea0003900000 */
[----:B------:R-:W3:Y:S02]  /*b3e0*/  @!P0 SYNCS.PHASECHK.TRANS64 P0, [R0+URZ+0x68], R9 ;  /* 0x00006809000085a7 */ /* 0x000ee400080010ff */
[----:B---3--:R-:W-:Y:S05]  /*b3f0*/  @!P0 BRA `(.L_x_182) ;  /* 0xfffffffc00f08947 */ /* 0x008fea000383ffff */
[----:B------:R-:W-:Y:S05]  /*b400*/  BRA `(.L_x_183) ;  /* 0xffffffac00e07947 */ /* 0x000fea000383ffff */
.L_x_98:
[----:B------:R-:W-:-:S07]  /*b410*/  MOV R0, UR21 ;  /* 0x0000001500007c02 */ /* 0x000fce0008000f00 */
.L_x_184:
[----:B--2---:R2:W4:Y:S02]  /*b420*/  SYNCS.PHASECHK.TRANS64.TRYWAIT P0, [R0+URZ+0x50], R3 ;  /* 0x00005003000075a7 */ /* 0x00452400080011ff */
[----:B----4-:R-:W-:Y:S05]  /*b430*/  @!P0 NANOSLEEP.SYNCS 0x989680 ;  /* 0x009896800000895d */ /* 0x010fea0003900000 */
[----:B------:R-:W4:Y:S02]  /*b440*/  @!P0 SYNCS.PHASECHK.TRANS64 P0, [R0+URZ+0x50], R3 ;  /* 0x00005003000085a7 */ /* 0x000f2400080010ff */
[----:B----4-:R-:W-:Y:S05]  /*b450*/  @!P0 BRA `(.L_x_184) ;  /* 0xfffffffc00f08947 */ /* 0x010fea000383ffff */
[----:B------:R-:W-:Y:S05]  /*b460*/  BRA `(.L_x_185) ;  /* 0xffffffb000587947 */ /* 0x000fea000383ffff */
.L_x_99:
[----:B--2---:R-:W-:-:S07]  /*b470*/  MOV R0, UR21 ;  /* 0x0000001500007c02 */ /* 0x004fce0008000f00 */
.L_x_186:
[----:B--2---:R2:W4:Y:S02]  /*b480*/  SYNCS.PHASECHK.TRANS64.TRYWAIT P0, [R0+URZ+0x58], R3 ;  /* 0x00005803000075a7 */ /* 0x00452400080011ff */
[----:B----4-:R-:W-:Y:S05]  /*b490*/  @!P0 NANOSLEEP.SYNCS 0x989680 ;  /* 0x009896800000895d */ /* 0x010fea0003900000 */
[----:B------:R-:W4:Y:S02]  /*b4a0*/  @!P0 SYNCS.PHASECHK.TRANS64 P0, [R0+URZ+0x58], R3 ;  /* 0x00005803000085a7 */ /* 0x000f2400080010ff */
[----:B----4-:R-:W-:Y:S05]  /*b4b0*/  @!P0 BRA `(.L_x_186) ;  /* 0xfffffffc00f08947 */ /* 0x010fea000383ffff */
[----:B------:R-:W-:Y:S05]  /*b4c0*/  BRA `(.L_x_187) ;  /* 0xffffffb000487947 */ /* 0x000fea000383ffff */
.L_x_100:
[----:B--2---:R-:W-:-:S07]  /*b4d0*/  MOV R0, UR21 ;  /* 0x0000001500007c02 */ /* 0x004fce0008000f00 */
.L_x_188:
[----:B--2---:R2:W4:Y:S02]  /*b4e0*/  SYNCS.PHASECHK.TRANS64.TRYWAIT P0, [R0+URZ+0x60], R3 ;  /* 0x00006003000075a7 */ /* 0x00452400080011ff */
[----:B----4-:R-:W-:Y:S05]  /*b4f0*/  @!P0 NANOSLEEP.SYNCS 0x989680 ;  /* 0x009896800000895d */ /* 0x010fea0003900000 */
[----:B------:R-:W4:Y:S02]  /*b500*/  @!P0 SYNCS.PHASECHK.TRANS64 P0, [R0+URZ+0x60], R3 ;  /* 0x00006003000085a7 */ /* 0x000f2400080010ff */
[----:B----4-:R-:W-:Y:S05]  /*b510*/  @!P0 BRA `(.L_x_188) ;  /* 0xfffffffc00f08947 */ /* 0x010fea000383ffff */
[----:B------:R-:W-:Y:S05]  /*b520*/  BRA `(.L_x_189) ;  /* 0xffffffb000387947 */ /* 0x000fea000383ffff */
.L_x_102:
[----:B--2---:R2:W3:Y:S02]  /*b530*/  SYNCS.PHASECHK.TRANS64.TRYWAIT P0, [R3+URZ+0x80], R0 ;  /* 0x00008000030075a7 */ /* 0x0044e400080011ff */
[----:B---3--:R-:W-:Y:S05]  /*b540*/  @!P0 NANOSLEEP.SYNCS 0x989680 ;  /* 0x009896800000895d */ /* 0x008fea0003900000 */
[----:B------:R-:W3:Y:S02]  /*b550*/  @!P0 SYNCS.PHASECHK.TRANS64 P0, [R3+URZ+0x80], R0 ;  /* 0x00008000030085a7 */ /* 0x000ee400080010ff */
[----:B---3--:R-:W-:Y:S05]  /*b560*/  @!P0 BRA `(.L_x_102) ;  /* 0xfffffffc00f08947 */ /* 0x008fea000383ffff */
[----:B------:R-:W-:Y:S05]  /*b570*/  BRA `(.L_x_190) ;  /* 0xffffffb400007947 */ /* 0x000fea000383ffff */
.L_x_113:
[----:B-1----:R-:W-:Y:S04]  /*b580*/  MOV R0, UR43 ;  /* 0x0000002b00007c02 */ /* 0x002fe80008000f00 */
[----:B------:R1:W2:Y:S03]  /*b590*/  SYNCS.PHASECHK.TRANS64.TRYWAIT P0, [R0+URZ+0x30], R5 ;  /* 0x00003005000075a7 */ /* 0x0002a600080011ff */
[----:B--2---:R-:W-:Y:S05]  /*b5a0*/  @!P0 NANOSLEEP.SYNCS 0x989680 ;  /* 0x009896800000895d */ /* 0x004fea0003900000 */
[----:B------:R-:W2:Y:S02]  /*b5b0*/  @!P0 SYNCS.PHASECHK.TRANS64 P0, [R0+URZ+0x30], R5 ;  /* 0x00003005000085a7 */ /* 0x000ea400080010ff */
[----:B--2---:R-:W-:Y:S05]  /*b5c0*/  @!P0 BRA `(.L_x_113) ;  /* 0xfffffffc00ec8947 */ /* 0x004fea000383ffff */
[----:B------:R-:W-:Y:S05]  /*b5d0*/  BRA `(.L_x_112) ;  /* 0xffffffc000547947 */ /* 0x000fea000383ffff */
.L_x_115:
[----:B-1----:R1:W3:Y:S02]  /*b5e0*/  SYNCS.PHASECHK.TRANS64.TRYWAIT P1, [R102+URZ+0xa0], R3 ;  /* 0x0000a003660075a7 */ /* 0x0022e400080211ff */
[----:B---3--:R-:W-:Y:S05]  /*b5f0*/  @!P1 NANOSLEEP.SYNCS 0x989680 ;  /* 0x009896800000995d */ /* 0x008fea0003900000 */
[----:B------:R-:W3:Y:S02]  /*b600*/  @!P1 SYNCS.PHASECHK.TRANS64 P1, [R102+URZ+0xa0], R3 ;  /* 0x0000a003660095a7 */ /* 0x000ee400080210ff */
[----:B---3--:R-:W-:Y:S05]  /*b610*/  @!P1 BRA `(.L_x_115) ;  /* 0xfffffffc00f09947 */ /* 0x008fea000383ffff */
[----:B------:R-:W-:Y:S05]  /*b620*/  BRA `(.L_x_114) ;  /* 0xffffffc0007c7947 */ /* 0x000fea000383ffff */
.L_x_124:
[----:B---3--:R3:W4:Y:S02]  /*b630*/  SYNCS.PHASECHK.TRANS64.TRYWAIT P0, [R3+URZ+0x30], R0 ;  /* 0x00003000030075a7 */ /* 0x00872400080011ff */
[----:B----4-:R-:W-:Y:S05]  /*b640*/  @!P0 NANOSLEEP.SYNCS 0x989680 ;  /* 0x009896800000895d */ /* 0x010fea0003900000 */
[----:B------:R-:W4:Y:S02]  /*b650*/  @!P0 SYNCS.PHASECHK.TRANS64 P0, [R3+URZ+0x30], R0 ;  /* 0x00003000030085a7 */ /* 0x000f2400080010ff */
[----:B----4-:R-:W-:Y:S05]  /*b660*/  @!P0 BRA `(.L_x_124) ;  /* 0xfffffffc00f08947 */ /* 0x010fea000383ffff */
[----:B------:R-:W-:Y:S05]  /*b670*/  BRA `(.L_x_123) ;  /* 0xffffffcc005c7947 */ /* 0x000fea000383ffff */
.L_x_132:
[----:B---3--:R3:W4:Y:S02]  /*b680*/  SYNCS.PHASECHK.TRANS64.TRYWAIT P0, [R62+URZ+0x30], R5 ;  /* 0x000030053e0075a7 */ /* 0x00872400080011ff */
[----:B----4-:R-:W-:Y:S05]  /*b690*/  @!P0 NANOSLEEP.SYNCS 0x989680 ;  /* 0x009896800000895d */ /* 0x010fea0003900000 */
[----:B------:R-:W4:Y:S02]  /*b6a0*/  @!P0 SYNCS.PHASECHK.TRANS64 P0, [R62+URZ+0x30], R5 ;  /* 0x000030053e0085a7 */ /* 0x000f2400080010ff */
[----:B----4-:R-:W-:Y:S05]  /*b6b0*/  @!P0 BRA `(.L_x_132) ;  /* 0xfffffffc00f08947 */ /* 0x010fea000383ffff */
[----:B------:R-:W-:Y:S05]  /*b6c0*/  BRA `(.L_x_131) ;  /* 0xffffffd800607947 */ /* 0x000fea000383ffff */
.L_x_140:
[----:B---3--:R3:W4:Y:S02]  /*b6d0*/  SYNCS.PHASECHK.TRANS64.TRYWAIT P0, [R62+URZ+0x30], R5 ;  /* 0x000030053e0075a7 */ /* 0x00872400080011ff */
[----:B----4-:R-:W-:Y:S05]  /*b6e0*/  @!P0 NANOSLEEP.SYNCS 0x989680 ;  /* 0x009896800000895d */ /* 0x010fea0003900000 */
[----:B------:R-:W4:Y:S02]  /*b6f0*/  @!P0 SYNCS.PHASECHK.TRANS64 P0, [R62+URZ+0x30], R5 ;  /* 0x000030053e0085a7 */ /* 0x000f2400080010ff */
[----:B----4-:R-:W-:Y:S05]  /*b700*/  @!P0 BRA `(.L_x_140) ;  /* 0xfffffffc00f08947 */ /* 0x010fea000383ffff */
[----:B------:R-:W-:Y:S05]  /*b710*/  BRA `(.L_x_139) ;  /* 0xffffffe400647947 */ /* 0x000fea000383ffff */
        .weak           $__internal_0_$__cuda_sm10x_tcgen05_guardrail_trap_col_being_dealloced_not_returned_by_alloc
        .type           $__internal_0_$__cuda_sm10x_tcgen05_guardrail_trap_col_being_dealloced_not_returned_by_alloc,@function
        .size           $__internal_0_$__cuda_sm10x_tcgen05_guardrail_trap_col_being_dealloced_not_returned_by_alloc,($__internal_1_$__cuda_sm10x_tcgen05_guardrail_trap_phase_invalid_during_alloc - $__internal_0_$__cuda_sm10x_tcgen05_guardrail_trap_col_being_dealloced_not_returned_by_alloc)
$__internal_0_$__cuda_sm10x_tcgen05_guardrail_trap_col_being_dealloced_not_returned_by_alloc:
[----:B------:R-:W-:Y:S05]  /*b720*/  BPT.TRAP 0x1 ;  /* 0x000000040000795c */ /* 0x000fea0000300000 */
[----:B------:R-:W-:-:S04]  /*b730*/  HFMA2 R3, -RZ, RZ, 0, 0 ;  /* 0x00000000ff037431 */ /* 0x000fc800000001ff */
[----:B------:R-:W-:Y:S05]  /*b740*/  RET.REL.NODEC R2 `(_ZN7cutlass13device_kernelINS_4gemm6kernel13GemmUniversalIN4cute5tupleIJiiiiEEENS1_10collective13CollectiveMmaINS1_46MainloopSm100TmaUmmaWarpSpecializedBlockScaledILi3ELi2ELi2ENS5_IJNS4_1CILi4EEENSA_ILi2EEENSA_ILi1EEEEEEEENS5_IJNSA_ILi256EEENSA_ILi128EEESG_EEENS5_IJNS_12float_e5m2_tENS_13float_ue8m0_tEEEENS5_IJNS5_IJlSD_lEEENS4_6LayoutINS5_IJNS5_IJNS5_IJNSA_ILi32EEESB_EEEiEEESQ_NS5_IJSD_iEEEEEENS5_IJNS5_IJNS5_IJNSA_ILi16EEESB_EEEiEEENS5_IJNS5_IJNSA_ILi0EEESD_EEENSA_ILi512EEEEEENS5_IJSW_iEEEEEEEEEEESL_S13_NS4_8TiledMMAINS4_8MMA_AtomIJNS4_27SM100_MMA_MXF8F6F4_2x1SM_SSISJ_SJ_fSK_Li256ELi128ELNS4_4UMMA5MajorE0ELS18_0ELNS17_7ScaleInE0ELS19_0EEEEEENSN_INS5_IJSD_SD_SD_EEENS5_IJSW_SW_SW_EEEEENS5_IJNS4_10UnderscoreES1F_S1F_EEEEENS5_IJNS4_28SM100_TMA_2SM_LOAD_MULTICASTES1I_EEENS5_IJNS4_14ComposedLayoutINS4_7SwizzleILi3ELi4ELi3EEENS4_18smem_ptr_flag_bitsILi8EEENSN_INS5_IJNSA_ILi8EEESH_EEENS5_IJSH_SD_EEEEEEENSN_INS5_IJNS5_IJNS5_IJSP_SD_EEENS5_IJSO_SD_EEEEEESD_NS5_IJSB_SC_EEEEEENS5_IJNS5_IJNS5_IJSU_SY_EEESX_EEESW_NS5_IJSD_SY_EEEEEEEEEEEvNS4_8identityES1J_S24_vS25_EENS_8epilogue10collective18CollectiveEpilogueINS27_23Sm100TmaWarpSpecializedILi4ELi2ELi32ELb1ELb0EEEJNS5_IJSH_SH_SG_EEENS5_IJNSN_ISH_SD_EENSN_ISO_SD_EEEEENS_10bfloat16_tESM_S2G_SM_NS27_6fusion15FusionCallbacksIS2B_NS2H_17LinearCombinationIS2G_fS2G_fLNS_15FloatRoundStyleE2EEES2C_S2F_JEEENS4_5SM1004TMEM4LOAD26SM100_TMEM_LOAD_32dp32b32xENS4_13SM90_TMA_LOADENS1K_INS1L_ILi2ELi4ELi3EEENS1N_ILi16EEENSN_INS5_IJS1P_SO_EEES1V_EEEENS4_39AutoVectorizingCopyWithAssumedAlignmentILi128EEENS4_14SM90_TMA_STOREES2W_S2Y_S2Y_EEEvvEEEEvNT_6ParamsE) ;  /* 0xffffff48022c7950 */ /* 0x000fea0003c3ffff */
        .weak           $__internal_1_$__cuda_sm10x_tcgen05_guardrail_trap_phase_invalid_during_alloc
        .type           $__internal_1_$__cuda_sm10x_tcgen05_guardrail_trap_phase_invalid_during_alloc,@function
        .size           $__internal_1_$__cuda_sm10x_tcgen05_guardrail_trap_phase_invalid_during_alloc,($__internal_2_$__cuda_sm10x_tcgen05_guardrail_trap_unallocated_columns_being_dealloced - $__internal_1_$__cuda_sm10x_tcgen05_guardrail_trap_phase_invalid_during_alloc)
$__internal_1_$__cuda_sm10x_tcgen05_guardrail_trap_phase_invalid_during_alloc:
[----:B------:R-:W-:Y:S05]  /*b750*/  BPT.TRAP 0x1 ;  /* 0x000000040000795c */ /* 0x000fea0000300000 */
[----:B------:R-:W-:-:S04]  /*b760*/  MOV R7, 0x0 ;  /* 0x0000000000077802 */ /* 0x000fc80000000f00 */
[----:B------:R-:W-:Y:S05]  /*b770*/  RET.REL.NODEC R6 `(_ZN7cutlass13device_kernelINS_4gemm6kernel13GemmUniversalIN4cute5tupleIJiiiiEEENS1_10collective13CollectiveMmaINS1_46MainloopSm100TmaUmmaWarpSpecializedBlockScaledILi3ELi2ELi2ENS5_IJNS4_1CILi4EEENSA_ILi2EEENSA_ILi1EEEEEEEENS5_IJNSA_ILi256EEENSA_ILi128EEESG_EEENS5_IJNS_12float_e5m2_tENS_13float_ue8m0_tEEEENS5_IJNS5_IJlSD_lEEENS4_6LayoutINS5_IJNS5_IJNS5_IJNSA_ILi32EEESB_EEEiEEESQ_NS5_IJSD_iEEEEEENS5_IJNS5_IJNS5_IJNSA_ILi16EEESB_EEEiEEENS5_IJNS5_IJNSA_ILi0EEESD_EEENSA_ILi512EEEEEENS5_IJSW_iEEEEEEEEEEESL_S13_NS4_8TiledMMAINS4_8MMA_AtomIJNS4_27SM100_MMA_MXF8F6F4_2x1SM_SSISJ_SJ_fSK_Li256ELi128ELNS4_4UMMA5MajorE0ELS18_0ELNS17_7ScaleInE0ELS19_0EEEEEENSN_INS5_IJSD_SD_SD_EEENS5_IJSW_SW_SW_EEEEENS5_IJNS4_10UnderscoreES1F_S1F_EEEEENS5_IJNS4_28SM100_TMA_2SM_LOAD_MULTICASTES1I_EEENS5_IJNS4_14ComposedLayoutINS4_7SwizzleILi3ELi4ELi3EEENS4_18smem_ptr_flag_bitsILi8EEENSN_INS5_IJNSA_ILi8EEESH_EEENS5_IJSH_SD_EEEEEEENSN_INS5_IJNS5_IJNS5_IJSP_SD_EEENS5_IJSO_SD_EEEEEESD_NS5_IJSB_SC_EEEEEENS5_IJNS5_IJNS5_IJSU_SY_EEESX_EEESW_NS5_IJSD_SY_EEEEEEEEEEEvNS4_8identityES1J_S24_vS25_EENS_8epilogue10collective18CollectiveEpilogueINS27_23Sm100TmaWarpSpecializedILi4ELi2ELi32ELb1ELb0EEEJNS5_IJSH_SH_SG_EEENS5_IJNSN_ISH_SD_EENSN_ISO_SD_EEEEENS_10bfloat16_tESM_S2G_SM_NS27_6fusion15FusionCallbacksIS2B_NS2H_17LinearCombinationIS2G_fS2G_fLNS_15FloatRoundStyleE2EEES2C_S2F_JEEENS4_5SM1004TMEM4LOAD26SM100_TMEM_LOAD_32dp32b32xENS4_13SM90_TMA_LOADENS1K_INS1L_ILi2ELi4ELi3EEENS1N_ILi16EEENSN_INS5_IJS1P_SO_EEES1V_EEEENS4_39AutoVectorizingCopyWithAssumedAlignmentILi128EEENS4_14SM90_TMA_STOREES2W_S2Y_S2Y_EEEvvEEEEvNT_6ParamsE) ;  /* 0xffffff4806207950 */ /* 0x000fea0003c3ffff */
        .weak           $__internal_2_$__cuda_sm10x_tcgen05_guardrail_trap_unallocated_columns_being_dealloced
        .type           $__internal_2_$__cuda_sm10x_tcgen05_guardrail_trap_unallocated_columns_being_dealloced,@function
        .size           $__internal_2_$__cuda_sm10x_tcgen05_guardrail_trap_unallocated_columns_being_dealloced,(.L_x_192 - $__internal_2_$__cuda_sm10x_tcgen05_guardrail_trap_unallocated_columns_being_dealloced)
$__internal_2_$__cuda_sm10x_tcgen05_guardrail_trap_unallocated_columns_being_dealloced:
[----:B------:R-:W-:Y:S05]  /*b780*/  BPT.TRAP 0x1 ;  /* 0x000000040000795c */ /* 0x000fea0000300000 */
[----:B------:R-:W-:-:S04]  /*b790*/  HFMA2 R3, -RZ, RZ, 0, 0 ;  /* 0x00000000ff037431 */ /* 0x000fc800000001ff */
[----:B------:R-:W-:Y:S05]  /*b7a0*/  RET.REL.NODEC R2 `(_ZN7cutlass13device_kernelINS_4gemm6kernel13GemmUniversalIN4cute5tupleIJiiiiEEENS1_10collective13CollectiveMmaINS1_46MainloopSm100TmaUmmaWarpSpecializedBlockScaledILi3ELi2ELi2ENS5_IJNS4_1CILi4EEENSA_ILi2EEENSA_ILi1EEEEEEEENS5_IJNSA_ILi256EEENSA_ILi128EEESG_EEENS5_IJNS_12float_e5m2_tENS_13float_ue8m0_tEEEENS5_IJNS5_IJlSD_lEEENS4_6LayoutINS5_IJNS5_IJNS5_IJNSA_ILi32EEESB_EEEiEEESQ_NS5_IJSD_iEEEEEENS5_IJNS5_IJNS5_IJNSA_ILi16EEESB_EEEiEEENS5_IJNS5_IJNSA_ILi0EEESD_EEENSA_ILi512EEEEEENS5_IJSW_iEEEEEEEEEEESL_S13_NS4_8TiledMMAINS4_8MMA_AtomIJNS4_27SM100_MMA_MXF8F6F4_2x1SM_SSISJ_SJ_fSK_Li256ELi128ELNS4_4UMMA5MajorE0ELS18_0ELNS17_7ScaleInE0ELS19_0EEEEEENSN_INS5_IJSD_SD_SD_EEENS5_IJSW_SW_SW_EEEEENS5_IJNS4_10UnderscoreES1F_S1F_EEEEENS5_IJNS4_28SM100_TMA_2SM_LOAD_MULTICASTES1I_EEENS5_IJNS4_14ComposedLayoutINS4_7SwizzleILi3ELi4ELi3EEENS4_18smem_ptr_flag_bitsILi8EEENSN_INS5_IJNSA_ILi8EEESH_EEENS5_IJSH_SD_EEEEEEENSN_INS5_IJNS5_IJNS5_IJSP_SD_EEENS5_IJSO_SD_EEEEEESD_NS5_IJSB_SC_EEEEEENS5_IJNS5_IJNS5_IJSU_SY_EEESX_EEESW_NS5_IJSD_SY_EEEEEEEEEEEvNS4_8identityES1J_S24_vS25_EENS_8epilogue10collective18CollectiveEpilogueINS27_23Sm100TmaWarpSpecializedILi4ELi2ELi32ELb1ELb0EEEJNS5_IJSH_SH_SG_EEENS5_IJNSN_ISH_SD_EENSN_ISO_SD_EEEEENS_10bfloat16_tESM_S2G_SM_NS27_6fusion15FusionCallbacksIS2B_NS2H_17LinearCombinationIS2G_fS2G_fLNS_15FloatRoundStyleE2EEES2C_S2F_JEEENS4_5SM1004TMEM4LOAD26SM100_TMEM_LOAD_32dp32b32xENS4_13SM90_TMA_LOADENS1K_INS1L_ILi2ELi4ELi3EEENS1N_ILi16EEENSN_INS5_IJS1P_SO_EEES1V_EEEENS4_39AutoVectorizingCopyWithAssumedAlignmentILi128EEENS4_14SM90_TMA_STOREES2W_S2Y_S2Y_EEEvvEEEEvNT_6ParamsE) ;  /* 0xffffff4802147950 */ /* 0x000fea0003c3ffff */
.L_x_191:
[----:B------:R-:W-:-:S00]  /*b7b0*/  BRA `(.L_x_191) ;  /* 0xfffffffc00fc7947 */ /* 0x000fc0000383ffff */
[----:B------:R-:W-:-:S00]  /*b7c0*/  NOP ;  /* 0x0000000000007918 */ /* 0x000fc00000000000 */
        /* <DEDUP_REMOVED lines=11> */
.L_x_192:


//--------------------- .nv.global.init           --------------------------
	.section	.nv.global.init,"aw",@progbits
.nv.global.init:
	.type		$str$27,@object
	.size		$str$27,($str$28 - $str$27)
$str$27:
        /*0000*/ 	.byte	0x28, 0x61, 0x64, 0x64, 0x72, 0x65, 0x73, 0x73, 0x20, 0x26, 0x20, 0x6d, 0x61, 0x73, 0x6b, 0x29
        /*0010*/ 	.byte	0x20, 0x3d, 0x3d, 0x20, 0x30, 0x00
	.type		$str$28,@object
	.size		$str$28,($str$26 - $str$28)
$str$28:
        /*0016*/ 	.byte	0x2f, 0x74, 0x6d, 0x70, 0x2f, 0x63, 0x75, 0x74, 0x6c, 0x61, 0x73, 0x73, 0x5f, 0x73, 0x77, 0x65
        /*0026*/ 	.byte	0x65, 0x70, 0x5f, 0x73, 0x72, 0x63, 0x2f, 0x69, 0x6e, 0x63, 0x6c, 0x75, 0x64, 0x65, 0x2f, 0x63
        /*0036*/ 	.byte	0x75, 0x74, 0x65, 0x2f, 0x70, 0x6f, 0x69, 0x6e, 0x74, 0x65, 0x72, 0x5f, 0x66, 0x6c, 0x61, 0x67
        /*0046*/ 	.byte	0x67, 0x65, 0x64, 0x2e, 0x68, 0x70, 0x70, 0x00
	.type		$str$26,@object
	.size		$str$26,($str$25 - $str$26)
$str$26:
        /*004e*/ 	.byte	0x2f, 0x74, 0x6d, 0x70, 0x2f, 0x63, 0x75, 0x74, 0x6c, 0x61, 0x73, 0x73, 0x5f, 0x73, 0x77, 0x65
        /*005e*/ 	.byte	0x65, 0x70, 0x5f, 0x73, 0x72, 0x63, 0x2f, 0x69, 0x6e, 0x63, 0x6c, 0x75, 0x64, 0x65, 0x2f, 0x63
        /*006e*/ 	.byte	0x75, 0x74, 0x65, 0x2f, 0x61, 0x74, 0x6f, 0x6d, 0x2f, 0x63, 0x6f, 0x70, 0x79, 0x5f, 0x74, 0x72
        /*007e*/ 	.byte	0x61, 0x69, 0x74, 0x73, 0x5f, 0x73, 0x6d, 0x31, 0x30, 0x30, 0x2e, 0x68, 0x70, 0x70, 0x00
	.type		$str$25,@object
	.size		$str$25,(__unnamed_1 - $str$25)
$str$25:
        /*008d*/ 	.byte	0x28, 0x28, 0x75, 0x69, 0x6e, 0x74, 0x33, 0x32, 0x5f, 0x74, 0x28, 0x74, 0x68, 0x72, 0x65, 0x61
        /*009d*/ 	.byte	0x64, 0x49, 0x64, 0x78, 0x2e, 0x78, 0x29, 0x20, 0x2f, 0x20, 0x33, 0x32, 0x29, 0x20, 0x25, 0x20
        /*00ad*/ 	.byte	0x34, 0x29, 0x20, 0x3d, 0x3d, 0x20, 0x28, 0x28, 0x28, 0x74, 0x6d, 0x65, 0x6d, 0x5f, 0x61, 0x64
        /*00bd*/ 	.byte	0x64, 0x72, 0x20, 0x3e, 0x3e, 0x20, 0x31, 0x36, 0x29, 0x20, 0x2f, 0x20, 0x33, 0x32, 0x29, 0x20
        /*00cd*/ 	.byte	0x25, 0x20, 0x34, 0x29, 0x00
	.type		__unnamed_1,@object
	.size		__unnamed_1,(__unnamed_2 - __unnamed_1)
__unnamed_1:
        /*00d2*/ 	.byte	0x61, 0x75, 0x74, 0x6f, 0x20, 0x63, 0x75, 0x74, 0x65, 0x3a, 0x3a, 0x61, 0x73, 0x5f, 0x70, 0x6f
        /* <DEDUP_REMOVED lines=24> */
        /*0262*/ 	.byte	0x34, 0x30, 0x39, 0x36, 0x3e, 0x3e, 0x3e, 0x3e, 0x5d, 0x00
	.type		__unnamed_2,@object
	.size		__unnamed_2,(.L_2 - __unnamed_2)
__unnamed_2:
        /* <DEDUP_REMOVED lines=42> */
        /*050c*/ 	.byte	0x3e, 0x3e, 0x5d, 0x00
.L_2:


//--------------------- .nv.shared._ZN7cutlass13device_kernelINS_4gemm6kernel13GemmUniversalIN4cute5tupleIJiiiiEEENS1_10collective13CollectiveMmaINS1_46MainloopSm100TmaUmmaWarpSpecializedBlockScaledILi3ELi2ELi2ENS5_IJNS4_1CILi4EEENSA_ILi2EEENSA_ILi1EEEEEEEENS5_IJNSA_ILi256EEENSA_ILi128EEESG_EEENS5_IJNS_12float_e5m2_tENS_13float_ue8m0_tEEEENS5_IJNS5_IJlSD_lEEENS4_6LayoutINS5_IJNS5_IJNS5_IJNSA_ILi32EEESB_EEEiEEESQ_NS5_IJSD_iEEEEEENS5_IJNS5_IJNS5_IJNSA_ILi16EEESB_EEEiEEENS5_IJNS5_IJNSA_ILi0EEESD_EEENSA_ILi512EEEEEENS5_IJSW_iEEEEEEEEEEESL_S13_NS4_8TiledMMAINS4_8MMA_AtomIJNS4_27SM100_MMA_MXF8F6F4_2x1SM_SSISJ_SJ_fSK_Li256ELi128ELNS4_4UMMA5MajorE0ELS18_0ELNS17_7ScaleInE0ELS19_0EEEEEENSN_INS5_IJSD_SD_SD_EEENS5_IJSW_SW_SW_EEEEENS5_IJNS4_10UnderscoreES1F_S1F_EEEEENS5_IJNS4_28SM100_TMA_2SM_LOAD_MULTICASTES1I_EEENS5_IJNS4_14ComposedLayoutINS4_7SwizzleILi3ELi4ELi3EEENS4_18smem_ptr_flag_bitsILi8EEENSN_INS5_IJNSA_ILi8EEESH_EEENS5_IJSH_SD_EEEEEEENSN_INS5_IJNS5_IJNS5_IJSP_SD_EEENS5_IJSO_SD_EEEEEESD_NS5_IJSB_SC_EEEEEENS5_IJNS5_IJNS5_IJSU_SY_EEESX_EEESW_NS5_IJSD_SY_EEEEEEEEEEEvNS4_8identityES1J_S24_vS25_EENS_8epilogue10collective18CollectiveEpilogueINS27_23Sm100TmaWarpSpecializedILi4ELi2ELi32ELb1ELb0EEEJNS5_IJSH_SH_SG_EEENS5_IJNSN_ISH_SD_EENSN_ISO_SD_EEEEENS_10bfloat16_tESM_S2G_SM_NS27_6fusion15FusionCallbacksIS2B_NS2H_17LinearCombinationIS2G_fS2G_fLNS_15FloatRoundStyleE2EEES2C_S2F_JEEENS4_5SM1004TMEM4LOAD26SM100_TMEM_LOAD_32dp32b32xENS4_13SM90_TMA_LOADENS1K_INS1L_ILi2ELi4ELi3EEENS1N_ILi16EEENSN_INS5_IJS1P_SO_EEES1V_EEEENS4_39AutoVectorizingCopyWithAssumedAlignmentILi128EEENS4_14SM90_TMA_STOREES2W_S2Y_S2Y_EEEvvEEEEvNT_6ParamsE --------------------------
	.section	.nv.shared._ZN7cutlass13device_kernelINS_4gemm6kernel13GemmUniversalIN4cute5tupleIJiiiiEEENS1_10collective13CollectiveMmaINS1_46MainloopSm100TmaUmmaWarpSpecializedBlockScaledILi3ELi2ELi2ENS5_IJNS4_1CILi4EEENSA_ILi2EEENSA_ILi1EEEEEEEENS5_IJNSA_ILi256EEENSA_ILi128EEESG_EEENS5_IJNS_12float_e5m2_tENS_13float_ue8m0_tEEEENS5_IJNS5_IJlSD_lEEENS4_6LayoutINS5_IJNS5_IJNS5_IJNSA_ILi32EEESB_EEEiEEESQ_NS5_IJSD_iEEEEEENS5_IJNS5_IJNS5_IJNSA_ILi16EEESB_EEEiEEENS5_IJNS5_IJNSA_ILi0EEESD_EEENSA_ILi512EEEEEENS5_IJSW_iEEEEEEEEEEESL_S13_NS4_8TiledMMAINS4_8MMA_AtomIJNS4_27SM100_MMA_MXF8F6F4_2x1SM_SSISJ_SJ_fSK_Li256ELi128ELNS4_4UMMA5MajorE0ELS18_0ELNS17_7ScaleInE0ELS19_0EEEEEENSN_INS5_IJSD_SD_SD_EEENS5_IJSW_SW_SW_EEEEENS5_IJNS4_10UnderscoreES1F_S1F_EEEEENS5_IJNS4_28SM100_TMA_2SM_LOAD_MULTICASTES1I_EEENS5_IJNS4_14ComposedLayoutINS4_7SwizzleILi3ELi4ELi3EEENS4_18smem_ptr_flag_bitsILi8EEENSN_INS5_IJNSA_ILi8EEESH_EEENS5_IJSH_SD_EEEEEEENSN_INS5_IJNS5_IJNS5_IJSP_SD_EEENS5_IJSO_SD_EEEEEESD_NS5_IJSB_SC_EEEEEENS5_IJNS5_IJNS5_IJSU_SY_EEESX_EEESW_NS5_IJSD_SY_EEEEEEEEEEEvNS4_8identityES1J_S24_vS25_EENS_8epilogue10collective18CollectiveEpilogueINS27_23Sm100TmaWarpSpecializedILi4ELi2ELi32ELb1ELb0EEEJNS5_IJSH_SH_SG_EEENS5_IJNSN_ISH_SD_EENSN_ISO_SD_EEEEENS_10bfloat16_tESM_S2G_SM_NS27_6fusion15FusionCallbacksIS2B_NS2H_17LinearCombinationIS2G_fS2G_fLNS_15FloatRoundStyleE2EEES2C_S2F_JEEENS4_5SM1004TMEM4LOAD26SM100_TMEM_LOAD_32dp32b32xENS4_13SM90_TMA_LOADENS1K_INS1L_ILi2ELi4ELi3EEENS1N_ILi16EEENSN_INS5_IJS1P_SO_EEES1V_EEEENS4_39AutoVectorizingCopyWithAssumedAlignmentILi128EEENS4_14SM90_TMA_STOREES2W_S2Y_S2Y_EEEvvEEEEvNT_6ParamsE,"aw",@nobits
	.sectionflags	@""
	.align	16
	.zero		1024


//--------------------- .nv.shared.reserved.0     --------------------------
	.section	.nv.shared.reserved.0,"aw",@nobits
	.weak		__nv_reservedSMEM_offset_0_alias
	.size		__nv_reservedSMEM_offset_0_alias, 0, 64
	.other		__nv_reservedSMEM_offset_0_alias,@"STO_CUDA_RESERVED_SHARED STV_DEFAULT"
__nv_reservedSMEM_offset_0_alias:
	.zero		0
.nv.shared.reserved.0:
	.zero		64
	.weak		__nv_reservedSMEM_tcgen05_partition
	.type		__nv_reservedSMEM_tcgen05_partition,@object
	.size		__nv_reservedSMEM_tcgen05_partition,(.L_0 - __nv_reservedSMEM_tcgen05_partition)
__nv_reservedSMEM_tcgen05_partition:
	.zero		32
.L_0:


//--------------------- .nv.global                --------------------------
	.section	.nv.global,"aw",@nobits
.nv.global:
	.type		_ZN40_INTERNAL_6374c39e_4_k_cu_cda6640d_187874cute1_E,@object
	.size		_ZN40_INTERNAL_6374c39e_4_k_cu_cda6640d_187874cute1_E,(_ZN40_INTERNAL_6374c39e_4_k_cu_cda6640d_187874cuda3std3__45__cpo6cbeginE - _ZN40_INTERNAL_6374c39e_4_k_cu_cda6640d_187874cute1_E)
_ZN40_INTERNAL_6374c39e_4_k_cu_cda6640d_187874cute1_E:
	.zero		1
	.type		_ZN40_INTERNAL_6374c39e_4_k_cu_cda6640d_187874cuda3std3__45__cpo6cbeginE,@object
	.size		_ZN40_INTERNAL_6374c39e_4_k_cu_cda6640d_187874cuda3std3__45__cpo6cbeginE,(_ZN40_INTERNAL_6374c39e_4_k_cu_cda6640d_187874cuda3std3__48in_placeE - _ZN40_INTERNAL_6374c39e_4_k_cu_cda6640d_187874cuda3std3__45__cpo6cbeginE)
_ZN40_INTERNAL_6374c39e_4_k_cu_cda6640d_187874cuda3std3__45__cpo6cbeginE:
	.zero		1
	.type		_ZN40_INTERNAL_6374c39e_4_k_cu_cda6640d_187874cuda3std3__48in_placeE,@object
	.size		_ZN40_INTERNAL_6374c39e_4_k_cu_cda6640d_187874cuda3std3__48in_placeE,(_ZN40_INTERNAL_6374c39e_4_k_cu_cda6640d_187874cuda3std6ranges3__45__cpo9iter_moveE - _ZN40_INTERNAL_6374c39e_4_k_cu_cda6640d_187874cuda3std3__48in_placeE)
_ZN40_INTERNAL_6374c39e_4_k_cu_cda6640d_187874cuda3std3__48in_placeE:
	.zero		1
	.type		_ZN40_INTERNAL_6374c39e_4_k_cu_cda6640d_187874cuda3std6ranges3__45__cpo9iter_moveE,@object
	.size		_ZN40_INTERNAL_6374c39e_4_k_cu_cda6640d_187874cuda3std6ranges3__45__cpo9iter_moveE,(_ZN40_INTERNAL_6374c39e_4_k_cu_cda6640d_187874cuda3std3__45__cpo5beginE - _ZN40_INTERNAL_6374c39e_4_k_cu_cda6640d_187874cuda3std6ranges3__45__cpo9iter_moveE)
_ZN40_INTERNAL_6374c39e_4_k_cu_cda6640d_187874cuda3std6ranges3__45__cpo9iter_moveE:
	.zero		1
	.type		_ZN40_INTERNAL_6374c39e_4_k_cu_cda6640d_187874cuda3std3__45__cpo5beginE,@object
	.size		_ZN40_INTERNAL_6374c39e_4_k_cu_cda6640d_187874cuda3std3__45__cpo5beginE,(_ZN40_INTERNAL_6374c39e_4_k_cu_cda6640d_187874cuda3std3__442_GLOBAL__N__6374c39e_4_k_cu_cda6640d_187876ignoreE - _ZN40_INTERNAL_6374c39e_4_k_cu_cda6640d_187874cuda3std3__45__cpo5beginE)
_ZN40_INTERNAL_6374c39e_4_k_cu_cda6640d_187874cuda3std3__45__cpo5beginE:
	.zero		1
	.type		_ZN40_INTERNAL_6374c39e_4_k_cu_cda6640d_187874cuda3std3__442_GLOBAL__N__6374c39e_4_k_cu_cda6640d_187876ignoreE,@object
	.size		_ZN40_INTERNAL_6374c39e_4_k_cu_cda6640d_187874cuda3std3__442_GLOBAL__N__6374c39e_4_k_cu_cda6640d_187876ignoreE,(_ZN40_INTERNAL_6374c39e_4_k_cu_cda6640d_187874cute7productE - _ZN40_INTERNAL_6374c39e_4_k_cu_cda6640d_187874cuda3std3__442_GLOBAL__N__6374c39e_4_k_cu_cda6640d_187876ignoreE)
_ZN40_INTERNAL_6374c39e_4_k_cu_cda6640d_187874cuda3std3__442_GLOBAL__N__6374c39e_4_k_cu_cda6640d_187876ignoreE:
	.zero		1
	.type		_ZN40_INTERNAL_6374c39e_4_k_cu_cda6640d_187874cute7productE,@object
	.size		_ZN40_INTERNAL_6374c39e_4_k_cu_cda6640d_187874cute7productE,(_ZN40_INTERNAL_6374c39e_4_k_cu_cda6640d_187874cuda3std3__45__cpo3endE - _ZN40_INTERNAL_6374c39e_4_k_cu_cda6640d_187874cute7productE)
_ZN40_INTERNAL_6374c39e_4_k_cu_cda6640d_187874cute7productE:
	.zero		1
	.type		_ZN40_INTERNAL_6374c39e_4_k_cu_cda6640d_187874cuda3std3__45__cpo3endE,@object
	.size		_ZN40_INTERNAL_6374c39e_4_k_cu_cda6640d_187874cuda3std3__45__cpo3endE,(_ZN40_INTERNAL_6374c39e_4_k_cu_cda6640d_187874cuda3std3__419piecewise_constructE - _ZN40_INTERNAL_6374c39e_4_k_cu_cda6640d_187874cuda3std3__45__cpo3endE)
_ZN40_INTERNAL_6374c39e_4_k_cu_cda6640d_187874cuda3std3__45__cpo3endE:
	.zero		1
	.type		_ZN40_INTERNAL_6374c39e_4_k_cu_cda6640d_187874cuda3std3__419piecewise_constructE,@object
	.size		_ZN40_INTERNAL_6374c39e_4_k_cu_cda6640d_187874cuda3std3__419piecewise_constructE,(_ZN40_INTERNAL_6374c39e_4_k_cu_cda6640d_187874cuda3std3__45__cpo4cendE - _ZN40_INTERNAL_6374c39e_4_k_cu_cda6640d_187874cuda3std3__419piecewise_constructE)
_ZN40_INTERNAL_6374c39e_4_k_cu_cda6640d_187874cuda3std3__419piecewise_constructE:
	.zero		1
	.type		_ZN40_INTERNAL_6374c39e_4_k_cu_cda6640d_187874cuda3std3__45__cpo4cendE,@object
	.size		_ZN40_INTERNAL_6374c39e_4_k_cu_cda6640d_187874cuda3std3__45__cpo4cendE,(_ZN40_INTERNAL_6374c39e_4_k_cu_cda6640d_187874cuda3std6ranges3__45__cpo4swapE - _ZN40_INTERNAL_6374c39e_4_k_cu_cda6640d_187874cuda3std3__45__cpo4cendE)
_ZN40_INTERNAL_6374c39e_4_k_cu_cda6640d_187874cuda3std3__45__cpo4cendE:
	.zero		1
	.type		_ZN40_INTERNAL_6374c39e_4_k_cu_cda6640d_187874cuda3std6ranges3__45__cpo4swapE,@object
	.size		_ZN40_INTERNAL_6374c39e_4_k_cu_cda6640d_187874cuda3std6ranges3__45__cpo4swapE,(.L_10 - _ZN40_INTERNAL_6374c39e_4_k_cu_cda6640d_187874cuda3std6ranges3__45__cpo4swapE)
_ZN40_INTERNAL_6374c39e_4_k_cu_cda6640d_187874cuda3std6ranges3__45__cpo4swapE:
	.zero		1
.L_10:


//--------------------- .nv.constant0._ZN7cutlass13device_kernelINS_4gemm6kernel13GemmUniversalIN4cute5tupleIJiiiiEEENS1_10collective13CollectiveMmaINS1_46MainloopSm100TmaUmmaWarpSpecializedBlockScaledILi3ELi2ELi2ENS5_IJNS4_1CILi4EEENSA_ILi2EEENSA_ILi1EEEEEEEENS5_IJNSA_ILi256EEENSA_ILi128EEESG_EEENS5_IJNS_12float_e5m2_tENS_13float_ue8m0_tEEEENS5_IJNS5_IJlSD_lEEENS4_6LayoutINS5_IJNS5_IJNS5_IJNSA_ILi32EEESB_EEEiEEESQ_NS5_IJSD_iEEEEEENS5_IJNS5_IJNS5_IJNSA_ILi16EEESB_EEEiEEENS5_IJNS5_IJNSA_ILi0EEESD_EEENSA_ILi512EEEEEENS5_IJSW_iEEEEEEEEEEESL_S13_NS4_8TiledMMAINS4_8MMA_AtomIJNS4_27SM100_MMA_MXF8F6F4_2x1SM_SSISJ_SJ_fSK_Li256ELi128ELNS4_4UMMA5MajorE0ELS18_0ELNS17_7ScaleInE0ELS19_0EEEEEENSN_INS5_IJSD_SD_SD_EEENS5_IJSW_SW_SW_EEEEENS5_IJNS4_10UnderscoreES1F_S1F_EEEEENS5_IJNS4_28SM100_TMA_2SM_LOAD_MULTICASTES1I_EEENS5_IJNS4_14ComposedLayoutINS4_7SwizzleILi3ELi4ELi3EEENS4_18smem_ptr_flag_bitsILi8EEENSN_INS5_IJNSA_ILi8EEESH_EEENS5_IJSH_SD_EEEEEEENSN_INS5_IJNS5_IJNS5_IJSP_SD_EEENS5_IJSO_SD_EEEEEESD_NS5_IJSB_SC_EEEEEENS5_IJNS5_IJNS5_IJSU_SY_EEESX_EEESW_NS5_IJSD_SY_EEEEEEEEEEEvNS4_8identityES1J_S24_vS25_EENS_8epilogue10collective18CollectiveEpilogueINS27_23Sm100TmaWarpSpecializedILi4ELi2ELi32ELb1ELb0EEEJNS5_IJSH_SH_SG_EEENS5_IJNSN_ISH_SD_EENSN_ISO_SD_EEEEENS_10bfloat16_tESM_S2G_SM_NS27_6fusion15FusionCallbacksIS2B_NS2H_17LinearCombinationIS2G_fS2G_fLNS_15FloatRoundStyleE2EEES2C_S2F_JEEENS4_5SM1004TMEM4LOAD26SM100_TMEM_LOAD_32dp32b32xENS4_13SM90_TMA_LOADENS1K_INS1L_ILi2ELi4ELi3EEENS1N_ILi16EEENSN_INS5_IJS1P_SO_EEES1V_EEEENS4_39AutoVectorizingCopyWithAssumedAlignmentILi128EEENS4_14SM90_TMA_STOREES2W_S2Y_S2Y_EEEvvEEEEvNT_6ParamsE --------------------------
	.section	.nv.constant0._ZN7cutlass13device_kernelINS_4gemm6kernel13GemmUniversalIN4cute5tupleIJiiiiEEENS1_10collective13CollectiveMmaINS1_46MainloopSm100TmaUmmaWarpSpecializedBlockScaledILi3ELi2ELi2ENS5_IJNS4_1CILi4EEENSA_ILi2EEENSA_ILi1EEEEEEEENS5_IJNSA_ILi256EEENSA_ILi128EEESG_EEENS5_IJNS_12float_e5m2_tENS_13float_ue8m0_tEEEENS5_IJNS5_IJlSD_lEEENS4_6LayoutINS5_IJNS5_IJNS5_IJNSA_ILi32EEESB_EEEiEEESQ_NS5_IJSD_iEEEEEENS5_IJNS5_IJNS5_IJNSA_ILi16EEESB_EEEiEEENS5_IJNS5_IJNSA_ILi0EEESD_EEENSA_ILi512EEEEEENS5_IJSW_iEEEEEEEEEEESL_S13_NS4_8TiledMMAINS4_8MMA_AtomIJNS4_27SM100_MMA_MXF8F6F4_2x1SM_SSISJ_SJ_fSK_Li256ELi128ELNS4_4UMMA5MajorE0ELS18_0ELNS17_7ScaleInE0ELS19_0EEEEEENSN_INS5_IJSD_SD_SD_EEENS5_IJSW_SW_SW_EEEEENS5_IJNS4_10UnderscoreES1F_S1F_EEEEENS5_IJNS4_28SM100_TMA_2SM_LOAD_MULTICASTES1I_EEENS5_IJNS4_14ComposedLayoutINS4_7SwizzleILi3ELi4ELi3EEENS4_18smem_ptr_flag_bitsILi8EEENSN_INS5_IJNSA_ILi8EEESH_EEENS5_IJSH_SD_EEEEEEENSN_INS5_IJNS5_IJNS5_IJSP_SD_EEENS5_IJSO_SD_EEEEEESD_NS5_IJSB_SC_EEEEEENS5_IJNS5_IJNS5_IJSU_SY_EEESX_EEESW_NS5_IJSD_SY_EEEEEEEEEEEvNS4_8identityES1J_S24_vS25_EENS_8epilogue10collective18CollectiveEpilogueINS27_23Sm100TmaWarpSpecializedILi4ELi2ELi32ELb1ELb0EEEJNS5_IJSH_SH_SG_EEENS5_IJNSN_ISH_SD_EENSN_ISO_SD_EEEEENS_10bfloat16_tESM_S2G_SM_NS27_6fusion15FusionCallbacksIS2B_NS2H_17LinearCombinationIS2G_fS2G_fLNS_15FloatRoundStyleE2EEES2C_S2F_JEEENS4_5SM1004TMEM4LOAD26SM100_TMEM_LOAD_32dp32b32xENS4_13SM90_TMA_LOADENS1K_INS1L_ILi2ELi4ELi3EEENS1N_ILi16EEENSN_INS5_IJS1P_SO_EEES1V_EEEENS4_39AutoVectorizingCopyWithAssumedAlignmentILi128EEENS4_14SM90_TMA_STOREES2W_S2Y_S2Y_EEEvvEEEEvNT_6ParamsE,"a",@progbits
	.sectionflags	@""
	.align	4
.nv.constant0._ZN7cutlass13device_kernelINS_4gemm6kernel13GemmUniversalIN4cute5tupleIJiiiiEEENS1_10collective13CollectiveMmaINS1_46MainloopSm100TmaUmmaWarpSpecializedBlockScaledILi3ELi2ELi2ENS5_IJNS4_1CILi4EEENSA_ILi2EEENSA_ILi1EEEEEEEENS5_IJNSA_ILi256EEENSA_ILi128EEESG_EEENS5_IJNS_12float_e5m2_tENS_13float_ue8m0_tEEEENS5_IJNS5_IJlSD_lEEENS4_6LayoutINS5_IJNS5_IJNS5_IJNSA_ILi32EEESB_EEEiEEESQ_NS5_IJSD_iEEEEEENS5_IJNS5_IJNS5_IJNSA_ILi16EEESB_EEEiEEENS5_IJNS5_IJNSA_ILi0EEESD_EEENSA_ILi512EEEEEENS5_IJSW_iEEEEEEEEEEESL_S13_NS4_8TiledMMAINS4_8MMA_AtomIJNS4_27SM100_MMA_MXF8F6F4_2x1SM_SSISJ_SJ_fSK_Li256ELi128ELNS4_4UMMA5MajorE0ELS18_0ELNS17_7ScaleInE0ELS19_0EEEEEENSN_INS5_IJSD_SD_SD_EEENS5_IJSW_SW_SW_EEEEENS5_IJNS4_10UnderscoreES1F_S1F_EEEEENS5_IJNS4_28SM100_TMA_2SM_LOAD_MULTICASTES1I_EEENS5_IJNS4_14ComposedLayoutINS4_7SwizzleILi3ELi4ELi3EEENS4_18smem_ptr_flag_bitsILi8EEENSN_INS5_IJNSA_ILi8EEESH_EEENS5_IJSH_SD_EEEEEEENSN_INS5_IJNS5_IJNS5_IJSP_SD_EEENS5_IJSO_SD_EEEEEESD_NS5_IJSB_SC_EEEEEENS5_IJNS5_IJNS5_IJSU_SY_EEESX_EEESW_NS5_IJSD_SY_EEEEEEEEEEEvNS4_8identityES1J_S24_vS25_EENS_8epilogue10collective18CollectiveEpilogueINS27_23Sm100TmaWarpSpecializedILi4ELi2ELi32ELb1ELb0EEEJNS5_IJSH_SH_SG_EEENS5_IJNSN_ISH_SD_EENSN_ISO_SD_EEEEENS_10bfloat16_tESM_S2G_SM_NS27_6fusion15FusionCallbacksIS2B_NS2H_17LinearCombinationIS2G_fS2G_fLNS_15FloatRoundStyleE2EEES2C_S2F_JEEENS4_5SM1004TMEM4LOAD26SM100_TMEM_LOAD_32dp32b32xENS4_13SM90_TMA_LOADENS1K_INS1L_ILi2ELi4ELi3EEENS1N_ILi16EEENSN_INS5_IJS1P_SO_EEES1V_EEEENS4_39AutoVectorizingCopyWithAssumedAlignmentILi128EEENS4_14SM90_TMA_STOREES2W_S2Y_S2Y_EEEvvEEEEvNT_6ParamsE:
	.zero		3968


//--------------------- SYMBOLS --------------------------

	.type		.nv.reservedSmem.offset0,@object
	.size		.nv.reservedSmem.offset0,0x4
	.type		.nv.reservedSmem.cap,@object
	.size		.nv.reservedSmem.cap,0x4
	.type		__assertfail,@function
